def matmul_kernel(
    a_ptr,
    b_ptr,
    c_ptr,
    M,
    N,
    K,
    stride_am,
    stride_ak,
    stride_bk,
    stride_bn,
    stride_cm,
    stride_cn,
    BLOCK_M: tl.constexpr,
    BLOCK_N: tl.constexpr,
    BLOCK_K: tl.constexpr,
    GROUP_M: tl.constexpr,
):
    pid = tl.program_id(axis=0)
    num_pid_m = tl.cdiv(M, BLOCK_M)
    num_pid_n = tl.cdiv(N, BLOCK_N)
    num_pid_in_group = GROUP_M * num_pid_n
    group_id = pid // num_pid_in_group
    first_pid_m = group_id * GROUP_M
    group_size_m = min(num_pid_m - first_pid_m, GROUP_M)
    pid_m = first_pid_m + ((pid % num_pid_in_group) % group_size_m)
    pid_n = (pid % num_pid_in_group) // group_size_m

    offs_am = (pid_m * BLOCK_M + tl.arange(0, BLOCK_M)) % M
    offs_bn = (pid_n * BLOCK_N + tl.arange(0, BLOCK_N)) % N
    offs_k = tl.arange(0, BLOCK_K)
    a_ptrs = a_ptr + offs_am[:, None] * stride_am + offs_k[None, :] * stride_ak
    b_ptrs = b_ptr + offs_k[:, None] * stride_bk + offs_bn[None, :] * stride_bn

    acc = tl.zeros((BLOCK_M, BLOCK_N), dtype=tl.float32)
    for kk in range(0, tl.cdiv(K, BLOCK_K)):
        a = tl.load(a_ptrs, mask=offs_k[None, :] < K - kk * BLOCK_K, other=0.0)
        b = tl.load(b_ptrs, mask=offs_k[:, None] < K - kk * BLOCK_K, other=0.0)
        acc = tl.dot(a, b, acc)
        a_ptrs += BLOCK_K * stride_ak
        b_ptrs += BLOCK_K * stride_bk

    c = acc.to(c_ptr.dtype.element_ty)
    offs_cm = pid_m * BLOCK_M + tl.arange(0, BLOCK_M)
    offs_cn = pid_n * BLOCK_N + tl.arange(0, BLOCK_N)
    c_ptrs = c_ptr + offs_cm[:, None] * stride_cm + offs_cn[None, :] * stride_cn
    mask = (offs_cm[:, None] < M) & (offs_cn[None, :] < N)
    tl.store(c_ptrs, c, mask=mask)

# config = {"BLOCK_K": 128, "BLOCK_M": 256, "BLOCK_N": 128, "GROUP_M": 8, "arch": "sm_100", "dtype": "fp32", "num_ctas": 1, "num_stages": 4, "num_warps": 4}
# arch = sm_100


// ===== COMPILED SASS (sm_100a) =====

	.target	sm_100a

	.elftype	@"ET_EXEC"


//--------------------- .note.nv.tkinfo           --------------------------
	.section	.note.nv.tkinfo,"",@"SHT_NOTE"
	.sectionflags	@"SHF_NOTE_NV_TKINFO"
	.tkinfo
        /*0018*/ 	.word	0x00000081
        /*0030*/ 	.string	""
        /*0030*/ 	.string	"ptxas-blackwell"
        /*0030*/ 	.string	"Cuda compilation tools, release 12.9, V12.9.86"
        /*0030*/ 	.string	"Build cuda_12.9.r12.9/compiler.36037853_0"
        /*0030*/ 	.string	"-v  -suppress-debug-info  -lineinfo  -arch sm_100a "



//--------------------- .note.nv.cuver            --------------------------
	.section	.note.nv.cuver,"",@"SHT_NOTE"
	.sectionflags	@"SHF_NOTE_NV_CUVER"
        /*0018*/ 	.short	0x0001
        /*001a*/ 	.short	0x0064
        /*001c*/ 	.short	0x0001
        /*001e*/ 	.short	0x0000
        /*0020*/ 	.short	0x0001
        /*0022*/ 	.short	0x0000


//--------------------- .nv.info                  --------------------------
	.section	.nv.info,"",@"SHT_CUDA_INFO"
	.align	4


	//----- nvinfo : EIATTR_REGCOUNT
	.align		4
        /*0000*/ 	.byte	0x04, 0x2f
        /*0002*/ 	.short	(.L_4 - .L_3)
	.align		4
.L_3:
        /*0004*/ 	.word	index@(matmul_kernel)
        /*0008*/ 	.word	0x000000ff


	//----- nvinfo : EIATTR_FRAME_SIZE
	.align		4
.L_4:
        /*000c*/ 	.byte	0x04, 0x11
        /*000e*/ 	.short	(.L_6 - .L_5)
	.align		4
.L_5:
        /*0010*/ 	.word	index@($__internal_2_$__cuda_sm10x_tcgen05_guardrail_trap_unallocated_columns_being_dealloced)
        /*0014*/ 	.word	0x00001398


	//----- nvinfo : EIATTR_FRAME_SIZE
	.align		4
.L_6:
        /*0018*/ 	.byte	0x04, 0x11
        /*001a*/ 	.short	(.L_8 - .L_7)
	.align		4
.L_7:
        /*001c*/ 	.word	index@($__internal_1_$__cuda_sm10x_tcgen05_guardrail_trap_phase_invalid_during_alloc)
        /*0020*/ 	.word	0x00001398


	//----- nvinfo : EIATTR_FRAME_SIZE
	.align		4
.L_8:
        /*0024*/ 	.byte	0x04, 0x11
        /*0026*/ 	.short	(.L_10 - .L_9)
	.align		4
.L_9:
        /*0028*/ 	.word	index@($__internal_0_$__cuda_sm10x_tcgen05_guardrail_trap_col_being_dealloced_not_returned_by_alloc)
        /*002c*/ 	.word	0x00001398


	//----- nvinfo : EIATTR_FRAME_SIZE
	.align		4
.L_10:
        /*0030*/ 	.byte	0x04, 0x11
        /*0032*/ 	.short	(.L_12 - .L_11)
	.align		4
.L_11:
        /*0034*/ 	.word	index@(matmul_kernel)
        /*0038*/ 	.word	0x00001398


	//----- nvinfo : EIATTR_MIN_STACK_SIZE
	.align		4
.L_12:
        /*003c*/ 	.byte	0x04, 0x12
        /*003e*/ 	.short	(.L_14 - .L_13)
	.align		4
.L_13:
        /*0040*/ 	.word	index@(matmul_kernel)
        /*0044*/ 	.word	0x00001398
.L_14:


//--------------------- .nv.info.matmul_kernel    --------------------------
	.section	.nv.info.matmul_kernel,"",@"SHT_CUDA_INFO"
	.sectionflags	@""
	.align	4


	//----- nvinfo : EIATTR_CUDA_API_VERSION
	.align		4
        /*0000*/ 	.byte	0x04, 0x37
        /*0002*/ 	.short	(.L_16 - .L_15)
.L_15:
        /*0004*/ 	.word	0x00000081


	//----- nvinfo : EIATTR_KPARAM_INFO
	.align		4
.L_16:
        /*0008*/ 	.byte	0x04, 0x17
        /*000a*/ 	.short	(.L_18 - .L_17)
.L_17:
        /*000c*/ 	.word	0x00000000
        /*0010*/ 	.short	0x000d
        /*0012*/ 	.short	0x0048
        /*0014*/ 	.byte	0x00, 0xf4, 0x21, 0x00


	//----- nvinfo : EIATTR_KPARAM_INFO
	.align		4
.L_18:
        /*0018*/ 	.byte	0x04, 0x17
        /*001a*/ 	.short	(.L_20 - .L_19)
.L_19:
        /*001c*/ 	.word	0x00000000
        /*0020*/ 	.short	0x000c
        /*0022*/ 	.short	0x0040
        /*0024*/ 	.byte	0x00, 0xf4, 0x21, 0x00


	//----- nvinfo : EIATTR_KPARAM_INFO
	.align		4
.L_20:
        /*0028*/ 	.byte	0x04, 0x17
        /*002a*/ 	.short	(.L_22 - .L_21)
.L_21:
        /*002c*/ 	.word	0x00000000
        /*0030*/ 	.short	0x000b
        /*0032*/ 	.short	0x0038
        /*0034*/ 	.byte	0x00, 0xf0, 0x11, 0x00


	//----- nvinfo : EIATTR_KPARAM_INFO
	.align		4
.L_22:
        /*0038*/ 	.byte	0x04, 0x17
        /*003a*/ 	.short	(.L_24 - .L_23)
.L_23:
        /*003c*/ 	.word	0x00000000
        /*0040*/ 	.short	0x000a
        /*0042*/ 	.short	0x0034
        /*0044*/ 	.byte	0x00, 0xf0, 0x11, 0x00


	//----- nvinfo : EIATTR_KPARAM_INFO
	.align		4
.L_24:
        /*0048*/ 	.byte	0x04, 0x17
        /*004a*/ 	.short	(.L_26 - .L_25)
.L_25:
        /*004c*/ 	.word	0x00000000
        /*0050*/ 	.short	0x0009
        /*0052*/ 	.short	0x0030
        /*0054*/ 	.byte	0x00, 0xf0, 0x11, 0x00


	//----- nvinfo : EIATTR_KPARAM_INFO
	.align		4
.L_26:
        /*0058*/ 	.byte	0x04, 0x17
        /*005a*/ 	.short	(.L_28 - .L_27)
.L_27:
        /*005c*/ 	.word	0x00000000
        /*0060*/ 	.short	0x0008
        /*0062*/ 	.short	0x002c
        /*0064*/ 	.byte	0x00, 0xf0, 0x11, 0x00


	//----- nvinfo : EIATTR_KPARAM_INFO
	.align		4
.L_28:
        /*0068*/ 	.byte	0x04, 0x17
        /*006a*/ 	.short	(.L_30 - .L_29)
.L_29:
        /*006c*/ 	.word	0x00000000
        /*0070*/ 	.short	0x0007
        /*0072*/ 	.short	0x0028
        /*0074*/ 	.byte	0x00, 0xf0, 0x11, 0x00


	//----- nvinfo : EIATTR_KPARAM_INFO
	.align		4
.L_30:
        /*0078*/ 	.byte	0x04, 0x17
        /*007a*/ 	.short	(.L_32 - .L_31)
.L_31:
        /*007c*/ 	.word	0x00000000
        /*0080*/ 	.short	0x0006
        /*0082*/ 	.short	0x0024
        /*0084*/ 	.byte	0x00, 0xf0, 0x11, 0x00


	//----- nvinfo : EIATTR_KPARAM_INFO
	.align		4
.L_32:
        /*0088*/ 	.byte	0x04, 0x17
        /*008a*/ 	.short	(.L_34 - .L_33)
.L_33:
        /*008c*/ 	.word	0x00000000
        /*0090*/ 	.short	0x0005
        /*0092*/ 	.short	0x0020
        /*0094*/ 	.byte	0x00, 0xf0, 0x11, 0x00


	//----- nvinfo : EIATTR_KPARAM_INFO
	.align		4
.L_34:
        /*0098*/ 	.byte	0x04, 0x17
        /*009a*/ 	.short	(.L_36 - .L_35)
.L_35:
        /*009c*/ 	.word	0x00000000
        /*00a0*/ 	.short	0x0004
        /*00a2*/ 	.short	0x001c
        /*00a4*/ 	.byte	0x00, 0xf0, 0x11, 0x00


	//----- nvinfo : EIATTR_KPARAM_INFO
	.align		4
.L_36:
        /*00a8*/ 	.byte	0x04, 0x17
        /*00aa*/ 	.short	(.L_38 - .L_37)
.L_37:
        /*00ac*/ 	.word	0x00000000
        /*00b0*/ 	.short	0x0003
        /*00b2*/ 	.short	0x0018
        /*00b4*/ 	.byte	0x00, 0xf0, 0x11, 0x00


	//----- nvinfo : EIATTR_KPARAM_INFO
	.align		4
.L_38:
        /*00b8*/ 	.byte	0x04, 0x17
        /*00ba*/ 	.short	(.L_40 - .L_39)
.L_39:
        /*00bc*/ 	.word	0x00000000
        /*00c0*/ 	.short	0x0002
        /*00c2*/ 	.short	0x0010
        /*00c4*/ 	.byte	0x00, 0xf4, 0x21, 0x00


	//----- nvinfo : EIATTR_KPARAM_INFO
	.align		4
.L_40:
        /*00c8*/ 	.byte	0x04, 0x17
        /*00ca*/ 	.short	(.L_42 - .L_41)
.L_41:
        /*00cc*/ 	.word	0x00000000
        /*00d0*/ 	.short	0x0001
        /*00d2*/ 	.short	0x0008
        /*00d4*/ 	.byte	0x00, 0xf4, 0x21, 0x00


	//----- nvinfo : EIATTR_KPARAM_INFO
	.align		4
.L_42:
        /*00d8*/ 	.byte	0x04, 0x17
        /*00da*/ 	.short	(.L_44 - .L_43)
.L_43:
        /*00dc*/ 	.word	0x00000000
        /*00e0*/ 	.short	0x0000
        /*00e2*/ 	.short	0x0000
        /*00e4*/ 	.byte	0x00, 0xf4, 0x21, 0x00


	//----- nvinfo : EIATTR_AT_ENTRY_FRAGMENTS
	.align		4
.L_44:
        /*00e8*/ 	.byte	0x04, 0x4f
        /*00ea*/ 	.short	(.L_46 - .L_45)


	//   ....[0]....
.L_45:
        /*00ec*/ 	.word	0x00000004


	//----- nvinfo : EIATTR_RESERVED_SMEM_USED
	.align		4
.L_46:
        /*00f0*/ 	.byte	0x01, 0x41
	.zero		2


	//----- nvinfo : EIATTR_SPARSE_MMA_MASK
	.align		4
        /*00f4*/ 	.byte	0x03, 0x50
        /*00f6*/ 	.short	0x0000


	//----- nvinfo : EIATTR_TCGEN05_1CTA_USED
	.align		4
        /*00f8*/ 	.byte	0x01, 0x51
	.zero		2


	//----- nvinfo : EIATTR_MAXREG_COUNT
	.align		4
        /*00fc*/ 	.byte	0x03, 0x1b
        /*00fe*/ 	.short	0x00ff


	//----- nvinfo : EIATTR_NUM_BARRIERS
	.align		4
        /*0100*/ 	.byte	0x02, 0x4c
        /*0102*/ 	.byte	0x01
	.zero		1


	//----- nvinfo : EIATTR_ANNOTATIONS
	.align		4
        /*0104*/ 	.byte	0x04, 0x55
        /*0106*/ 	.short	(.L_48 - .L_47)


	//   ....[0]....
.L_47:
        /*0108*/ 	.word	0x00000001
        /*010c*/ 	.byte	0xb0, 0x6c, 0x00, 0x00, 0x01, 0x00, 0x00, 0x00, 0xe0, 0x6d, 0x00, 0x00, 0x01, 0x00, 0x00, 0x00
        /* <DEDUP_REMOVED lines=2707> */
        /*aa4c*/ 	.byte	0x30, 0x25, 0x04, 0x00, 0x01, 0x00, 0x00, 0x00, 0xe0, 0x26, 0x04, 0x00


	//----- nvinfo : EIATTR_INT_WARP_WIDE_INSTR_OFFSETS
	.align		4
.L_48:
        /*aa58*/ 	.byte	0x04, 0x31
        /*aa5a*/ 	.short	(.L_50 - .L_49)


	//   ....[0]....
.L_49:
        /*aa5c*/ 	.word	0x000095f0


	//   ....[1]....
        /*aa60*/ 	.word	0x00009640


	//   ....[2]....
        /*aa64*/ 	.word	0x000096c0


	//   ....[3]....
        /*aa68*/ 	.word	0x00047c30


	//   ....[4]....
        /*aa6c*/ 	.word	0x00047c80


	//----- nvinfo : EIATTR_COOP_GROUP_MASK_REGIDS
	.align		4
.L_50:
        /*aa70*/ 	.byte	0x04, 0x29
        /*aa72*/ 	.short	(.L_52 - .L_51)


	//   ....[0]....
.L_51:
        /*aa74*/ 	.word	0xffffffff


	//   ....[1]....
        /*aa78*/ 	.word	0xffffffff


	//   ....[2]....
        /*aa7c*/ 	.word	0xffffffff


	//   ....[3]....
        /*aa80*/ 	.word	0xffffffff


	//----- nvinfo : EIATTR_COOP_GROUP_INSTR_OFFSETS
	.align		4
.L_52:
        /*aa84*/ 	.byte	0x04, 0x28
        /*aa86*/ 	.short	(.L_54 - .L_53)


	//   ....[0]....
.L_53:
        /*aa88*/ 	.word	0x00000070


	//   ....[1]....
        /*aa8c*/ 	.word	0x00000330


	//   ....[2]....
        /*aa90*/ 	.word	0x00047ac0


	//   ....[3]....
        /*aa94*/ 	.word	0x00047d30


	//----- nvinfo : EIATTR_VRC_CTA_INIT_COUNT
	.align		4
.L_54:
        /*aa98*/ 	.byte	0x02, 0x4a
        /*aa9a*/ 	.byte	0x80
	.zero		1


	//----- nvinfo : EIATTR_MBARRIER_INSTR_OFFSETS
	.align		4
        /*aa9c*/ 	.byte	0x04, 0x39
        /*aa9e*/ 	.short	(.L_56 - .L_55)


	//   ....[0]....
.L_55:
        /*aaa0*/ 	.word	0x000097f0
        /*aaa4*/ 	.word	0x000000ff
        /*aaa8*/ 	.word	0x00000000
        /*aaac*/ 	.short	0x0100
        /*aaae*/ 	.byte	0x08
	.zero		1


	//   ....[1]....
        /*aab0*/ 	.word	0x00009880
        /*aab4*/ 	.word	0x000000ff
        /*aab8*/ 	.word	0x000a0008
        /*aabc*/ 	.short	0x0100
        /*aabe*/ 	.byte	0x07
	.zero		1


	//   ....[2]....
        /*aac0*/ 	.word	0x00030000
        /*aac4*/ 	.word	0x000000ff
        /*aac8*/ 	.word	0x00000000
        /*aacc*/ 	.short	0x010a
        /*aace*/ 	.byte	0x08
	.zero		1


	//   ....[3]....
        /*aad0*/ 	.word	0x00041660
        /*aad4*/ 	.word	0x000000ff
        /*aad8*/ 	.word	0x00000000
        /*aadc*/ 	.short	0x010a
        /*aade*/ 	.byte	0x08
	.zero		1


	//   ....[4]....
        /*aae0*/ 	.word	0x00041730
        /*aae4*/ 	.word	0x000000ff
        /*aae8*/ 	.word	0x000a0000
        /*aaec*/ 	.short	0x0108
        /*aaee*/ 	.byte	0x07
	.zero		1


	//   ....[5]....
        /*aaf0*/ 	.word	0x00041810
        /*aaf4*/ 	.word	0x000000ff
        /*aaf8*/ 	.word	0x000a0008
        /*aafc*/ 	.short	0x0108
        /*aafe*/ 	.byte	0x07
	.zero		1


	//   ....[6]....
        /*ab00*/ 	.word	0x00047d50
        /*ab04*/ 	.word	0x000000ff
        /*ab08*/ 	.word	0x00000000
        /*ab0c*/ 	.short	0x010a
        /*ab0e*/ 	.byte	0x08
	.zero		1


	//   ....[7]....
        /*ab10*/ 	.word	0x00047d80
        /*ab14*/ 	.word	0x000000ff
        /*ab18*/ 	.word	0x00000000
        /*ab1c*/ 	.short	0x010a
        /*ab1e*/ 	.byte	0x08
	.zero		1


	//----- nvinfo : EIATTR_NUM_MBARRIERS
	.align		4
.L_56:
        /*ab20*/ 	.byte	0x03, 0x38
        /*ab22*/ 	.short	0x0002


	//----- nvinfo : EIATTR_EXIT_INSTR_OFFSETS
	.align		4
        /*ab24*/ 	.byte	0x04, 0x1c
        /*ab26*/ 	.short	(.L_58 - .L_57)


	//   ....[0]....
.L_57:
        /*ab28*/ 	.word	0x00047d40


	//----- nvinfo : EIATTR_REQNTID
	.align		4
.L_58:
        /*ab2c*/ 	.byte	0x04, 0x10
        /*ab2e*/ 	.short	(.L_60 - .L_59)
.L_59:
        /*ab30*/ 	.word	0x00000080
        /*ab34*/ 	.word	0x00000001
        /*ab38*/ 	.word	0x00000001


	//----- nvinfo : EIATTR_CRS_STACK_SIZE
	.align		4
.L_60:
        /*ab3c*/ 	.byte	0x04, 0x1e
        /*ab3e*/ 	.short	(.L_62 - .L_61)
.L_61:
        /*ab40*/ 	.word	0x00000000


	//----- nvinfo : EIATTR_CBANK_PARAM_SIZE
	.align		4
.L_62:
        /*ab44*/ 	.byte	0x03, 0x19
        /*ab46*/ 	.short	0x0050


	//----- nvinfo : EIATTR_PARAM_CBANK
	.align		4
        /*ab48*/ 	.byte	0x04, 0x0a
        /*ab4a*/ 	.short	(.L_64 - .L_63)
	.align		4
.L_63:
        /*ab4c*/ 	.word	index@(.nv.constant0.matmul_kernel)
        /*ab50*/ 	.short	0x0380
        /*ab52*/ 	.short	0x0050


	//----- nvinfo : EIATTR_SW_WAR
	.align		4
.L_64:
        /*ab54*/ 	.byte	0x04, 0x36
        /*ab56*/ 	.short	(.L_66 - .L_65)
.L_65:
        /*ab58*/ 	.word	0x00000008
.L_66:


//--------------------- .nv.compat                --------------------------
	.section	.nv.compat,"",@"SHT_CUDA_COMPAT_INFO"
	.align	4
        /*0000*/ 	.byte	0x02, 0x02, 0x02, 0x00, 0x02, 0x05, 0x05, 0x00, 0x02, 0x03, 0x00, 0x00, 0x02, 0x06, 0x01, 0x00


//--------------------- .nv.callgraph             --------------------------
	.section	.nv.callgraph,"",@"SHT_CUDA_CALLGRAPH"
	.align	4
	.sectionentsize	8
	.align		4
        /*0000*/ 	.word	0x00000000
	.align		4
        /*0004*/ 	.word	0xffffffff
	.align		4
        /*0008*/ 	.word	0x00000000
	.align		4
        /*000c*/ 	.word	0xfffffffe
	.align		4
        /*0010*/ 	.word	0x00000000
	.align		4
        /*0014*/ 	.word	0xfffffffd
	.align		4
        /*0018*/ 	.word	0x00000000
	.align		4
        /*001c*/ 	.word	0xfffffffc


//--------------------- .text.matmul_kernel       --------------------------
	.section	.text.matmul_kernel,"ax",@progbits
	.align	128
        .global         matmul_kernel
        .type           matmul_kernel,@function
        .size           matmul_kernel,(.L_x_22 - matmul_kernel)
        .other          matmul_kernel,@"STO_CUDA_ENTRY STV_DEFAULT"
matmul_kernel:
.text.matmul_kernel:
[----:B------:R-:W1:Y:S01]  /*0000*/  LDC R1, c[0x0][0x37c] ;  /* 0x0000df00ff017b82 */ /* 0x000e620000000800 */
[----:B------:R-:W2:Y:S01]  /*0010*/  S2R R252, SR_TID.X ;  /* 0x0000000000fc7919 */ /* 0x000ea20000002100 */
[----:B-1----:R-:W-:Y:S01]  /*0020*/  VIADD R1, R1, 0xffffec68 ;  /* 0xffffec6801017836 */ /* 0x002fe20000000000 */
[----:B--2---:R-:W-:-:S13]  /*0030*/  ISETP.GE.U32.AND P0, PT, R252, 0x20, PT ;  /* 0x00000020fc00780c */ /* 0x004fda0003f06070 */
[----:B------:R-:W-:Y:S02]  /*0040*/  VOTEU.ANY UP0, P0 ;  /* 0x0000000000ff7886 */ /* 0x000fe40000000100 */
[----:B------:R-:W-:Y:S05]  /*0050*/  BRA.U UP0, `(.L_x_0) ;  /* 0x0000000100b87547 */ /* 0x000fea000b800000 */
[----:B------:R-:W1:Y:S01]  /*0060*/  S2UR UR6, SR_CgaCtaId ;  /* 0x00000000000679c3 */ /* 0x000e620000008800 */
[----:B------:R-:W-:Y:S01]  /*0070*/  NOP ;  /* 0x0000000000007918 */ /* 0x000fe20000000000 */
[----:B------:R-:W-:Y:S02]  /*0080*/  UMOV UR4, 0x40 ;  /* 0x0000004000047882 */ /* 0x000fe40000000000 */
[----:B-1----:R-:W-:-:S09]  /*0090*/  ULEA UR4, UR6, UR4, 0x18 ;  /* 0x0000000406047291 */ /* 0x002fd2000f8ec0ff */
[----:B------:R-:W1:Y:S01]  /*00a0*/  LDS.U8 R0, [UR4] ;  /* 0x00000004ff007984 */ /* 0x000e620008000000 */
[----:B------:R-:W-:Y:S02]  /*00b0*/  UMOV UR4, 0x400 ;  /* 0x0000040000047882 */ /* 0x000fe40000000000 */
[----:B------:R-:W-:Y:S01]  /*00c0*/  ULEA UR4, UR6, UR4, 0x18 ;  /* 0x0000000406047291 */ /* 0x000fe2000f8ec0ff */
[----:B-1----:R-:W-:-:S13]  /*00d0*/  ISETP.NE.AND P0, PT, R0, RZ, PT ;  /* 0x000000ff0000720c */ /* 0x002fda0003f05270 */
[----:B------:R-:W-:Y:S05]  /*00e0*/  @P0 BRA `(.L_x_1) ;  /* 0x00000000007c0947 */ /* 0x000fea0003800000 */
[----:B------:R-:W-:-:S13]  /*00f0*/  ELECT P0, URZ, PT ;  /* 0x0000000000ff782f */ /* 0x000fda0003800000 */
[----:B------:R-:W-:Y:S05]  /*0100*/  @!P0 BRA `(.L_x_2) ;  /* 0x0000000000848947 */ /* 0x000fea0003800000 */
[----:B------:R-:W-:Y:S01]  /*0110*/  UMOV UR5, 0x10 ;  /* 0x0000001000057882 */ /* 0x000fe20000000000 */
[----:B------:R-:W-:Y:S01]  /*0120*/  IMAD.MOV.U32 R4, RZ, RZ, 0x1 ;  /* 0x00000001ff047424 */ /* 0x000fe200078e00ff */
[----:B------:R-:W-:-:S03]  /*0130*/  MOV R5, 0xffff ;  /* 0x0000ffff00057802 */ /* 0x000fc60000000f00 */
[----:B------:R-:W-:Y:S04]  /*0140*/  DEPBAR.LE SB1, 0x36 ;  /* 0x00009d800000791a */ /* 0x000fe80000000000 */
[----:B------:R-:W1:Y:S02]  /*0150*/  UTCATOMSWS.FIND_AND_SET.ALIGN UP1, UR5, UR5 ;  /* 0x00000005000575e3 */ /* 0x000e640008020800 */
[----:B-1----:R-:W-:-:S04]  /*0160*/  PLOP3.LUT P0, PT, PT, PT, UP1, 0x80, 0x8 ;  /* 0x000000000008781c */ /* 0x002fc80003f0f018 */
[----:B------:R-:W-:-:S04]  /*0170*/  SEL R0, RZ, 0xffffffff, !P0 ;  /* 0xffffffffff007807 */ /* 0x000fc80004000000 */
[----:B------:R-:W-:Y:S01]  /*0180*/  ISETP.NE.AND P0, PT, R0, RZ, PT ;  /* 0x000000ff0000720c */ /* 0x000fe20003f05270 */
[----:B------:R-:W-:-:S12]  /*0190*/  IMAD.U32 R0, RZ, RZ, UR5 ;  /* 0x00000005ff007e24 */ /* 0x000fd8000f8e00ff */
[----:B------:R-:W-:Y:S05]  /*01a0*/  @P0 BRA `(.L_x_3) ;  /* 0x0000000000240947 */ /* 0x000fea0003800000 */
.L_x_4:
[----:B------:R-:W-:Y:S05]  /*01b0*/  NANOSLEEP 0x64 ;  /* 0x000000640000795d */ /* 0x000fea0003800000 */
[----:B------:R-:W-:-:S05]  /*01c0*/  UMOV UR5, 0x10 ;  /* 0x0000001000057882 */ /* 0x000fca0000000000 */
[----:B------:R-:W-:Y:S04]  /*01d0*/  DEPBAR.LE SB1, 0x36 ;  /* 0x00009d800000791a */ /* 0x000fe80000000000 */
[----:B------:R-:W1:Y:S02]  /*01e0*/  UTCATOMSWS.FIND_AND_SET.ALIGN UP1, UR5, UR5 ;  /* 0x00000005000575e3 */ /* 0x000e640008020800 */
[----:B-1----:R-:W-:-:S04]  /*01f0*/  PLOP3.LUT P0, PT, PT, PT, UP1, 0x80, 0x8 ;  /* 0x000000000008781c */ /* 0x002fc80003f0f018 */
[----:B------:R-:W-:-:S04]  /*0200*/  SEL R0, RZ, 0xffffffff, !P0 ;  /* 0xffffffffff007807 */ /* 0x000fc80004000000 */
[----:B------:R-:W-:Y:S01]  /*0210*/  ISETP.NE.AND P0, PT, R0, RZ, PT ;  /* 0x000000ff0000720c */ /* 0x000fe20003f05270 */
[----:B------:R-:W-:-:S12]  /*0220*/  IMAD.U32 R0, RZ, RZ, UR5 ;  /* 0x00000005ff007e24 */ /* 0x000fd8000f8e00ff */
[----:B------:R-:W-:Y:S05]  /*0230*/  @!P0 BRA `(.L_x_4) ;  /* 0xfffffffc00dc8947 */ /* 0x000fea000383ffff */
.L_x_3:
[----:B------:R-:W-:Y:S01]  /*0240*/  IADD3 R3, PT, PT, R0, 0x10, RZ ;  /* 0x0000001000037810 */ /* 0x000fe20007ffe0ff */
[----:B------:R-:W-:Y:S01]  /*0250*/  UMOV UR5, 0x50 ;  /* 0x0000005000057882 */ /* 0x000fe20000000000 */
[----:B------:R-:W-:Y:S01]  /*0260*/  SHF.L.U32 R2, R5, R0, RZ ;  /* 0x0000000005027219 */ /* 0x000fe200000006ff */
[----:B------:R-:W-:Y:S01]  /*0270*/  ULEA UR5, UR6, UR5, 0x18 ;  /* 0x0000000506057291 */ /* 0x000fe2000f8ec0ff */
[----:B------:R-:W-:Y:S01]  /*0280*/  SHF.L.U32 R3, R4, R3, RZ ;  /* 0x0000000304037219 */ /* 0x000fe200000006ff */
[----:B------:R-:W-:-:S03]  /*0290*/  IMAD.SHL.U32 R0, R0, 0x20, RZ ;  /* 0x0000002000007824 */ /* 0x000fc600078e00ff */
[----:B------:R-:W-:-:S05]  /*02a0*/  LOP3.LUT R2, R3, R2, RZ, 0xfc, !PT ;  /* 0x0000000203027212 */ /* 0x000fca00078efcff */
[----:B------:R1:W-:Y:S04]  /*02b0*/  ATOMS.OR RZ, [UR5], R2 ;  /* 0x00000002ffff798c */ /* 0x0003e8000b000005 */
[----:B------:R1:W-:Y:S01]  /*02c0*/  STS [UR4], R0 ;  /* 0x00000000ff007988 */ /* 0x0003e20008000804 */
[----:B------:R-:W-:Y:S05]  /*02d0*/  BRA `(.L_x_2) ;  /* 0x0000000000107947 */ /* 0x000fea0003800000 */
.L_x_1:
[----:B------:R-:W-:Y:S01]  /*02e0*/  IMAD.MOV.U32 R0, RZ, RZ, -0x1 ;  /* 0xffffffffff007424 */ /* 0x000fe200078e00ff */
[----:B------:R-:W-:-:S04]  /*02f0*/  MOV R2, 0x320 ;  /* 0x0000032000027802 */ /* 0x000fc80000000f00 */
[----:B------:R1:W-:Y:S03]  /*0300*/  STS [UR4], R0 ;  /* 0x00000000ff007988 */ /* 0x0003e60008000804 */
[----:B-1----:R-:W-:Y:S05]  /*0310*/  CALL.REL.NOINC `($__internal_1_$__cuda_sm10x_tcgen05_guardrail_trap_phase_invalid_during_alloc) ;  /* 0x0000047800b07944 */ /* 0x002fea0003c00000 */
.L_x_2:
[----:B------:R-:W-:Y:S05]  /*0320*/  WARPSYNC.ALL ;  /* 0x0000000000007948 */ /* 0x000fea0003800000 */
[----:B------:R-:W-:Y:S01]  /*0330*/  NOP ;  /* 0x0000000000007918 */ /* 0x000fe20000000000 */
.L_x_0:
[----:B------:R-:W2:Y:S01]  /*0340*/  LDC.64 R8, c[0x0][0x398] ;  /* 0x0000e600ff087b82 */ /* 0x000ea20000000a00 */
[----:B------:R-:W3:Y:S01]  /*0350*/  S2R R5, SR_CTAID.X ;  /* 0x0000000000057919 */ /* 0x000ee20000002500 */
[----:B------:R-:W-:Y:S01]  /*0360*/  LOP3.LUT R83, R252, 0x7f, RZ, 0xc0, !PT ;  /* 0x0000007ffc537812 */ /* 0x000fe200078ec0ff */
[----:B------:R-:W-:Y:S01]  /*0370*/  UMOV UR7, 0x400 ;  /* 0x0000040000077882 */ /* 0x000fe20000000000 */
[----:B------:R-:W4:Y:S04]  /*0380*/  LDCU UR74, c[0x0][0x3a4] ;  /* 0x00007480ff4a77ac */ /* 0x000f280008000800 */
[----:B------:R-:W5:Y:S01]  /*0390*/  S2UR UR5, SR_CgaCtaId ;  /* 0x00000000000579c3 */ /* 0x000f620000008800 */
[----:B------:R-:W1:Y:S01]  /*03a0*/  LDCU.128 UR12, c[0x0][0x380] ;  /* 0x00007000ff0c77ac */ /* 0x000e620008000c00 */
[----:B------:R-:W1:Y:S01]  /*03b0*/  LDCU UR50, c[0x0][0x3b0] ;  /* 0x00007600ff3277ac */ /* 0x000e620008000800 */
[----:B------:R-:W1:Y:S01]  /*03c0*/  LDCU UR36, c[0x0][0x3b0] ;  /* 0x00007600ff2477ac */ /* 0x000e620008000800 */
[----:B------:R-:W1:Y:S02]  /*03d0*/  LDCU UR72, c[0x0][0x3b0] ;  /* 0x00007600ff4877ac */ /* 0x000e640008000800 */
[----:B-12---:R-:W-:Y:S01]  /*03e0*/  IADD3 R0, PT, PT, R9, 0x7f, RZ ;  /* 0x0000007f09007810 */ /* 0x006fe20007ffe0ff */
[----:B------:R-:W1:Y:S03]  /*03f0*/  LDCU UR73, c[0x0][0x3b0] ;  /* 0x00007600ff4977ac */ /* 0x000e660008000800 */
[----:B------:R-:W-:Y:S01]  /*0400*/  SHF.R.S32.HI R3, RZ, 0x1f, R0 ;  /* 0x0000001fff037819 */ /* 0x000fe20000011400 */
[----:B------:R-:W2:Y:S03]  /*0410*/  LDCU UR31, c[0x0][0x3b0] ;  /* 0x00007600ff1f77ac */ /* 0x000ea60008000800 */
[----:B------:R-:W-:Y:S01]  /*0420*/  LEA.HI R3, R3, R0, RZ, 0x7 ;  /* 0x0000000003037211 */ /* 0x000fe200078f38ff */
[----:B-----5:R-:W-:Y:S01]  /*0430*/  ULEA UR7, UR5, UR7, 0x18 ;  /* 0x0000000705077291 */ /* 0x020fe2000f8ec0ff */
[----:B---3--:R-:W-:Y:S01]  /*0440*/  IABS R10, R5 ;  /* 0x00000005000a7213 */ /* 0x008fe20000000000 */
[----:B------:R-:W3:Y:S01]  /*0450*/  LDCU UR17, c[0x0][0x3b0] ;  /* 0x00007600ff1177ac */ /* 0x000ee20008000800 */
[----:B------:R-:W-:Y:S01]  /*0460*/  SHF.R.S32.HI R3, RZ, 0x7, R3 ;  /* 0x00000007ff037819 */ /* 0x000fe20000011403 */
[----:B------:R-:W5:Y:S04]  /*0470*/  LDCU UR70, c[0x0][0x3b0] ;  /* 0x00007600ff4677ac */ /* 0x000f680008000800 */
[----:B------:R-:W-:Y:S01]  /*0480*/  IMAD.SHL.U32 R4, R3, 0x8, RZ ;  /* 0x0000000803047824 */ /* 0x000fe200078e00ff */
[----:B------:R-:W1:Y:S04]  /*0490*/  LDCU UR71, c[0x0][0x3b0] ;  /* 0x00007600ff4777ac */ /* 0x000e680008000800 */
[-C--:B------:R-:W-:Y:S01]  /*04a0*/  IABS R7, R4.reuse ;  /* 0x0000000400077213 */ /* 0x080fe20000000000 */
[----:B------:R-:W1:Y:S01]  /*04b0*/  LDCU UR69, c[0x0][0x3b0] ;  /* 0x00007600ff4577ac */ /* 0x000e620008000800 */
[----:B------:R-:W-:-:S02]  /*04c0*/  IABS R12, R4 ;  /* 0x00000004000c7213 */ /* 0x000fc40000000000 */
[----:B------:R-:W1:Y:S01]  /*04d0*/  I2F.RP R0, R7 ;  /* 0x0000000700007306 */ /* 0x000e620000209400 */
[----:B------:R-:W2:Y:S01]  /*04e0*/  LDCU UR67, c[0x0][0x3b0] ;  /* 0x00007600ff4377ac */ /* 0x000ea20008000800 */
[----:B------:R-:W2:Y:S01]  /*04f0*/  LDCU UR68, c[0x0][0x3b0] ;  /* 0x00007600ff4477ac */ /* 0x000ea20008000800 */
[----:B------:R-:W2:Y:S01]  /*0500*/  LDCU UR65, c[0x0][0x3b0] ;  /* 0x00007600ff4177ac */ /* 0x000ea20008000800 */
[----:B------:R-:W2:Y:S04]  /*0510*/  LDCU UR66, c[0x0][0x3b0] ;  /* 0x00007600ff4277ac */ /* 0x000ea80008000800 */
[----:B-1----:R-:W1:Y:S01]  /*0520*/  MUFU.RCP R0, R0 ;  /* 0x0000000000007308 */ /* 0x002e620000001000 */
[----:B------:R-:W2:Y:S01]  /*0530*/  LDCU UR64, c[0x0][0x3b0] ;  /* 0x00007600ff4077ac */ /* 0x000ea20008000800 */
[----:B------:R-:W2:Y:S01]  /*0540*/  LDCU UR62, c[0x0][0x3b0] ;  /* 0x00007600ff3e77ac */ /* 0x000ea20008000800 */
[----:B------:R-:W2:Y:S01]  /*0550*/  LDCU UR63, c[0x0][0x3b0] ;  /* 0x00007600ff3f77ac */ /* 0x000ea20008000800 */
[----:B------:R-:W2:Y:S01]  /*0560*/  LDCU UR61, c[0x0][0x3b0] ;  /* 0x00007600ff3d77ac */ /* 0x000ea20008000800 */
[----:B-1----:R-:W-:Y:S01]  /*0570*/  VIADD R2, R0, 0xffffffe ;  /* 0x0ffffffe00027836 */ /* 0x002fe20000000000 */
[----:B------:R-:W-:Y:S01]  /*0580*/  IADD3 R0, PT, PT, RZ, -R12, RZ ;  /* 0x8000000cff007210 */ /* 0x000fe20007ffe0ff */
[----:B------:R-:W1:Y:S02]  /*0590*/  LDCU UR60, c[0x0][0x3b0] ;  /* 0x00007600ff3c77ac */ /* 0x000e640008000800 */
[----:B------:R2:W3:Y:S01]  /*05a0*/  F2I.FTZ.U32.TRUNC.NTZ R3, R2 ;  /* 0x0000000200037305 */ /* 0x0004e2000021f000 */
[----:B------:R-:W1:Y:S01]  /*05b0*/  LDCU UR59, c[0x0][0x3b0] ;  /* 0x00007600ff3b77ac */ /* 0x000e620008000800 */
[----:B------:R-:W1:Y:S01]  /*05c0*/  LDCU UR57, c[0x0][0x3b0] ;  /* 0x00007600ff3977ac */ /* 0x000e620008000800 */
[----:B--2---:R-:W-:Y:S01]  /*05d0*/  IMAD.MOV.U32 R2, RZ, RZ, RZ ;  /* 0x000000ffff027224 */ /* 0x004fe200078e00ff */
[----:B------:R-:W2:Y:S01]  /*05e0*/  LDCU UR58, c[0x0][0x3b0] ;  /* 0x00007600ff3a77ac */ /* 0x000ea20008000800 */
[----:B------:R-:W1:Y:S01]  /*05f0*/  LDCU UR56, c[0x0][0x3b0] ;  /* 0x00007600ff3877ac */ /* 0x000e620008000800 */
[----:B---3--:R-:W-:Y:S01]  /*0600*/  IADD3 R6, PT, PT, RZ, -R3, RZ ;  /* 0x80000003ff067210 */ /* 0x008fe20007ffe0ff */
[----:B------:R-:W3:Y:S04]  /*0610*/  LDCU UR54, c[0x0][0x3b0] ;  /* 0x00007600ff3677ac */ /* 0x000ee80008000800 */
[----:B------:R-:W-:-:S02]  /*0620*/  IMAD R11, R6, R7, RZ ;  /* 0x00000007060b7224 */ /* 0x000fc400078e02ff */
[----:B------:R-:W-:Y:S01]  /*0630*/  IMAD.MOV.U32 R6, RZ, RZ, R10 ;  /* 0x000000ffff067224 */ /* 0x000fe200078e000a */
[----:B------:R-:W-:Y:S01]  /*0640*/  IABS R10, R9 ;  /* 0x00000009000a7213 */ /* 0x000fe20000000000 */
[----:B------:R-:W-:Y:S01]  /*0650*/  IMAD.HI.U32 R3, R3, R11, R2 ;  /* 0x0000000b03037227 */ /* 0x000fe200078e0002 */
[----:B------:R-:W1:Y:S01]  /*0660*/  LDCU UR55, c[0x0][0x3b0] ;  /* 0x00007600ff3777ac */ /* 0x000e620008000800 */
[----:B------:R-:W1:Y:S04]  /*0670*/  LDCU UR53, c[0x0][0x3b0] ;  /* 0x00007600ff3577ac */ /* 0x000e680008000800 */
[----:B------:R-:W-:Y:S01]  /*0680*/  IMAD.HI.U32 R3, R3, R6, RZ ;  /* 0x0000000603037227 */ /* 0x000fe200078e00ff */
[----:B------:R-:W1:Y:S03]  /*0690*/  LDCU UR52, c[0x0][0x3b0] ;  /* 0x00007600ff3477ac */ /* 0x000e660008000800 */
[----:B------:R-:W-:Y:S01]  /*06a0*/  IMAD R0, R3, R0, R6 ;  /* 0x0000000003007224 */ /* 0x000fe200078e0206 */
[----:B------:R-:W1:Y:S04]  /*06b0*/  LDCU UR51, c[0x0][0x3b0] ;  /* 0x00007600ff3377ac */ /* 0x000e680008000800 */
[----:B------:R-:W-:Y:S01]  /*06c0*/  ISETP.GT.U32.AND P1, PT, R7, R0, PT ;  /* 0x000000000700720c */ /* 0x000fe20003f24070 */
[----:B------:R-:W1:Y:S01]  /*06d0*/  LDCU UR49, c[0x0][0x3b0] ;  /* 0x00007600ff3177ac */ /* 0x000e620008000800 */
[----:B------:R-:W1:Y:S01]  /*06e0*/  LDCU UR48, c[0x0][0x3b0] ;  /* 0x00007600ff3077ac */ /* 0x000e620008000800 */
[----:B------:R-:W1:Y:S10]  /*06f0*/  LDCU UR46, c[0x0][0x3b0] ;  /* 0x00007600ff2e77ac */ /* 0x000e740008000800 */
[----:B------:R-:W-:Y:S01]  /*0700*/  @!P1 IMAD.IADD R0, R0, 0x1, -R7 ;  /* 0x0000000100009824 */ /* 0x000fe200078e0a07 */
[----:B------:R-:W1:Y:S01]  /*0710*/  LDCU UR47, c[0x0][0x3b0] ;  /* 0x00007600ff2f77ac */ /* 0x000e620008000800 */
[----:B------:R-:W-:Y:S01]  /*0720*/  @!P1 VIADD R3, R3, 0x1 ;  /* 0x0000000103039836 */ /* 0x000fe20000000000 */
[----:B------:R-:W-:-:S02]  /*0730*/  ISETP.NE.AND P1, PT, R4, RZ, PT ;  /* 0x000000ff0400720c */ /* 0x000fc40003f25270 */
[----:B------:R-:W-:Y:S01]  /*0740*/  ISETP.GE.U32.AND P0, PT, R0, R7, PT ;  /* 0x000000070000720c */ /* 0x000fe20003f06070 */
[----:B------:R-:W1:Y:S01]  /*0750*/  LDCU UR45, c[0x0][0x3b0] ;  /* 0x00007600ff2d77ac */ /* 0x000e620008000800 */
[-C--:B------:R-:W-:Y:S01]  /*0760*/  LOP3.LUT R0, R5, R4.reuse, RZ, 0x3c, !PT ;  /* 0x0000000405007212 */ /* 0x080fe200078e3cff */
[----:B------:R-:W1:Y:S03]  /*0770*/  LDCU UR43, c[0x0][0x3b0] ;  /* 0x00007600ff2b77ac */ /* 0x000e660008000800 */
[----:B------:R-:W-:Y:S01]  /*0780*/  ISETP.GE.AND P2, PT, R0, RZ, PT ;  /* 0x000000ff0000720c */ /* 0x000fe20003f46270 */
[----:B------:R-:W-:Y:S01]  /*0790*/  VIADD R0, R8, 0xff ;  /* 0x000000ff08007836 */ /* 0x000fe20000000000 */
[----:B------:R-:W1:Y:S05]  /*07a0*/  LDCU UR44, c[0x0][0x3b0] ;  /* 0x00007600ff2c77ac */ /* 0x000e6a0008000800 */
[----:B------:R-:W-:Y:S01]  /*07b0*/  @P0 IADD3 R3, PT, PT, R3, 0x1, RZ ;  /* 0x0000000103030810 */ /* 0x000fe20007ffe0ff */
[----:B------:R-:W1:Y:S04]  /*07c0*/  LDCU UR41, c[0x0][0x3b0] ;  /* 0x00007600ff2977ac */ /* 0x000e680008000800 */
[----:B------:R-:W-:Y:S01]  /*07d0*/  IMAD.MOV.U32 R2, RZ, RZ, R3 ;  /* 0x000000ffff027224 */ /* 0x000fe200078e0003 */
[----:B------:R-:W-:Y:S01]  /*07e0*/  SHF.R.S32.HI R3, RZ, 0x1f, R0 ;  /* 0x0000001fff037819 */ /* 0x000fe20000011400 */
[----:B------:R-:W1:Y:S03]  /*07f0*/  LDCU UR42, c[0x0][0x3b0] ;  /* 0x00007600ff2a77ac */ /* 0x000e660008000800 */
[----:B------:R-:W-:Y:S01]  /*0800*/  @!P2 IADD3 R2, PT, PT, -R2, RZ, RZ ;  /* 0x000000ff0202a210 */ /* 0x000fe20007ffe1ff */
[----:B------:R-:W1:Y:S01]  /*0810*/  LDCU UR40, c[0x0][0x3b0] ;  /* 0x00007600ff2877ac */ /* 0x000e620008000800 */
[----:B------:R-:W-:-:S02]  /*0820*/  @!P1 LOP3.LUT R2, RZ, R4, RZ, 0x33, !PT ;  /* 0x00000004ff029212 */ /* 0x000fc400078e33ff */
[----:B------:R-:W-:Y:S01]  /*0830*/  LEA.HI R3, R3, R0, RZ, 0x8 ;  /* 0x0000000003037211 */ /* 0x000fe200078f40ff */
[----:B------:R-:W1:Y:S02]  /*0840*/  LDCU UR38, c[0x0][0x3b0] ;  /* 0x00007600ff2677ac */ /* 0x000e640008000800 */
[C---:B------:R-:W-:Y:S01]  /*0850*/  IMAD.SHL.U32 R12, R2.reuse, 0x8, RZ ;  /* 0x00000008020c7824 */ /* 0x040fe200078e00ff */
[----:B------:R-:W-:Y:S01]  /*0860*/  IADD3 R2, PT, PT, -R2, RZ, RZ ;  /* 0x000000ff02027210 */ /* 0x000fe20007ffe1ff */
[----:B------:R-:W1:Y:S03]  /*0870*/  LDCU UR39, c[0x0][0x3b0] ;  /* 0x00007600ff2777ac */ /* 0x000e660008000800 */
[----:B------:R-:W-:Y:S01]  /*0880*/  LEA.HI.SX32 R3, R3, -R12, 0x18 ;  /* 0x8000000c03037211 */ /* 0x000fe200078fc2ff */
[----:B------:R-:W-:Y:S01]  /*0890*/  IMAD R14, R4, R2, R5 ;  /* 0x00000002040e7224 */ /* 0x000fe200078e0205 */
[----:B------:R-:W1:Y:S02]  /*08a0*/  LDCU UR37, c[0x0][0x3b0] ;  /* 0x00007600ff2577ac */ /* 0x000e640008000800 */
[----:B------:R-:W-:-:S02]  /*08b0*/  VIMNMX R13, PT, PT, R3, 0x8, PT ;  /* 0x00000008030d7848 */ /* 0x000fc40003fe0100 */
[----:B------:R-:W-:Y:S01]  /*08c0*/  IABS R11, R14 ;  /* 0x0000000e000b7213 */ /* 0x000fe20000000000 */
[----:B------:R-:W1:Y:S01]  /*08d0*/  LDCU UR35, c[0x0][0x3b0] ;  /* 0x00007600ff2377ac */ /* 0x000e620008000800 */
[-C--:B------:R-:W-:Y:S02]  /*08e0*/  IABS R7, R13.reuse ;  /* 0x0000000d00077213 */ /* 0x080fe40000000000 */
[----:B------:R-:W-:Y:S01]  /*08f0*/  IABS R4, R13 ;  /* 0x0000000d00047213 */ /* 0x000fe20000000000 */
[----:B------:R-:W1:Y:S01]  /*0900*/  LDCU UR34, c[0x0][0x3b0] ;  /* 0x00007600ff2277ac */ /* 0x000e620008000800 */
[----:B------:R-:W2:Y:S01]  /*0910*/  I2F.RP R0, R7 ;  /* 0x0000000700007306 */ /* 0x000ea20000209400 */
[----:B------:R-:W1:Y:S01]  /*0920*/  LDCU UR33, c[0x0][0x3b0] ;  /* 0x00007600ff2177ac */ /* 0x000e620008000800 */
[----:B------:R-:W1:Y:S01]  /*0930*/  LDCU UR32, c[0x0][0x3b0] ;  /* 0x00007600ff2077ac */ /* 0x000e620008000800 */
[----:B------:R-:W1:Y:S05]  /*0940*/  LDCU UR30, c[0x0][0x3b0] ;  /* 0x00007600ff1e77ac */ /* 0x000e6a0008000800 */
[----:B--2---:R-:W2:Y:S01]  /*0950*/  MUFU.RCP R0, R0 ;  /* 0x0000000000007308 */ /* 0x004ea20000001000 */
[----:B------:R-:W1:Y:S01]  /*0960*/  LDCU UR29, c[0x0][0x3b0] ;  /* 0x00007600ff1d77ac */ /* 0x000e620008000800 */
[----:B------:R-:W1:Y:S01]  /*0970*/  LDCU UR28, c[0x0][0x3b0] ;  /* 0x00007600ff1c77ac */ /* 0x000e620008000800 */
[----:B------:R-:W1:Y:S01]  /*0980*/  LDCU UR8, c[0x0][0x3b0] ;  /* 0x00007600ff0877ac */ /* 0x000e620008000800 */
[----:B------:R-:W1:Y:S01]  /*0990*/  LDCU UR77, c[0x0][0x3b0] ;  /* 0x00007600ff4d77ac */ /* 0x000e620008000800 */
[----:B--2---:R-:W-:Y:S01]  /*09a0*/  VIADD R3, R0, 0xffffffe ;  /* 0x0ffffffe00037836 */ /* 0x004fe20000000000 */
[----:B------:R-:W2:Y:S01]  /*09b0*/  LDCU UR6, c[0x0][0x3b0] ;  /* 0x00007600ff0677ac */ /* 0x000ea20008000800 */
[----:B------:R-:W-:-:S02]  /*09c0*/  IMAD.MOV R0, RZ, RZ, -R4 ;  /* 0x000000ffff007224 */ /* 0x000fc400078e0a04 */
[----:B------:R-:W1:Y:S01]  /*09d0*/  I2F.RP R4, R10 ;  /* 0x0000000a00047306 */ /* 0x000e620000209400 */
[----:B------:R-:W2:Y:S01]  /*09e0*/  LDCU UR27, c[0x0][0x3b0] ;  /* 0x00007600ff1b77ac */ /* 0x000ea20008000800 */
[----:B------:R-:W2:Y:S06]  /*09f0*/  LDCU UR25, c[0x0][0x3b0] ;  /* 0x00007600ff1977ac */ /* 0x000eac0008000800 */
[----:B------:R-:W2:Y:S01]  /*0a00*/  F2I.FTZ.U32.TRUNC.NTZ R3, R3 ;  /* 0x0000000300037305 */ /* 0x000ea2000021f000 */
[----:B------:R-:W3:Y:S01]  /*0a10*/  LDCU UR26, c[0x0][0x3b0] ;  /* 0x00007600ff1a77ac */ /* 0x000ee20008000800 */
[----:B------:R-:W3:Y:S06]  /*0a20*/  LDCU UR24, c[0x0][0x3b0] ;  /* 0x00007600ff1877ac */ /* 0x000eec0008000800 */
[----:B-1----:R-:W1:Y:S01]  /*0a30*/  MUFU.RCP R4, R4 ;  /* 0x0000000400047308 */ /* 0x002e620000001000 */
[----:B------:R-:W1:Y:S01]  /*0a40*/  LDCU UR23, c[0x0][0x3b0] ;  /* 0x00007600ff1777ac */ /* 0x000e620008000800 */
[----:B------:R-:W1:Y:S01]  /*0a50*/  LDCU UR22, c[0x0][0x3b0] ;  /* 0x00007600ff1677ac */ /* 0x000e620008000800 */
[----:B--2---:R-:W-:Y:S01]  /*0a60*/  IMAD.MOV R6, RZ, RZ, -R3 ;  /* 0x000000ffff067224 */ /* 0x004fe200078e0a03 */
[----:B------:R-:W2:Y:S03]  /*0a70*/  LDCU UR20, c[0x0][0x3b0] ;  /* 0x00007600ff1477ac */ /* 0x000ea60008000800 */
[----:B------:R-:W-:Y:S01]  /*0a80*/  IMAD.MOV.U32 R2, RZ, RZ, R6 ;  /* 0x000000ffff027224 */ /* 0x000fe200078e0006 */
[----:B------:R-:W-:Y:S01]  /*0a90*/  IABS R6, R8 ;  /* 0x0000000800067213 */ /* 0x000fe20000000000 */
[----:B------:R-:W2:Y:S02]  /*0aa0*/  LDCU UR21, c[0x0][0x3b0] ;  /* 0x00007600ff1577ac */ /* 0x000ea40008000800 */
[----:B------:R-:W-:-:S02]  /*0ab0*/  IMAD R5, R2, R7, RZ ;  /* 0x0000000702057224 */ /* 0x000fc400078e02ff */
[----:B------:R-:W-:Y:S01]  /*0ac0*/  HFMA2 R2, -RZ, RZ, 0, 0 ;  /* 0x00000000ff027431 */ /* 0x000fe200000001ff */
[----:B------:R-:W2:Y:S01]  /*0ad0*/  LDCU UR19, c[0x0][0x3b0] ;  /* 0x00007600ff1377ac */ /* 0x000ea20008000800 */
[----:B------:R-:W2:Y:S01]  /*0ae0*/  LDCU UR18, c[0x0][0x3b0] ;  /* 0x00007600ff1277ac */ /* 0x000ea20008000800 */
[----:B------:R-:W2:Y:S02]  /*0af0*/  LDCU UR16, c[0x0][0x3b0] ;  /* 0x00007600ff1077ac */ /* 0x000ea40008000800 */
[----:B------:R-:W-:Y:S02]  /*0b00*/  IMAD.HI.U32 R2, R3, R5, R2 ;  /* 0x0000000503027227 */ /* 0x000fe400078e0002 */
[----:B------:R-:W2:Y:S01]  /*0b10*/  I2F.RP R3, R6 ;  /* 0x0000000600037306 */ /* 0x000ea20000209400 */
[----:B------:R-:W3:Y:S01]  /*0b20*/  LDCU UR9, c[0x0][0x3b0] ;  /* 0x00007600ff0977ac */ /* 0x000ee20008000800 */
[----:B-1----:R-:W-:Y:S01]  /*0b30*/  VIADD R5, R4, 0xffffffe ;  /* 0x0ffffffe04057836 */ /* 0x002fe20000000000 */
[----:B------:R-:W-:Y:S01]  /*0b40*/  MOV R4, RZ ;  /* 0x000000ff00047202 */ /* 0x000fe20000000f00 */
[----:B------:R-:W-:Y:S01]  /*0b50*/  IMAD.HI.U32 R2, R2, R11, RZ ;  /* 0x0000000b02027227 */ /* 0x000fe200078e00ff */
[----:B------:R-:W1:Y:S03]  /*0b60*/  LDCU UR11, c[0x0][0x3b0] ;  /* 0x00007600ff0b77ac */ /* 0x000e660008000800 */
[----:B------:R-:W-:Y:S01]  /*0b70*/  IMAD R0, R2, R0, R11 ;  /* 0x0000000002007224 */ /* 0x000fe200078e020b */
[----:B------:R-:W-:Y:S01]  /*0b80*/  F2I.FTZ.U32.TRUNC.NTZ R5, R5 ;  /* 0x0000000500057305 */ /* 0x000fe2000021f000 */
[----:B------:R-:W1:Y:S01]  /*0b90*/  LDCU UR75, c[0x0][0x3b0] ;  /* 0x00007600ff4b77ac */ /* 0x000e620008000800 */
[----:B------:R-:W-:Y:S02]  /*0ba0*/  BAR.SYNC.DEFER_BLOCKING 0x0 ;  /* 0x0000000000007b1d */ /* 0x000fe40000010000 */
[----:B------:R-:W-:-:S04]  /*0bb0*/  ISETP.GT.U32.AND P1, PT, R7, R0, PT ;  /* 0x000000000700720c */ /* 0x000fc80003f24070 */
[----:B--2---:R-:W2:Y:S01]  /*0bc0*/  MUFU.RCP R3, R3 ;  /* 0x0000000300037308 */ /* 0x004ea20000001000 */
[----:B------:R-:W1:Y:S08]  /*0bd0*/  LDCU UR76, c[0x0][0x3b0] ;  /* 0x00007600ff4c77ac */ /* 0x000e700008000800 */
[----:B------:R-:W-:Y:S01]  /*0be0*/  @!P1 IMAD.IADD R0, R0, 0x1, -R7 ;  /* 0x0000000100009824 */ /* 0x000fe200078e0a07 */
[----:B------:R-:W-:-:S02]  /*0bf0*/  @!P1 IADD3 R2, PT, PT, R2, 0x1, RZ ;  /* 0x0000000102029810 */ /* 0x000fc40007ffe0ff */
[----:B------:R-:W-:Y:S02]  /*0c00*/  ISETP.NE.AND P1, PT, R13, RZ, PT ;  /* 0x000000ff0d00720c */ /* 0x000fe40003f25270 */
[----:B------:R-:W-:Y:S02]  /*0c10*/  ISETP.GE.U32.AND P0, PT, R0, R7, PT ;  /* 0x000000070000720c */ /* 0x000fe40003f06070 */
[----:B------:R-:W-:-:S04]  /*0c20*/  LOP3.LUT R0, R14, R13, RZ, 0x3c, !PT ;  /* 0x0000000d0e007212 */ /* 0x000fc800078e3cff */
[----:B------:R-:W-:-:S07]  /*0c30*/  ISETP.GE.AND P2, PT, R0, RZ, PT ;  /* 0x000000ff0000720c */ /* 0x000fce0003f46270 */
[----:B------:R-:W-:-:S04]  /*0c40*/  @P0 VIADD R2, R2, 0x1 ;  /* 0x0000000102020836 */ /* 0x000fc80000000000 */
[----:B------:R-:W-:Y:S01]  /*0c50*/  IMAD.MOV.U32 R198, RZ, RZ, R2 ;  /* 0x000000ffffc67224 */ /* 0x000fe200078e0002 */
[----:B--2---:R-:W-:-:S03]  /*0c60*/  IADD3 R2, PT, PT, R3, 0xffffffe, RZ ;  /* 0x0ffffffe03027810 */ /* 0x004fc60007ffe0ff */
[----:B------:R-:W-:Y:S01]  /*0c70*/  @!P2 IMAD.MOV R198, RZ, RZ, -R198 ;  /* 0x000000ffffc6a224 */ /* 0x000fe200078e0ac6 */
[----:B------:R2:W1:Y:S01]  /*0c80*/  F2I.FTZ.U32.TRUNC.NTZ R3, R2 ;  /* 0x0000000200037305 */ /* 0x000462000021f000 */
[----:B------:R-:W-:-:S04]  /*0c90*/  @!P1 LOP3.LUT R198, RZ, R13, RZ, 0x33, !PT ;  /* 0x0000000dffc69212 */ /* 0x000fc800078e33ff */
[C---:B------:R-:W-:Y:S02]  /*0ca0*/  IADD3 R0, PT, PT, -R198.reuse, RZ, RZ ;  /* 0x000000ffc6007210 */ /* 0x040fe40007ffe1ff */
[----:B------:R-:W-:Y:S01]  /*0cb0*/  SHF.L.U32 R198, R198, 0x7, RZ ;  /* 0x00000007c6c67819 */ /* 0x000fe200000006ff */
[----:B--2---:R-:W-:Y:S02]  /*0cc0*/  IMAD.MOV.U32 R2, RZ, RZ, RZ ;  /* 0x000000ffff027224 */ /* 0x004fe400078e00ff */
[----:B------:R-:W-:Y:S01]  /*0cd0*/  IMAD R0, R13, R0, R14 ;  /* 0x000000000d007224 */ /* 0x000fe200078e020e */
[----:B------:R-:W-:Y:S01]  /*0ce0*/  IADD3 R13, PT, PT, RZ, -R5, RZ ;  /* 0x80000005ff0d7210 */ /* 0x000fe20007ffe0ff */
[----:B------:R-:W2:Y:S01]  /*0cf0*/  LDS R14, [UR7] ;  /* 0x00000007ff0e7984 */ /* 0x000ea20008000800 */
[C---:B------:R-:W-:Y:S01]  /*0d00*/  VIADD R18, R198.reuse, 0x7f ;  /* 0x0000007fc6127836 */ /* 0x040fe20000000000 */
[----:B------:R-:W-:Y:S01]  /*0d10*/  IADD3 R15, PT, PT, R198, 0x1, RZ ;  /* 0x00000001c60f7810 */ /* 0x000fe20007ffe0ff */
[----:B------:R-:W-:Y:S01]  /*0d20*/  IMAD.IADD R0, R12, 0x1, R0 ;  /* 0x000000010c007824 */ /* 0x000fe200078e0200 */
[----:B------:R-:W-:Y:S01]  /*0d30*/  IADD3 R17, PT, PT, R198, 0x3, RZ ;  /* 0x00000003c6117810 */ /* 0x000fe20007ffe0ff */
[----:B-1----:R-:W-:Y:S01]  /*0d40*/  IMAD.MOV R7, RZ, RZ, -R3 ;  /* 0x000000ffff077224 */ /* 0x002fe200078e0a03 */
[----:B------:R-:W-:Y:S01]  /*0d50*/  ISETP.GE.AND P4, PT, R18, RZ, PT ;  /* 0x000000ff1200720c */ /* 0x000fe20003f86270 */
[----:B------:R-:W-:Y:S01]  /*0d60*/  IMAD R199, R0, 0x100, R83 ;  /* 0x0000010000c77824 */ /* 0x000fe200078e0253 */
[C---:B------:R-:W-:Y:S01]  /*0d70*/  IADD3 R20, PT, PT, R198.reuse, 0xb, RZ ;  /* 0x0000000bc6147810 */ /* 0x040fe20007ffe0ff */
[----:B------:R-:W-:Y:S01]  /*0d80*/  IMAD R7, R7, R6, RZ ;  /* 0x0000000607077224 */ /* 0x000fe200078e02ff */
[----:B------:R-:W-:Y:S01]  /*0d90*/  IADD3 R22, PT, PT, R198, 0xd, RZ ;  /* 0x0000000dc6167810 */ /* 0x000fe20007ffe0ff */
[----:B------:R-:W-:Y:S01]  /*0da0*/  VIADD R200, R199, 0x80 ;  /* 0x00000080c7c87836 */ /* 0x000fe20000000000 */
[----:B------:R-:W-:Y:S01]  /*0db0*/  IABS R41, R20 ;  /* 0x0000001400297213 */ /* 0x000fe20000000000 */
[----:B------:R-:W-:Y:S01]  /*0dc0*/  IMAD.HI.U32 R2, R3, R7, R2 ;  /* 0x0000000703027227 */ /* 0x000fe200078e0002 */
[----:B------:R-:W-:-:S02]  /*0dd0*/  IABS R7, R199 ;  /* 0x000000c700077213 */ /* 0x000fc40000000000 */
[----:B------:R-:W-:Y:S01]  /*0de0*/  IABS R11, R200 ;  /* 0x000000c8000b7213 */ /* 0x000fe20000000000 */
[----:B------:R-:W-:Y:S01]  /*0df0*/  IMAD R3, R13, R10, RZ ;  /* 0x0000000a0d037224 */ /* 0x000fe200078e02ff */
[----:B------:R-:W-:Y:S01]  /*0e00*/  IABS R13, R18 ;  /* 0x00000012000d7213 */ /* 0x000fe20000000000 */
[C---:B------:R-:W-:Y:S01]  /*0e10*/  VIADD R16, R198.reuse, 0x2 ;  /* 0x00000002c6107836 */ /* 0x040fe20000000000 */
[----:B------:R-:W-:Y:S01]  /*0e20*/  IABS R43, R22 ;  /* 0x00000016002b7213 */ /* 0x000fe20000000000 */
[----:B------:R-:W-:Y:S01]  /*0e30*/  IMAD.HI.U32 R0, R5, R3, R4 ;  /* 0x0000000305007227 */ /* 0x000fe200078e0004 */
[----:B------:R-:W-:Y:S02]  /*0e40*/  IADD3 R29, PT, PT, R198, 0x14, RZ ;  /* 0x00000014c61d7810 */ /* 0x000fe40007ffe0ff */
[----:B------:R-:W-:Y:S01]  /*0e50*/  ISETP.GE.AND P6, PT, R16, RZ, PT ;  /* 0x000000ff1000720c */ /* 0x000fe20003fc6270 */
[----:B------:R-:W-:Y:S01]  /*0e60*/  IMAD.HI.U32 R3, R2, R7, RZ ;  /* 0x0000000702037227 */ /* 0x000fe200078e00ff */
[----:B------:R-:W-:-:S02]  /*0e70*/  IABS R25, R29 ;  /* 0x0000001d00197213 */ /* 0x000fc40000000000 */
[----:B------:R-:W-:Y:S01]  /*0e80*/  IADD3 R30, PT, PT, R198, 0x18, RZ ;  /* 0x00000018c61e7810 */ /* 0x000fe20007ffe0ff */
[----:B------:R-:W-:Y:S01]  /*0e90*/  IMAD.HI.U32 R2, R2, R11, RZ ;  /* 0x0000000b02027227 */ /* 0x000fe200078e00ff */
[C---:B------:R-:W-:Y:S02]  /*0ea0*/  IADD3 R34, PT, PT, R198.reuse, 0x1b, RZ ;  /* 0x0000001bc6227810 */ /* 0x040fe40007ffe0ff */
[----:B------:R-:W-:Y:S01]  /*0eb0*/  IADD3 R40, PT, PT, R198, 0x1f, RZ ;  /* 0x0000001fc6287810 */ /* 0x000fe20007ffe0ff */
[----:B------:R-:W-:Y:S01]  /*0ec0*/  IMAD.MOV R3, RZ, RZ, -R3 ;  /* 0x000000ffff037224 */ /* 0x000fe200078e0a03 */
[----:B------:R-:W-:Y:S01]  /*0ed0*/  IABS R33, R34 ;  /* 0x0000002200217213 */ /* 0x000fe20000000000 */
[----:B------:R-:W-:Y:S01]  /*0ee0*/  IMAD.MOV R5, RZ, RZ, -R2 ;  /* 0x000000ffff057224 */ /* 0x000fe200078e0a02 */
[----:B------:R-:W-:Y:S01]  /*0ef0*/  IABS R37, R40 ;  /* 0x0000002800257213 */ /* 0x000fe20000000000 */
[C---:B------:R-:W-:Y:S01]  /*0f00*/  IMAD R2, R6.reuse, R3, R7 ;  /* 0x0000000306027224 */ /* 0x040fe200078e0207 */
[----:B------:R-:W-:Y:S01]  /*0f10*/  IABS R7, R15 ;  /* 0x0000000f00077213 */ /* 0x000fe20000000000 */
[----:B------:R-:W-:Y:S01]  /*0f20*/  IMAD R3, R6, R5, R11 ;  /* 0x0000000506037224 */ /* 0x000fe200078e020b */
[----:B------:R-:W-:Y:S01]  /*0f30*/  SHF.R.U32.HI R5, RZ, 0x5, R252 ;  /* 0x00000005ff057819 */ /* 0x000fe200000116fc */
[----:B------:R-:W-:Y:S01]  /*0f40*/  IMAD.HI.U32 R4, R0, R13, RZ ;  /* 0x0000000d00047227 */ /* 0x000fe200078e00ff */
[----:B------:R-:W-:-:S02]  /*0f50*/  ISETP.GT.U32.AND P0, PT, R6, R2, PT ;  /* 0x000000020600720c */ /* 0x000fc40003f04070 */
[----:B------:R-:W-:Y:S01]  /*0f60*/  ISETP.GT.U32.AND P1, PT, R6, R3, PT ;  /* 0x000000030600720c */ /* 0x000fe20003f24070 */
[----:B------:R-:W-:Y:S01]  /*0f70*/  IMAD.MOV R4, RZ, RZ, -R4 ;  /* 0x000000ffff047224 */ /* 0x000fe200078e0a04 */
[----:B------:R-:W-:Y:S01]  /*0f80*/  IABS R11, R17 ;  /* 0x00000011000b7213 */ /* 0x000fe20000000000 */
[----:B------:R-:W-:Y:S01]  /*0f90*/  VIADD R18, R198, 0x9 ;  /* 0x00000009c6127836 */ /* 0x000fe20000000000 */
[----:B------:R-:W-:Y:S01]  /*0fa0*/  R2UR UR4, R5 ;  /* 0x00000000050472ca */ /* 0x000fe200000e0000 */
[----:B------:R-:W-:Y:S01]  /*0fb0*/  IMAD R12, R10, R4, R13 ;  /* 0x000000040a0c7224 */ /* 0x000fe200078e020d */
[----:B------:R-:W-:Y:S01]  /*0fc0*/  IABS R13, R16 ;  /* 0x00000010000d7213 */ /* 0x000fe20000000000 */
[----:B------:R-:W-:Y:S01]  /*0fd0*/  IMAD.HI.U32 R4, R0, R7, RZ ;  /* 0x0000000700047227 */ /* 0x000fe200078e00ff */
[----:B--2---:R-:W-:Y:S02]  /*0fe0*/  R2UR UR10, R14 ;  /* 0x000000000e0a72ca */ /* 0x004fe400000e0000 */
[----:B------:R-:W-:Y:S01]  /*0ff0*/  ISETP.GT.U32.AND P2, PT, R10, R12, PT ;  /* 0x0000000c0a00720c */ /* 0x000fe20003f44070 */
[----:B------:R-:W-:Y:S01]  /*1000*/  @!P0 IMAD.IADD R2, R2, 0x1, -R6 ;  /* 0x0000000102028824 */ /* 0x000fe200078e0a06 */
[----:B------:R-:W-:Y:S01]  /*1010*/  ISETP.GE.AND P0, PT, R15, RZ, PT ;  /* 0x000000ff0f00720c */ /* 0x000fe20003f06270 */
[----:B------:R-:W-:Y:S01]  /*1020*/  IMAD.MOV R4, RZ, RZ, -R4 ;  /* 0x000000ffff047224 */ /* 0x000fe200078e0a04 */
[----:B------:R-:W-:Y:S01]  /*1030*/  @!P1 IADD3 R3, PT, PT, R3, -R6, RZ ;  /* 0x8000000603039210 */ /* 0x000fe20007ffe0ff */
[----:B------:R-:W-:Y:S01]  /*1040*/  IMAD.HI.U32 R5, R0, R11, RZ ;  /* 0x0000000b00057227 */ /* 0x000fe200078e00ff */
[----:B------:R-:W-:-:S02]  /*1050*/  ISETP.GT.U32.AND P3, PT, R6, R2, PT ;  /* 0x000000020600720c */ /* 0x000fc40003f64070 */
[----:B------:R-:W-:Y:S01]  /*1060*/  ISETP.GT.U32.AND P5, PT, R6, R3, PT ;  /* 0x000000030600720c */ /* 0x000fe20003fa4070 */
[----:B------:R-:W-:Y:S01]  /*1070*/  IMAD R7, R10, R4, R7 ;  /* 0x000000040a077224 */ /* 0x000fe200078e0207 */
[----:B------:R-:W-:Y:S01]  /*1080*/  IADD3 R5, PT, PT, -R5, RZ, RZ ;  /* 0x000000ff05057210 */ /* 0x000fe20007ffe1ff */
[----:B------:R-:W-:Y:S01]  /*1090*/  IMAD.HI.U32 R4, R0, R13, RZ ;  /* 0x0000000d00047227 */ /* 0x000fe200078e00ff */
[----:B------:R-:W-:Y:S02]  /*10a0*/  IADD3 R59, PT, PT, R198, 0x2a, RZ ;  /* 0x0000002ac63b7810 */ /* 0x000fe40007ffe0ff */
[----:B------:R-:W-:Y:S01]  /*10b0*/  ISETP.GT.U32.AND P1, PT, R10, R7, PT ;  /* 0x000000070a00720c */ /* 0x000fe20003f24070 */
[----:B------:R-:W-:Y:S01]  /*10c0*/  IMAD.MOV R4, RZ, RZ, -R4 ;  /* 0x000000ffff047224 */ /* 0x000fe200078e0a04 */
[----:B------:R-:W-:Y:S01]  /*10d0*/  IADD3 R71, PT, PT, R198, 0x3a, RZ ;  /* 0x0000003ac6477810 */ /* 0x000fe20007ffe0ff */
[----:B------:R-:W-:Y:S01]  /*10e0*/  IMAD R14, R10, R5, R11 ;  /* 0x000000050a0e7224 */ /* 0x000fe200078e020b */
[----:B------:R-:W-:Y:S01]  /*10f0*/  LOP3.LUT R5, RZ, R8, RZ, 0x33, !PT ;  /* 0x00000008ff057212 */ /* 0x000fe200078e33ff */
[--C-:B------:R-:W-:Y:S01]  /*1100*/  @!P3 IMAD.IADD R2, R2, 0x1, -R6.reuse ;  /* 0x000000010202b824 */ /* 0x100fe200078e0a06 */
[----:B------:R-:W-:Y:S01]  /*1110*/  ISETP.GE.AND P3, PT, R199, RZ, PT ;  /* 0x000000ffc700720c */ /* 0x000fe20003f66270 */
[----:B------:R-:W-:Y:S01]  /*1120*/  @!P5 IMAD.IADD R3, R3, 0x1, -R6 ;  /* 0x000000010303d824 */ /* 0x000fe200078e0a06 */
[----:B------:R-:W-:Y:S01]  /*1130*/  ISETP.GE.AND P5, PT, R200, RZ, PT ;  /* 0x000000ffc800720c */ /* 0x000fe20003fa6270 */
[----:B------:R-:W-:Y:S01]  /*1140*/  IMAD R13, R10, R4, R13 ;  /* 0x000000040a0d7224 */ /* 0x000fe200078e020d */
[----:B------:R-:W-:Y:S01]  /*1150*/  IABS R69, R71 ;  /* 0x0000004700457213 */ /* 0x000fe20000000000 */
[--C-:B------:R-:W-:Y:S01]  /*1160*/  @!P2 IMAD.IADD R12, R12, 0x1, -R10.reuse ;  /* 0x000000010c0ca824 */ /* 0x100fe200078e0a0a */
[C---:B------:R-:W-:Y:S01]  /*1170*/  IADD3 R78, PT, PT, R198.reuse, 0x40, RZ ;  /* 0x00000040c64e7810 */ /* 0x040fe20007ffe0ff */
[C---:B------:R-:W-:Y:S01]  /*1180*/  VIADD R6, R198.reuse, 0x4 ;  /* 0x00000004c6067836 */ /* 0x040fe20000000000 */
[----:B------:R-:W-:Y:S01]  /*1190*/  @!P1 IADD3 R7, PT, PT, R7, -R10, RZ ;  /* 0x8000000a07079210 */ /* 0x000fe20007ffe0ff */
[----:B------:R-:W-:Y:S01]  /*11a0*/  VIADD R21, R198, 0xc ;  /* 0x0000000cc6157836 */ /* 0x000fe20000000000 */
[----:B------:R-:W-:Y:S01]  /*11b0*/  ISETP.GT.U32.AND P2, PT, R10, R12, PT ;  /* 0x0000000c0a00720c */ /* 0x000fe20003f44070 */
[----:B------:R-:W-:Y:S01]  /*11c0*/  VIADD R24, R198, 0x11 ;  /* 0x00000011c6187836 */ /* 0x000fe20000000000 */
[----:B------:R-:W-:Y:S01]  /*11d0*/  ISETP.NE.AND P1, PT, R8, RZ, PT ;  /* 0x000000ff0800720c */ /* 0x000fe20003f25270 */
[----:B------:R-:W-:Y:S01]  /*11e0*/  VIADD R8, R198, 0x5 ;  /* 0x00000005c6087836 */ /* 0x000fe20000000000 */
[----:B------:R-:W-:Y:S01]  /*11f0*/  @!P3 IADD3 R2, PT, PT, -R2, RZ, RZ ;  /* 0x000000ff0202b210 */ /* 0x000fe20007ffe1ff */
[----:B------:R-:W-:Y:S01]  /*1200*/  @!P5 IMAD.MOV R3, RZ, RZ, -R3 ;  /* 0x000000ffff03d224 */ /* 0x000fe200078e0a03 */
[----:B------:R-:W-:Y:S01]  /*1210*/  ISETP.GT.U32.AND P3, PT, R10, R13, PT ;  /* 0x0000000d0a00720c */ /* 0x000fe20003f64070 */
[----:B------:R-:W-:Y:S01]  /*1220*/  VIADD R27, R198, 0x12 ;  /* 0x00000012c61b7836 */ /* 0x000fe20000000000 */
[----:B------:R-:W-:Y:S01]  /*1230*/  ISETP.GT.U32.AND P5, PT, R10, R14, PT ;  /* 0x0000000e0a00720c */ /* 0x000fe20003fa4070 */
[C---:B------:R-:W-:Y:S01]  /*1240*/  VIADD R38, R198.reuse, 0x1e ;  /* 0x0000001ec6267836 */ /* 0x040fe20000000000 */
[----:B------:R-:W-:Y:S01]  /*1250*/  IABS R15, R6 ;  /* 0x00000006000f7213 */ /* 0x000fe20000000000 */
[----:B------:R-:W-:Y:S01]  /*1260*/  VIADD R47, R198, 0x26 ;  /* 0x00000026c62f7836 */ /* 0x000fe20000000000 */
[----:B------:R-:W-:Y:S01]  /*1270*/  SEL R4, R5, R2, !P1 ;  /* 0x0000000205047207 */ /* 0x000fe20004800000 */
[----:B------:R-:W-:Y:S01]  /*1280*/  @!P2 IMAD.IADD R12, R12, 0x1, -R10 ;  /* 0x000000010c0ca824 */ /* 0x000fe200078e0a0a */
[----:B------:R-:W-:Y:S01]  /*1290*/  ISETP.GT.U32.AND P2, PT, R10, R7, PT ;  /* 0x000000070a00720c */ /* 0x000fe20003f44070 */
[----:B------:R-:W-:Y:S01]  /*12a0*/  IMAD.HI.U32 R2, R0, R15, RZ ;  /* 0x0000000f00027227 */ /* 0x000fe200078e00ff */
[----:B------:R-:W-:-:S02]  /*12b0*/  IABS R11, R8 ;  /* 0x00000008000b7213 */ /* 0x000fc40000000000 */
[----:B------:R-:W-:Y:S01]  /*12c0*/  SEL R5, R5, R3, !P1 ;  /* 0x0000000305057207 */ /* 0x000fe20004800000 */
[--C-:B------:R-:W-:Y:S01]  /*12d0*/  @!P3 IMAD.IADD R13, R13, 0x1, -R10.reuse ;  /* 0x000000010d0db824 */ /* 0x100fe200078e0a0a */
[----:B------:R-:W-:Y:S01]  /*12e0*/  IADD3 R2, PT, PT, -R2, RZ, RZ ;  /* 0x000000ff02027210 */ /* 0x000fe20007ffe1ff */
[--C-:B------:R-:W-:Y:S01]  /*12f0*/  @!P5 IMAD.IADD R14, R14, 0x1, -R10.reuse ;  /* 0x000000010e0ed824 */ /* 0x100fe200078e0a0a */
[----:B------:R-:W-:Y:S01]  /*1300*/  @!P4 IADD3 R12, PT, PT, -R12, RZ, RZ ;  /* 0x000000ff0c0cc210 */ /* 0x000fe20007ffe1ff */
[----:B------:R-:W-:Y:S01]  /*1310*/  IMAD.HI.U32 R3, R0, R11, RZ ;  /* 0x0000000b00037227 */ /* 0x000fe200078e00ff */
[C---:B------:R-:W-:Y:S02]  /*1320*/  ISETP.GT.U32.AND P5, PT, R10.reuse, R13, PT ;  /* 0x0000000d0a00720c */ /* 0x040fe40003fa4070 */
[C---:B------:R-:W-:Y:S01]  /*1330*/  ISETP.GT.U32.AND P4, PT, R10.reuse, R14, PT ;  /* 0x0000000e0a00720c */ /* 0x040fe20003f84070 */
[----:B------:R-:W-:Y:S01]  /*1340*/  IMAD R15, R10, R2, R15 ;  /* 0x000000020a0f7224 */ /* 0x000fe200078e020f */
[----:B------:R-:W-:Y:S01]  /*1350*/  @!P2 IADD3 R7, PT, PT, R7, -R10, RZ ;  /* 0x8000000a0707a210 */ /* 0x000fe20007ffe0ff */
[----:B------:R-:W-:Y:S01]  /*1360*/  IMAD.MOV R3, RZ, RZ, -R3 ;  /* 0x000000ffff037224 */ /* 0x000fe200078e0a03 */
[----:B------:R-:W-:Y:S01]  /*1370*/  ISETP.GE.AND P2, PT, R6, RZ, PT ;  /* 0x000000ff0600720c */ /* 0x000fe20003f46270 */
[----:B------:R-:W-:Y:S01]  /*1380*/  VIADD R6, R198, 0x6 ;  /* 0x00000006c6067836 */ /* 0x000fe20000000000 */
[----:B------:R-:W-:Y:S01]  /*1390*/  ISETP.GE.AND P1, PT, R17, RZ, PT ;  /* 0x000000ff1100720c */ /* 0x000fe20003f26270 */
[----:B------:R-:W-:Y:S01]  /*13a0*/  IMAD R16, R10, R3, R11 ;  /* 0x000000030a107224 */ /* 0x000fe200078e020b */
[C---:B------:R-:W-:Y:S01]  /*13b0*/  IADD3 R2, PT, PT, R198.reuse, 0x7, RZ ;  /* 0x00000007c6027810 */ /* 0x040fe20007ffe0ff */
[----:B------:R-:W-:Y:S01]  /*13c0*/  VIADD R56, R198, 0x27 ;  /* 0x00000027c6387836 */ /* 0x000fe20000000000 */
[----:B------:R-:W-:Y:S01]  /*13d0*/  IABS R17, R6 ;  /* 0x0000000600117213 */ /* 0x000fe20000000000 */
[--C-:B------:R-:W-:Y:S01]  /*13e0*/  @!P5 IMAD.IADD R13, R13, 0x1, -R10.reuse ;  /* 0x000000010d0dd824 */ /* 0x100fe200078e0a0a */
[----:B------:R-:W-:Y:S01]  /*13f0*/  ISETP.GT.U32.AND P5, PT, R10, R15, PT ;  /* 0x0000000f0a00720c */ /* 0x000fe20003fa4070 */
[----:B------:R-:W-:Y:S01]  /*1400*/  @!P4 IMAD.IADD R14, R14, 0x1, -R10 ;  /* 0x000000010e0ec824 */ /* 0x000fe200078e0a0a */
[----:B------:R-:W-:Y:S01]  /*1410*/  ISETP.GE.AND P4, PT, R2, RZ, PT ;  /* 0x000000ff0200720c */ /* 0x000fe20003f86270 */
[C---:B------:R-:W-:Y:S01]  /*1420*/  VIADD R57, R198.reuse, 0x28 ;  /* 0x00000028c6397836 */ /* 0x040fe20000000000 */
[----:B------:R-:W-:Y:S01]  /*1430*/  @!P6 IADD3 R13, PT, PT, -R13, RZ, RZ ;  /* 0x000000ff0d0de210 */ /* 0x000fe20007ffe1ff */
[----:B------:R-:W-:Y:S01]  /*1440*/  VIADD R58, R198, 0x29 ;  /* 0x00000029c63a7836 */ /* 0x000fe20000000000 */
[----:B------:R-:W-:Y:S01]  /*1450*/  ISETP.GT.U32.AND P6, PT, R10, R16, PT ;  /* 0x000000100a00720c */ /* 0x000fe20003fc4070 */
[----:B------:R-:W-:Y:S01]  /*1460*/  @!P1 IMAD.MOV R14, RZ, RZ, -R14 ;  /* 0x000000ffff0e9224 */ /* 0x000fe200078e0a0e */
[----:B------:R-:W-:Y:S01]  /*1470*/  IABS R19, R2 ;  /* 0x0000000200137213 */ /* 0x000fe20000000000 */
[----:B------:R-:W-:Y:S01]  /*1480*/  IMAD.HI.U32 R2, R0, R17, RZ ;  /* 0x0000001100027227 */ /* 0x000fe200078e00ff */
[----:B------:R-:W-:-:S02]  /*1490*/  ISETP.GE.AND P3, PT, R8, RZ, PT ;  /* 0x000000ff0800720c */ /* 0x000fc40003f66270 */
[----:B------:R-:W-:Y:S01]  /*14a0*/  IABS R11, R18 ;  /* 0x00000012000b7213 */ /* 0x000fe20000000000 */
[----:B------:R-:W-:Y:S01]  /*14b0*/  @!P5 IMAD.IADD R15, R15, 0x1, -R10 ;  /* 0x000000010f0fd824 */ /* 0x000fe200078e0a0a */
[----:B------:R-:W-:Y:S01]  /*14c0*/  IABS R23, R27 ;  /* 0x0000001b00177213 */ /* 0x000fe20000000000 */
[----:B------:R-:W-:Y:S01]  /*14d0*/  IMAD.MOV.U32 R8, RZ, RZ, R7 ;  /* 0x000000ffff087224 */ /* 0x000fe200078e0007 */
[----:B------:R-:W-:Y:S01]  /*14e0*/  IABS R53, R47 ;  /* 0x0000002f00357213 */ /* 0x000fe20000000000 */
[----:B------:R-:W-:Y:S01]  /*14f0*/  IMAD.MOV R3, RZ, RZ, -R2 ;  /* 0x000000ffff037224 */ /* 0x000fe200078e0a02 */
[----:B------:R-:W-:Y:S01]  /*1500*/  ISETP.GT.U32.AND P5, PT, R10, R15, PT ;  /* 0x0000000f0a00720c */ /* 0x000fe20003fa4070 */
[----:B------:R-:W-:Y:S01]  /*1510*/  @!P0 IMAD.MOV R8, RZ, RZ, -R8 ;  /* 0x000000ffff088224 */ /* 0x000fe200078e0a08 */
[----:B------:R-:W-:Y:S01]  /*1520*/  ISETP.GE.AND P0, PT, R6, RZ, PT ;  /* 0x000000ff0600720c */ /* 0x000fe20003f06270 */
[----:B------:R-:W-:Y:S01]  /*1530*/  IMAD.HI.U32 R2, R0, R19, RZ ;  /* 0x0000001300027227 */ /* 0x000fe200078e00ff */
[----:B------:R-:W-:-:S02]  /*1540*/  IADD3 R6, PT, PT, R198, 0x8, RZ ;  /* 0x00000008c6067810 */ /* 0x000fc40007ffe0ff */
[----:B------:R-:W-:Y:S01]  /*1550*/  IABS R49, R58 ;  /* 0x0000003a00317213 */ /* 0x000fe20000000000 */
[----:B------:R-:W-:Y:S01]  /*1560*/  @!P6 IMAD.IADD R16, R16, 0x1, -R10 ;  /* 0x000000011010e824 */ /* 0x000fe200078e0a0a */
[----:B------:R-:W-:Y:S01]  /*1570*/  IADD3 R2, PT, PT, -R2, RZ, RZ ;  /* 0x000000ff02027210 */ /* 0x000fe20007ffe1ff */
[----:B------:R-:W-:Y:S01]  /*1580*/  IMAD R17, R10, R3, R17 ;  /* 0x000000030a117224 */ /* 0x000fe200078e0211 */
[----:B------:R-:W-:Y:S01]  /*1590*/  IABS R7, R6 ;  /* 0x0000000600077213 */ /* 0x000fe20000000000 */
[----:B------:R-:W-:Y:S01]  /*15a0*/  IMAD.HI.U32 R3, R0, R11, RZ ;  /* 0x0000000b00037227 */ /* 0x000fe200078e00ff */
[C---:B------:R-:W-:Y:S02]  /*15b0*/  ISETP.GT.U32.AND P6, PT, R10.reuse, R16, PT ;  /* 0x000000100a00720c */ /* 0x040fe40003fc4070 */
[----:B------:R-:W-:Y:S01]  /*15c0*/  @!P5 IADD3 R15, PT, PT, R15, -R10, RZ ;  /* 0x8000000a0f0fd210 */ /* 0x000fe20007ffe0ff */
[C---:B------:R-:W-:Y:S01]  /*15d0*/  IMAD R19, R10.reuse, R2, R19 ;  /* 0x000000020a137224 */ /* 0x040fe200078e0213 */
[----:B------:R-:W-:Y:S01]  /*15e0*/  ISETP.GT.U32.AND P5, PT, R10, R17, PT ;  /* 0x000000110a00720c */ /* 0x000fe20003fa4070 */
[----:B------:R-:W-:Y:S01]  /*15f0*/  IMAD.HI.U32 R2, R0, R7, RZ ;  /* 0x0000000700027227 */ /* 0x000fe200078e00ff */
[----:B------:R-:W-:-:S02]  /*1600*/  ISETP.GE.AND P1, PT, R6, RZ, PT ;  /* 0x000000ff0600720c */ /* 0x000fc40003f26270 */
[----:B------:R-:W-:Y:S01]  /*1610*/  @!P2 IADD3 R15, PT, PT, -R15, RZ, RZ ;  /* 0x000000ff0f0fa210 */ /* 0x000fe20007ffe1ff */
[----:B------:R-:W-:Y:S01]  /*1620*/  IMAD.MOV R2, RZ, RZ, -R2 ;  /* 0x000000ffff027224 */ /* 0x000fe200078e0a02 */
[C---:B------:R-:W-:Y:S01]  /*1630*/  ISETP.GT.U32.AND P2, PT, R10.reuse, R19, PT ;  /* 0x000000130a00720c */ /* 0x040fe20003f44070 */
[----:B------:R-:W-:Y:S01]  /*1640*/  IMAD.MOV R3, RZ, RZ, -R3 ;  /* 0x000000ffff037224 */ /* 0x000fe200078e0a03 */
[----:B------:R-:W-:Y:S01]  /*1650*/  IABS R75, R78 ;  /* 0x0000004e004b7213 */ /* 0x000fe20000000000 */
[C---:B------:R-:W-:Y:S01]  /*1660*/  IMAD R26, R10.reuse, R2, R7 ;  /* 0x000000020a1a7224 */ /* 0x040fe200078e0207 */
[----:B------:R-:W-:Y:S01]  /*1670*/  IABS R7, R21 ;  /* 0x0000001500077213 */ /* 0x000fe20000000000 */
[----:B------:R-:W-:Y:S01]  /*1680*/  IMAD R28, R10, R3, R11 ;  /* 0x000000030a1c7224 */ /* 0x000fe200078e020b */
[----:B------:R-:W-:Y:S01]  /*1690*/  IADD3 R85, PT, PT, R198, 0x50, RZ ;  /* 0x00000050c6557810 */ /* 0x000fe20007ffe0ff */
[--C-:B------:R-:W-:Y:S01]  /*16a0*/  @!P6 IMAD.IADD R16, R16, 0x1, -R10.reuse ;  /* 0x000000011010e824 */ /* 0x100fe200078e0a0a */
[----:B------:R-:W-:Y:S01]  /*16b0*/  ISETP.GT.U32.AND P6, PT, R10, R26, PT ;  /* 0x0000001a0a00720c */ /* 0x000fe20003fc4070 */
[C---:B------:R-:W-:Y:S01]  /*16c0*/  VIADD R6, R198.reuse, 0xa ;  /* 0x0000000ac6067836 */ /* 0x040fe20000000000 */
[----:B------:R-:W-:Y:S01]  /*16d0*/  IADD3 R114, PT, PT, R198, 0x66, RZ ;  /* 0x00000066c6727810 */ /* 0x000fe20007ffe0ff */
[--C-:B------:R-:W-:Y:S01]  /*16e0*/  @!P5 IMAD.IADD R17, R17, 0x1, -R10.reuse ;  /* 0x000000011111d824 */ /* 0x100fe200078e0a0a */
[C---:B------:R-:W-:Y:S01]  /*16f0*/  ISETP.GT.U32.AND P5, PT, R10.reuse, R28, PT ;  /* 0x0000001c0a00720c */ /* 0x040fe20003fa4070 */
[----:B------:R-:W-:Y:S01]  /*1700*/  @!P2 IMAD.IADD R19, R19, 0x1, -R10 ;  /* 0x000000011313a824 */ /* 0x000fe200078e0a0a */
[----:B------:R-:W-:Y:S01]  /*1710*/  IABS R31, R6 ;  /* 0x00000006001f7213 */ /* 0x000fe20000000000 */
[----:B------:R-:W-:Y:S01]  /*1720*/  @!P3 IMAD.MOV R16, RZ, RZ, -R16 ;  /* 0x000000ffff10b224 */ /* 0x000fe200078e0a10 */
[----:B------:R-:W-:Y:S01]  /*1730*/  ISETP.GT.U32.AND P2, PT, R10, R17, PT ;  /* 0x000000110a00720c */ /* 0x000fe20003f44070 */
[----:B------:R-:W-:Y:S01]  /*1740*/  IMAD.HI.U32 R3, R0, R43, RZ ;  /* 0x0000002b00037227 */ /* 0x000fe200078e00ff */
[----:B------:R-:W-:-:S02]  /*1750*/  IABS R97, R114 ;  /* 0x0000007200617213 */ /* 0x000fc40000000000 */
[----:B------:R-:W-:Y:S01]  /*1760*/  IADD3 R110, PT, PT, R198, 0x69, RZ ;  /* 0x00000069c66e7810 */ /* 0x000fe20007ffe0ff */
[----:B------:R-:W-:Y:S01]  /*1770*/  IMAD.HI.U32 R2, R0, R31, RZ ;  /* 0x0000001f00027227 */ /* 0x000fe200078e00ff */
[----:B------:R-:W-:Y:S02]  /*1780*/  IADD3 R3, PT, PT, -R3, RZ, RZ ;  /* 0x000000ff03037210 */ /* 0x000fe40007ffe1ff */
[----:B------:R-:W-:Y:S01]  /*1790*/  IABS R91, R110 ;  /* 0x0000006e005b7213 */ /* 0x000fe20000000000 */
[----:B------:R-:W-:Y:S01]  /*17a0*/  @!P6 IMAD.IADD R26, R26, 0x1, -R10 ;  /* 0x000000011a1ae824 */ /* 0x000fe200078e0a0a */
[----:B------:R-:W-:Y:S01]  /*17b0*/  @!P5 IADD3 R28, PT, PT, R28, -R10, RZ ;  /* 0x8000000a1c1cd210 */ /* 0x000fe20007ffe0ff */
[----:B------:R-:W-:Y:S01]  /*17c0*/  IMAD.MOV R2, RZ, RZ, -R2 ;  /* 0x000000ffff027224 */ /* 0x000fe200078e0a02 */
[C---:B------:R-:W-:Y:S01]  /*17d0*/  ISETP.GT.U32.AND P6, PT, R10.reuse, R19, PT ;  /* 0x000000130a00720c */ /* 0x040fe20003fc4070 */
[C---:B------:R-:W-:Y:S01]  /*17e0*/  IMAD R43, R10.reuse, R3, R43 ;  /* 0x000000030a2b7224 */ /* 0x040fe200078e022b */
[C---:B------:R-:W-:Y:S01]  /*17f0*/  ISETP.GT.U32.AND P5, PT, R10.reuse, R26, PT ;  /* 0x0000001a0a00720c */ /* 0x040fe20003fa4070 */
[----:B------:R-:W-:Y:S01]  /*1800*/  IMAD R31, R10, R2, R31 ;  /* 0x000000020a1f7224 */ /* 0x000fe200078e021f */
[----:B------:R-:W-:Y:S01]  /*1810*/  @!P2 IADD3 R17, PT, PT, R17, -R10, RZ ;  /* 0x8000000a1111a210 */ /* 0x000fe20007ffe0ff */
[----:B------:R-:W-:Y:S01]  /*1820*/  IMAD.HI.U32 R2, R0, R41, RZ ;  /* 0x0000002900027227 */ /* 0x000fe200078e00ff */
[----:B------:R-:W-:-:S02]  /*1830*/  ISETP.GT.U32.AND P3, PT, R10, R28, PT ;  /* 0x0000001c0a00720c */ /* 0x000fc40003f64070 */
[----:B------:R-:W-:Y:S01]  /*1840*/  ISETP.GT.U32.AND P2, PT, R10, R31, PT ;  /* 0x0000001f0a00720c */ /* 0x000fe20003f44070 */
[----:B------:R-:W-:Y:S01]  /*1850*/  IMAD.MOV R2, RZ, RZ, -R2 ;  /* 0x000000ffff027224 */ /* 0x000fe200078e0a02 */
[C---:B------:R-:W-:Y:S01]  /*1860*/  IADD3 R88, PT, PT, R198.reuse, 0x6c, RZ ;  /* 0x0000006cc6587810 */ /* 0x040fe20007ffe0ff */
[----:B------:R-:W-:Y:S01]  /*1870*/  @!P0 IMAD.MOV R17, RZ, RZ, -R17 ;  /* 0x000000ffff118224 */ /* 0x000fe200078e0a11 */
[----:B------:R-:W-:Y:S01]  /*1880*/  IADD3 R104, PT, PT, R198, 0x6d, RZ ;  /* 0x0000006dc6687810 */ /* 0x000fe20007ffe0ff */
[----:B------:R-:W-:Y:S01]  /*1890*/  IMAD R41, R10, R2, R41 ;  /* 0x000000020a297224 */ /* 0x000fe200078e0229 */
[----:B------:R-:W-:Y:S01]  /*18a0*/  IADD3 R90, PT, PT, R198, 0x71, RZ ;  /* 0x00000071c65a7810 */ /* 0x000fe20007ffe0ff */
[----:B------:R-:W-:Y:S01]  /*18b0*/  @!P6 IMAD.IADD R19, R19, 0x1, -R10 ;  /* 0x000000011313e824 */ /* 0x000fe200078e0a0a */
[----:B------:R-:W-:Y:S01]  /*18c0*/  @!P5 IADD3 R26, PT, PT, R26, -R10, RZ ;  /* 0x8000000a1a1ad210 */ /* 0x000fe20007ffe0ff */
[----:B------:R-:W-:Y:S01]  /*18d0*/  IMAD.HI.U32 R2, R0, R7, RZ ;  /* 0x0000000700027227 */ /* 0x000fe200078e00ff */
[----:B------:R-:W-:-:S02]  /*18e0*/  ISETP.GT.U32.AND P5, PT, R10, R41, PT ;  /* 0x000000290a00720c */ /* 0x000fc40003fa4070 */
[----:B------:R-:W-:Y:S01]  /*18f0*/  ISETP.GE.AND P6, PT, R18, RZ, PT ;  /* 0x000000ff1200720c */ /* 0x000fe20003fc6270 */
[----:B------:R-:W-:Y:S01]  /*1900*/  VIADD R18, R198, 0xe ;  /* 0x0000000ec6127836 */ /* 0x000fe20000000000 */
[----:B------:R-:W-:Y:S01]  /*1910*/  @!P4 IADD3 R19, PT, PT, -R19, RZ, RZ ;  /* 0x000000ff1313c210 */ /* 0x000fe20007ffe1ff */
[----:B------:R-:W-:Y:S01]  /*1920*/  IMAD.MOV R2, RZ, RZ, -R2 ;  /* 0x000000ffff027224 */ /* 0x000fe200078e0a02 */
[----:B------:R-:W-:Y:S01]  /*1930*/  IABS R105, R104 ;  /* 0x0000006800697213 */ /* 0x000fe20000000000 */
[--C-:B------:R-:W-:Y:S01]  /*1940*/  @!P3 IMAD.IADD R28, R28, 0x1, -R10.reuse ;  /* 0x000000011c1cb824 */ /* 0x100fe200078e0a0a */
[----:B------:R-:W-:Y:S01]  /*1950*/  IABS R11, R18 ;  /* 0x00000012000b7213 */ /* 0x000fe20000000000 */
[----:B------:R-:W-:Y:S01]  /*1960*/  IMAD R42, R10, R2, R7 ;  /* 0x000000020a2a7224 */ /* 0x000fe200078e0207 */
[----:B------:R-:W-:Y:S01]  /*1970*/  ISETP.GE.AND P3, PT, R6, RZ, PT ;  /* 0x000000ff0600720c */ /* 0x000fe20003f66270 */
[----:B------:R-:W-:Y:S01]  /*1980*/  @!P2 IMAD.IADD R31, R31, 0x1, -R10 ;  /* 0x000000011f1fa824 */ /* 0x000fe200078e0a0a */
[----:B------:R-:W-:Y:S01]  /*1990*/  ISETP.GE.AND P2, PT, R20, RZ, PT ;  /* 0x000000ff1400720c */ /* 0x000fe20003f46270 */
[----:B------:R-:W-:Y:S01]  /*19a0*/  IMAD.HI.U32 R2, R0, R11, RZ ;  /* 0x0000000b00027227 */ /* 0x000fe200078e00ff */
[----:B------:R-:W-:-:S02]  /*19b0*/  @!P5 IADD3 R41, PT, PT, R41, -R10, RZ ;  /* 0x8000000a2929d210 */ /* 0x000fc40007ffe0ff */
[C---:B------:R-:W-:Y:S01]  /*19c0*/  ISETP.GT.U32.AND P4, PT, R10.reuse, R42, PT ;  /* 0x0000002a0a00720c */ /* 0x040fe20003f84070 */
[----:B------:R-:W-:Y:S01]  /*19d0*/  IMAD.MOV R2, RZ, RZ, -R2 ;  /* 0x000000ffff027224 */ /* 0x000fe200078e0a02 */
[----:B------:R-:W-:Y:S01]  /*19e0*/  ISETP.GT.U32.AND P5, PT, R10, R41, PT ;  /* 0x000000290a00720c */ /* 0x000fe20003fa4070 */
[----:B------:R-:W-:Y:S01]  /*19f0*/  VIADD R6, R198, 0xf ;  /* 0x0000000fc6067836 */ /* 0x000fe20000000000 */
[C---:B------:R-:W-:Y:S01]  /*1a00*/  ISETP.GT.U32.AND P0, PT, R10.reuse, R31, PT ;  /* 0x0000001f0a00720c */ /* 0x040fe20003f04070 */
[C---:B------:R-:W-:Y:S01]  /*1a10*/  IMAD R44, R10.reuse, R2, R11 ;  /* 0x000000020a2c7224 */ /* 0x040fe200078e020b */
[----:B------:R-:W-:Y:S01]  /*1a20*/  IABS R7, R24 ;  /* 0x0000001800077213 */ /* 0x000fe20000000000 */
[----:B------:R-:W-:Y:S01]  /*1a30*/  @!P6 IMAD.MOV R28, RZ, RZ, -R28 ;  /* 0x000000ffff1ce224 */ /* 0x000fe200078e0a1c */
[----:B------:R-:W-:Y:S01]  /*1a40*/  ISETP.GT.U32.AND P6, PT, R10, R43, PT ;  /* 0x0000002b0a00720c */ /* 0x000fe20003fc4070 */
[C---:B------:R-:W-:Y:S01]  /*1a50*/  VIADD R20, R198.reuse, 0x10 ;  /* 0x00000010c6147836 */ /* 0x040fe20000000000 */
[----:B------:R-:W-:Y:S01]  /*1a60*/  IABS R3, R6 ;  /* 0x0000000600037213 */ /* 0x000fe20000000000 */
[----:B------:R-:W-:Y:S01]  /*1a70*/  @!P1 IMAD.MOV R26, RZ, RZ, -R26 ;  /* 0x000000ffff1a9224 */ /* 0x000fe200078e0a1a */
[----:B------:R-:W-:Y:S01]  /*1a80*/  ISETP.GE.AND P1, PT, R21, RZ, PT ;  /* 0x000000ff1500720c */ /* 0x000fe20003f26270 */
[----:B------:R-:W-:Y:S01]  /*1a90*/  VIADD R60, R198, 0x2b ;  /* 0x0000002bc63c7836 */ /* 0x000fe20000000000 */
[----:B------:R-:W-:Y:S01]  /*1aa0*/  IABS R21, R20 ;  /* 0x0000001400157213 */ /* 0x000fe20000000000 */
[----:B------:R-:W-:Y:S01]  /*1ab0*/  @!P5 IMAD.IADD R41, R41, 0x1, -R10 ;  /* 0x000000012929d824 */ /* 0x000fe200078e0a0a */
[----:B------:R-:W-:Y:S01]  /*1ac0*/  ISETP.GT.U32.AND P5, PT, R10, R44, PT ;  /* 0x0000002c0a00720c */ /* 0x000fe20003fa4070 */
[----:B------:R-:W-:Y:S01]  /*1ad0*/  IMAD.HI.U32 R2, R0, R3, RZ ;  /* 0x0000000300027227 */ /* 0x000fe200078e00ff */
[----:B------:R-:W-:-:S02]  /*1ae0*/  @!P4 IADD3 R42, PT, PT, R42, -R10, RZ ;  /* 0x8000000a2a2ac210 */ /* 0x000fc40007ffe0ff */
[----:B------:R-:W-:Y:S01]  /*1af0*/  ISETP.GE.AND P4, PT, R18, RZ, PT ;  /* 0x000000ff1200720c */ /* 0x000fe20003f86270 */
[----:B------:R-:W-:Y:S01]  /*1b00*/  IMAD.MOV R18, RZ, RZ, -R2 ;  /* 0x000000ffff127224 */ /* 0x000fe200078e0a02 */
[----:B------:R-:W-:Y:S01]  /*1b10*/  @!P0 IADD3 R31, PT, PT, R31, -R10, RZ ;  /* 0x8000000a1f1f8210 */ /* 0x000fe20007ffe0ff */
[----:B------:R-:W-:Y:S01]  /*1b20*/  @!P6 IMAD.IADD R43, R43, 0x1, -R10 ;  /* 0x000000012b2be824 */ /* 0x000fe200078e0a0a */
[----:B------:R-:W-:Y:S01]  /*1b30*/  ISETP.GT.U32.AND P6, PT, R10, R42, PT ;  /* 0x0000002a0a00720c */ /* 0x000fe20003fc4070 */
[----:B------:R-:W-:Y:S01]  /*1b40*/  IMAD.HI.U32 R2, R0, R21, RZ ;  /* 0x0000001500027227 */ /* 0x000fe200078e00ff */
[----:B------:R-:W-:Y:S02]  /*1b50*/  @!P3 IADD3 R31, PT, PT, -R31, RZ, RZ ;  /* 0x000000ff1f1fb210 */ /* 0x000fe40007ffe1ff */
[----:B------:R-:W-:Y:S01]  /*1b60*/  ISETP.GT.U32.AND P3, PT, R10, R43, PT ;  /* 0x0000002b0a00720c */ /* 0x000fe20003f64070 */
[----:B------:R-:W-:Y:S01]  /*1b70*/  IMAD.MOV R2, RZ, RZ, -R2 ;  /* 0x000000ffff027224 */ /* 0x000fe200078e0a02 */
[----:B------:R-:W-:Y:S01]  /*1b80*/  @!P5 IADD3 R44, PT, PT, R44, -R10, RZ ;  /* 0x8000000a2c2cd210 */ /* 0x000fe20007ffe0ff */
[----:B------:R-:W-:Y:S01]  /*1b90*/  IMAD R18, R10, R18, R3 ;  /* 0x000000120a127224 */ /* 0x000fe200078e0203 */
[----:B------:R-:W-:Y:S01]  /*1ba0*/  ISETP.GE.AND P0, PT, R22, RZ, PT ;  /* 0x000000ff1600720c */ /* 0x000fe20003f06270 */
[C---:B------:R-:W-:Y:S01]  /*1bb0*/  IMAD R21, R10.reuse, R2, R21 ;  /* 0x000000020a157224 */ /* 0x040fe200078e0215 */
[----:B------:R-:W-:Y:S01]  /*1bc0*/  ISETP.GT.U32.AND P5, PT, R10, R44, PT ;  /* 0x0000002c0a00720c */ /* 0x000fe20003fa4070 */
[----:B------:R-:W-:Y:S01]  /*1bd0*/  IMAD.HI.U32 R2, R0, R7, RZ ;  /* 0x0000000700027227 */ /* 0x000fe200078e00ff */
[----:B------:R-:W-:-:S02]  /*1be0*/  IABS R55, R60 ;  /* 0x0000003c00377213 */ /* 0x000fc40000000000 */
[----:B------:R-:W-:Y:S01]  /*1bf0*/  IABS R181, R90 ;  /* 0x0000005a00b57213 */ /* 0x000fe20000000000 */
[----:B------:R-:W-:Y:S01]  /*1c00*/  @!P6 IMAD.IADD R42, R42, 0x1, -R10 ;  /* 0x000000012a2ae824 */ /* 0x000fe200078e0a0a */
[----:B------:R-:W-:Y:S01]  /*1c10*/  IADD3 R2, PT, PT, -R2, RZ, RZ ;  /* 0x000000ff02027210 */ /* 0x000fe20007ffe1ff */
[----:B------:R-:W-:Y:S01]  /*1c20*/  @!P2 IMAD.MOV R41, RZ, RZ, -R41 ;  /* 0x000000ffff29a224 */ /* 0x000fe200078e0a29 */
[----:B------:R-:W-:Y:S01]  /*1c30*/  @!P3 IADD3 R43, PT, PT, R43, -R10, RZ ;  /* 0x8000000a2b2bb210 */ /* 0x000fe20007ffe0ff */
[----:B------:R-:W-:Y:S01]  /*1c40*/  @!P1 IMAD.MOV R42, RZ, RZ, -R42 ;  /* 0x000000ffff2a9224 */ /* 0x000fe200078e0a2a */
[----:B------:R-:W-:Y:S01]  /*1c50*/  ISETP.GE.AND P3, PT, R6, RZ, PT ;  /* 0x000000ff0600720c */ /* 0x000fe20003f66270 */
[----:B------:R-:W-:Y:S01]  /*1c60*/  VIADD R6, R198, 0x13 ;  /* 0x00000013c6067836 */ /* 0x000fe20000000000 */
[----:B------:R-:W-:Y:S01]  /*1c70*/  ISETP.GT.U32.AND P6, PT, R10, R18, PT ;  /* 0x000000120a00720c */ /* 0x000fe20003fc4070 */
[----:B------:R-:W-:Y:S01]  /*1c80*/  @!P5 IMAD.IADD R44, R44, 0x1, -R10 ;  /* 0x000000012c2cd824 */ /* 0x000fe200078e0a0a */
[C---:B------:R-:W-:Y:S01]  /*1c90*/  ISETP.GT.U32.AND P5, PT, R10.reuse, R21, PT ;  /* 0x000000150a00720c */ /* 0x040fe20003fa4070 */
[----:B------:R-:W-:Y:S01]  /*1ca0*/  IMAD R22, R10, R2, R7 ;  /* 0x000000020a167224 */ /* 0x000fe200078e0207 */
[----:B------:R-:W-:Y:S01]  /*1cb0*/  IABS R11, R6 ;  /* 0x00000006000b7213 */ /* 0x000fe20000000000 */
[----:B------:R-:W-:Y:S01]  /*1cc0*/  IMAD.HI.U32 R3, R0, R23, RZ ;  /* 0x0000001700037227 */ /* 0x000fe200078e00ff */
[----:B------:R-:W-:-:S02]  /*1cd0*/  @!P4 IADD3 R44, PT, PT, -R44, RZ, RZ ;  /* 0x000000ff2c2cc210 */ /* 0x000fc40007ffe1ff */
[----:B------:R-:W-:Y:S01]  /*1ce0*/  ISETP.GT.U32.AND P1, PT, R10, R22, PT ;  /* 0x000000160a00720c */ /* 0x000fe20003f24070 */
[----:B------:R-:W-:Y:S01]  /*1cf0*/  IMAD.HI.U32 R2, R0, R11, RZ ;  /* 0x0000000b00027227 */ /* 0x000fe200078e00ff */
[C---:B------:R-:W-:Y:S02]  /*1d00*/  IADD3 R102, PT, PT, R198.reuse, 0x74, RZ ;  /* 0x00000074c6667810 */ /* 0x040fe40007ffe0ff */
[----:B------:R-:W-:Y:S01]  /*1d10*/  IADD3 R86, PT, PT, R198, 0x7a, RZ ;  /* 0x0000007ac6567810 */ /* 0x000fe20007ffe0ff */
[--C-:B------:R-:W-:Y:S01]  /*1d20*/  @!P6 IMAD.IADD R18, R18, 0x1, -R10.reuse ;  /* 0x000000011212e824 */ /* 0x100fe200078e0a0a */
[----:B------:R-:W-:Y:S01]  /*1d30*/  IADD3 R2, PT, PT, -R2, RZ, RZ ;  /* 0x000000ff02027210 */ /* 0x000fe20007ffe1ff */
[----:B------:R-:W-:Y:S01]  /*1d40*/  @!P5 IMAD.IADD R21, R21, 0x1, -R10 ;  /* 0x000000011515d824 */ /* 0x000fe200078e0a0a */
[----:B------:R-:W-:Y:S01]  /*1d50*/  ISETP.GE.AND P6, PT, R20, RZ, PT ;  /* 0x000000ff1400720c */ /* 0x000fe20003fc6270 */
[----:B------:R-:W-:Y:S01]  /*1d60*/  IMAD.MOV R3, RZ, RZ, -R3 ;  /* 0x000000ffff037224 */ /* 0x000fe200078e0a03 */
[C---:B------:R-:W-:Y:S01]  /*1d70*/  ISETP.GT.U32.AND P5, PT, R10.reuse, R18, PT ;  /* 0x000000120a00720c */ /* 0x040fe20003fa4070 */
[C---:B------:R-:W-:Y:S01]  /*1d80*/  IMAD R20, R10.reuse, R2, R11 ;  /* 0x000000020a147224 */ /* 0x040fe200078e020b */
[----:B------:R-:W-:Y:S01]  /*1d90*/  ISETP.GT.U32.AND P2, PT, R10, R21, PT ;  /* 0x000000150a00720c */ /* 0x000fe20003f44070 */
[----:B------:R-:W-:Y:S01]  /*1da0*/  IMAD.HI.U32 R2, R0, R25, RZ ;  /* 0x0000001900027227 */ /* 0x000fe200078e00ff */
[----:B------:R-:W-:-:S02]  /*1db0*/  IABS R185, R102 ;  /* 0x0000006600b97213 */ /* 0x000fc40000000000 */
[----:B------:R-:W-:Y:S01]  /*1dc0*/  IABS R163, R86 ;  /* 0x0000005600a37213 */ /* 0x000fe20000000000 */
[----:B------:R-:W-:Y:S01]  /*1dd0*/  VIADD R7, R198, 0x15 ;  /* 0x00000015c6077836 */ /* 0x000fe20000000000 */
[----:B------:R-:W-:Y:S01]  /*1de0*/  IADD3 R2, PT, PT, -R2, RZ, RZ ;  /* 0x000000ff02027210 */ /* 0x000fe20007ffe1ff */
[----:B------:R-:W-:Y:S01]  /*1df0*/  IMAD R23, R10, R3, R23 ;  /* 0x000000030a177224 */ /* 0x000fe200078e0217 */
[----:B------:R-:W-:Y:S01]  /*1e00*/  IADD3 R176, PT, PT, R198, 0x7e, RZ ;  /* 0x0000007ec6b07810 */ /* 0x000fe20007ffe0ff */
[--C-:B------:R-:W-:Y:S01]  /*1e10*/  @!P1 IMAD.IADD R22, R22, 0x1, -R10.reuse ;  /* 0x0000000116169824 */ /* 0x100fe200078e0a0a */
[----:B------:R-:W-:Y:S01]  /*1e20*/  IABS R3, R7 ;  /* 0x0000000700037213 */ /* 0x000fe20000000000 */
[----:B------:R-:W-:Y:S01]  /*1e30*/  @!P5 IMAD.IADD R18, R18, 0x1, -R10 ;  /* 0x000000011212d824 */ /* 0x000fe200078e0a0a */
[C---:B------:R-:W-:Y:S01]  /*1e40*/  ISETP.GT.U32.AND P4, PT, R10.reuse, R23, PT ;  /* 0x000000170a00720c */ /* 0x040fe20003f84070 */
[----:B------:R-:W-:Y:S01]  /*1e50*/  IMAD R25, R10, R2, R25 ;  /* 0x000000020a197224 */ /* 0x000fe200078e0219 */
[----:B------:R-:W-:Y:S01]  /*1e60*/  @!P2 IADD3 R21, PT, PT, R21, -R10, RZ ;  /* 0x8000000a1515a210 */ /* 0x000fe20007ffe0ff */
[----:B------:R-:W-:Y:S01]  /*1e70*/  IMAD.HI.U32 R2, R0, R3, RZ ;  /* 0x0000000300027227 */ /* 0x000fe200078e00ff */
[----:B------:R-:W-:-:S02]  /*1e80*/  ISETP.GT.U32.AND P2, PT, R10, R20, PT ;  /* 0x000000140a00720c */ /* 0x000fc40003f44070 */
[----:B------:R-:W-:Y:S01]  /*1e90*/  ISETP.GE.AND P1, PT, R6, RZ, PT ;  /* 0x000000ff0600720c */ /* 0x000fe20003f26270 */
[----:B------:R-:W-:Y:S01]  /*1ea0*/  @!P3 IMAD.MOV R18, RZ, RZ, -R18 ;  /* 0x000000ffff12b224 */ /* 0x000fe200078e0a12 */
[----:B------:R-:W-:Y:S01]  /*1eb0*/  ISETP.GT.U32.AND P3, PT, R10, R22, PT ;  /* 0x000000160a00720c */ /* 0x000fe20003f64070 */
[----:B------:R-:W-:Y:S01]  /*1ec0*/  IMAD.MOV R2, RZ, RZ, -R2 ;  /* 0x000000ffff027224 */ /* 0x000fe200078e0a02 */
[----:B------:R-:W-:Y:S01]  /*1ed0*/  ISETP.GE.AND P5, PT, R27, RZ, PT ;  /* 0x000000ff1b00720c */ /* 0x000fe20003fa6270 */
[----:B------:R-:W-:Y:S01]  /*1ee0*/  @!P0 IMAD.MOV R43, RZ, RZ, -R43 ;  /* 0x000000ffff2b8224 */ /* 0x000fe200078e0a2b */
[----:B------:R-:W-:Y:S01]  /*1ef0*/  ISETP.GE.AND P0, PT, R24, RZ, PT ;  /* 0x000000ff1800720c */ /* 0x000fe20003f06270 */
[----:B------:R-:W-:Y:S01]  /*1f00*/  IMAD R24, R10, R2, R3 ;  /* 0x000000020a187224 */ /* 0x000fe200078e0203 */
[----:B------:R-:W-:Y:S01]  /*1f10*/  IABS R173, R176 ;  /* 0x000000b000ad7213 */ /* 0x000fe20000000000 */
[----:B------:R-:W-:Y:S01]  /*1f20*/  VIADD R6, R198, 0x16 ;  /* 0x00000016c6067836 */ /* 0x000fe20000000000 */
[----:B------:R-:W-:Y:S01]  /*1f30*/  IABS R115, R198 ;  /* 0x000000c600737213 */ /* 0x000fe20000000000 */
[----:B------:R-:W-:Y:S01]  /*1f40*/  @!P4 IMAD.IADD R23, R23, 0x1, -R10 ;  /* 0x000000011717c824 */ /* 0x000fe200078e0a0a */
[----:B------:R-:W-:Y:S01]  /*1f50*/  @!P2 IADD3 R20, PT, PT, R20, -R10, RZ ;  /* 0x8000000a1414a210 */ /* 0x000fe20007ffe0ff */
[----:B------:R-:W-:Y:S01]  /*1f60*/  VIADD R11, R198, 0x17 ;  /* 0x00000017c60b7836 */ /* 0x000fe20000000000 */
[----:B------:R-:W-:Y:S01]  /*1f70*/  IABS R27, R6 ;  /* 0x00000006001b7213 */ /* 0x000fe20000000000 */
[----:B------:R-:W-:Y:S01]  /*1f80*/  @!P6 IMAD.MOV R21, RZ, RZ, -R21 ;  /* 0x000000ffff15e224 */ /* 0x000fe200078e0a15 */
[----:B------:R-:W-:Y:S01]  /*1f90*/  ISETP.GT.U32.AND P2, PT, R10, R20, PT ;  /* 0x000000140a00720c */ /* 0x000fe20003f44070 */
[----:B------:R-:W-:Y:S01]  /*1fa0*/  VIADD R66, R198, 0x35 ;  /* 0x00000035c6427836 */ /* 0x000fe20000000000 */
[----:B------:R-:W-:Y:S01]  /*1fb0*/  @!P3 IADD3 R22, PT, PT, R22, -R10, RZ ;  /* 0x8000000a1616b210 */ /* 0x000fe20007ffe0ff */
[----:B------:R-:W-:Y:S01]  /*1fc0*/  IMAD.HI.U32 R2, R0, R27, RZ ;  /* 0x0000001b00027227 */ /* 0x000fe200078e00ff */
[----:B------:R-:W-:-:S02]  /*1fd0*/  ISETP.GT.U32.AND P3, PT, R10, R25, PT ;  /* 0x000000190a00720c */ /* 0x000fc40003f64070 */
[C---:B------:R-:W-:Y:S01]  /*1fe0*/  ISETP.GT.U32.AND P4, PT, R10.reuse, R23, PT ;  /* 0x000000170a00720c */ /* 0x040fe20003f84070 */
[----:B------:R-:W-:Y:S01]  /*1ff0*/  IMAD.MOV R2, RZ, RZ, -R2 ;  /* 0x000000ffff027224 */ /* 0x000fe200078e0a02 */
[----:B------:R-:W-:Y:S01]  /*2000*/  ISETP.GE.AND P6, PT, R29, RZ, PT ;  /* 0x000000ff1d00720c */ /* 0x000fe20003fc6270 */
[----:B------:R-:W-:Y:S01]  /*2010*/  @!P0 IMAD.MOV R22, RZ, RZ, -R22 ;  /* 0x000000ffff168224 */ /* 0x000fe200078e0a16 */
[----:B------:R-:W-:Y:S01]  /*2020*/  IABS R29, R11 ;  /* 0x0000000b001d7213 */ /* 0x000fe20000000000 */
[----:B------:R-:W-:Y:S01]  /*2030*/  IMAD R27, R10, R2, R27 ;  /* 0x000000020a1b7224 */ /* 0x000fe200078e021b */
[----:B------:R-:W-:Y:S01]  /*2040*/  IABS R65, R66 ;  /* 0x0000004200417213 */ /* 0x000fe20000000000 */
[----:B------:R-:W-:Y:S01]  /*2050*/  @!P2 IMAD.IADD R20, R20, 0x1, -R10 ;  /* 0x000000011414a824 */ /* 0x000fe200078e0a0a */
[----:B------:R-:W-:Y:S01]  /*2060*/  ISETP.GT.U32.AND P2, PT, R10, R24, PT ;  /* 0x000000180a00720c */ /* 0x000fe20003f44070 */
[----:B------:R-:W-:Y:S02]  /*2070*/  IMAD.HI.U32 R2, R0, R29, RZ ;  /* 0x0000001d00027227 */ /* 0x000fe400078e00ff */
[----:B------:R-:W-:-:S02]  /*2080*/  @!P3 IADD3 R25, PT, PT, R25, -R10, RZ ;  /* 0x8000000a1919b210 */ /* 0x000fc40007ffe0ff */
[----:B------:R-:W-:Y:S01]  /*2090*/  @!P4 IMAD.IADD R23, R23, 0x1, -R10 ;  /* 0x000000011717c824 */ /* 0x000fe200078e0a0a */
[----:B------:R-:W-:Y:S01]  /*20a0*/  ISETP.GE.AND P4, PT, R7, RZ, PT ;  /* 0x000000ff0700720c */ /* 0x000fe20003f86270 */
[----:B------:R-:W-:Y:S01]  /*20b0*/  IMAD.MOV R2, RZ, RZ, -R2 ;  /* 0x000000ffff027224 */ /* 0x000fe200078e0a02 */
[----:B------:R-:W-:Y:S01]  /*20c0*/  IABS R7, R30 ;  /* 0x0000001e00077213 */ /* 0x000fe20000000000 */
[----:B------:R-:W-:Y:S01]  /*20d0*/  @!P1 IMAD.MOV R20, RZ, RZ, -R20 ;  /* 0x000000ffff149224 */ /* 0x000fe200078e0a14 */
[C---:B------:R-:W-:Y:S01]  /*20e0*/  ISETP.GT.U32.AND P0, PT, R10.reuse, R25, PT ;  /* 0x000000190a00720c */ /* 0x040fe20003f04070 */
[----:B------:R-:W-:Y:S01]  /*20f0*/  IMAD R29, R10, R2, R29 ;  /* 0x000000020a1d7224 */ /* 0x000fe200078e021d */
[----:B------:R-:W-:Y:S01]  /*2100*/  @!P5 IADD3 R23, PT, PT, -R23, RZ, RZ ;  /* 0x000000ff1717d210 */ /* 0x000fe20007ffe1ff */
[----:B------:R-:W-:Y:S01]  /*2110*/  @!P2 IMAD.IADD R24, R24, 0x1, -R10 ;  /* 0x000000011818a824 */ /* 0x000fe200078e0a0a */
[----:B------:R-:W-:Y:S01]  /*2120*/  ISETP.GT.U32.AND P5, PT, R10, R27, PT ;  /* 0x0000001b0a00720c */ /* 0x000fe20003fa4070 */
[----:B------:R-:W-:Y:S01]  /*2130*/  IMAD.HI.U32 R3, R0, R7, RZ ;  /* 0x0000000700037227 */ /* 0x000fe200078e00ff */
[----:B------:R-:W-:-:S02]  /*2140*/  ISETP.GE.AND P3, PT, R6, RZ, PT ;  /* 0x000000ff0600720c */ /* 0x000fc40003f66270 */
[----:B------:R-:W-:Y:S01]  /*2150*/  ISETP.GT.U32.AND P2, PT, R10, R24, PT ;  /* 0x000000180a00720c */ /* 0x000fe20003f44070 */
[C---:B------:R-:W-:Y:S01]  /*2160*/  VIADD R6, R198.reuse, 0x19 ;  /* 0x00000019c6067836 */ /* 0x040fe20000000000 */
[----:B------:R-:W-:Y:S01]  /*2170*/  IADD3 R3, PT, PT, -R3, RZ, RZ ;  /* 0x000000ff03037210 */ /* 0x000fe20007ffe1ff */
[----:B------:R-:W-:Y:S01]  /*2180*/  VIADD R67, R198, 0x36 ;  /* 0x00000036c6437836 */ /* 0x000fe20000000000 */
[----:B------:R-:W-:Y:S01]  /*2190*/  ISETP.GE.AND P1, PT, R11, RZ, PT ;  /* 0x000000ff0b00720c */ /* 0x000fe20003f26270 */
[--C-:B------:R-:W-:Y:S01]  /*21a0*/  @!P0 IMAD.IADD R25, R25, 0x1, -R10.reuse ;  /* 0x0000000119198824 */ /* 0x100fe200078e0a0a */
[----:B------:R-:W-:Y:S01]  /*21b0*/  ISETP.GE.AND P0, PT, R30, RZ, PT ;  /* 0x000000ff1e00720c */ /* 0x000fe20003f06270 */
[----:B------:R-:W-:Y:S01]  /*21c0*/  IMAD R30, R10, R3, R7 ;  /* 0x000000030a1e7224 */ /* 0x000fe200078e0207 */
[----:B------:R-:W-:Y:S01]  /*21d0*/  IABS R7, R6 ;  /* 0x0000000600077213 */ /* 0x000fe20000000000 */
[----:B------:R-:W-:Y:S01]  /*21e0*/  @!P6 IMAD.MOV R25, RZ, RZ, -R25 ;  /* 0x000000ffff19e224 */ /* 0x000fe200078e0a19 */
[----:B------:R-:W-:Y:S01]  /*21f0*/  IADD3 R3, PT, PT, R198, 0x1a, RZ ;  /* 0x0000001ac6037810 */ /* 0x000fe20007ffe0ff */
[--C-:B------:R-:W-:Y:S01]  /*2200*/  @!P5 IMAD.IADD R27, R27, 0x1, -R10.reuse ;  /* 0x000000011b1bd824 */ /* 0x100fe200078e0a0a */
[----:B------:R-:W-:Y:S01]  /*2210*/  ISETP.GT.U32.AND P6, PT, R10, R30, PT ;  /* 0x0000001e0a00720c */ /* 0x000fe20003fc4070 */
[----:B------:R-:W-:Y:S01]  /*2220*/  @!P2 IMAD.IADD R24, R24, 0x1, -R10 ;  /* 0x000000011818a824 */ /* 0x000fe200078e0a0a */
[----:B------:R-:W-:Y:S01]  /*2230*/  ISETP.GT.U32.AND P2, PT, R10, R29, PT ;  /* 0x0000001d0a00720c */ /* 0x000fe20003f44070 */
[----:B------:R-:W-:Y:S01]  /*2240*/  IMAD.HI.U32 R2, R0, R7, RZ ;  /* 0x0000000700027227 */ /* 0x000fe200078e00ff */
[----:B------:R-:W-:-:S02]  /*2250*/  ISETP.GT.U32.AND P5, PT, R10, R27, PT ;  /* 0x0000001b0a00720c */ /* 0x000fc40003fa4070 */
[----:B------:R-:W-:Y:S01]  /*2260*/  IABS R11, R3 ;  /* 0x00000003000b7213 */ /* 0x000fe20000000000 */
[----:B------:R-:W-:Y:S02]  /*2270*/  IMAD.MOV R32, RZ, RZ, -R2 ;  /* 0x000000ffff207224 */ /* 0x000fe400078e0a02 */
[----:B------:R-:W-:Y:S01]  /*2280*/  @!P4 IMAD.MOV R24, RZ, RZ, -R24 ;  /* 0x000000ffff18c224 */ /* 0x000fe200078e0a18 */
[----:B------:R-:W-:Y:S01]  /*2290*/  ISETP.GE.AND P4, PT, R6, RZ, PT ;  /* 0x000000ff0600720c */ /* 0x000fe20003f86270 */
[----:B------:R-:W-:Y:S02]  /*22a0*/  IMAD.HI.U32 R2, R0, R11, RZ ;  /* 0x0000000b00027227 */ /* 0x000fe400078e00ff */
[-C--:B------:R-:W-:Y:S02]  /*22b0*/  @!P6 IADD3 R30, PT, PT, R30, -R10.reuse, RZ ;  /* 0x8000000a1e1ee210 */ /* 0x080fe40007ffe0ff */
[----:B------:R-:W-:Y:S01]  /*22c0*/  @!P2 IADD3 R29, PT, PT, R29, -R10, RZ ;  /* 0x8000000a1d1da210 */ /* 0x000fe20007ffe0ff */
[----:B------:R-:W-:Y:S01]  /*22d0*/  IMAD.MOV R2, RZ, RZ, -R2 ;  /* 0x000000ffff027224 */ /* 0x000fe200078e0a02 */
[C---:B------:R-:W-:Y:S01]  /*22e0*/  ISETP.GT.U32.AND P6, PT, R10.reuse, R30, PT ;  /* 0x0000001e0a00720c */ /* 0x040fe20003fc4070 */
[C---:B------:R-:W-:Y:S01]  /*22f0*/  IMAD R32, R10.reuse, R32, R7 ;  /* 0x000000200a207224 */ /* 0x040fe200078e0207 */
[C---:B------:R-:W-:Y:S01]  /*2300*/  ISETP.GT.U32.AND P2, PT, R10.reuse, R29, PT ;  /* 0x0000001d0a00720c */ /* 0x040fe20003f44070 */
[----:B------:R-:W-:Y:S01]  /*2310*/  @!P5 IMAD.IADD R27, R27, 0x1, -R10 ;  /* 0x000000011b1bd824 */ /* 0x000fe200078e0a0a */
[----:B------:R-:W-:Y:S01]  /*2320*/  ISETP.GE.AND P5, PT, R3, RZ, PT ;  /* 0x000000ff0300720c */ /* 0x000fe20003fa6270 */
[----:B------:R-:W-:Y:S01]  /*2330*/  IMAD R36, R10, R2, R11 ;  /* 0x000000020a247224 */ /* 0x000fe200078e020b */
[----:B------:R-:W-:Y:S01]  /*2340*/  IABS R11, R38 ;  /* 0x00000026000b7213 */ /* 0x000fe20000000000 */
[----:B------:R-:W-:Y:S01]  /*2350*/  IMAD.HI.U32 R3, R0, R33, RZ ;  /* 0x0000002100037227 */ /* 0x000fe200078e00ff */
[----:B------:R-:W-:-:S02]  /*2360*/  @!P3 IADD3 R27, PT, PT, -R27, RZ, RZ ;  /* 0x000000ff1b1bb210 */ /* 0x000fc40007ffe1ff */
[----:B------:R-:W-:Y:S01]  /*2370*/  ISETP.GE.AND P3, PT, R34, RZ, PT ;  /* 0x000000ff2200720c */ /* 0x000fe20003f66270 */
[----:B------:R-:W-:Y:S01]  /*2380*/  IMAD.MOV R3, RZ, RZ, -R3 ;  /* 0x000000ffff037224 */ /* 0x000fe200078e0a03 */
[----:B------:R-:W-:Y:S01]  /*2390*/  IADD3 R34, PT, PT, R198, 0x1d, RZ ;  /* 0x0000001dc6227810 */ /* 0x000fe20007ffe0ff */
[--C-:B------:R-:W-:Y:S02]  /*23a0*/  @!P6 IMAD.IADD R30, R30, 0x1, -R10.reuse ;  /* 0x000000011e1ee824 */ /* 0x100fe400078e0a0a */
[----:B------:R-:W-:Y:S01]  /*23b0*/  @!P2 IMAD.IADD R29, R29, 0x1, -R10 ;  /* 0x000000011d1da824 */ /* 0x000fe200078e0a0a */
[C---:B------:R-:W-:Y:S01]  /*23c0*/  ISETP.GT.U32.AND P2, PT, R10.reuse, R32, PT ;  /* 0x000000200a00720c */ /* 0x040fe20003f44070 */
[C---:B------:R-:W-:Y:S01]  /*23d0*/  IMAD R33, R10.reuse, R3, R33 ;  /* 0x000000030a217224 */ /* 0x040fe200078e0221 */
[----:B------:R-:W-:Y:S01]  /*23e0*/  IABS R7, R34 ;  /* 0x0000002200077213 */ /* 0x000fe20000000000 */
[----:B------:R-:W-:Y:S01]  /*23f0*/  @!P1 IMAD.MOV R29, RZ, RZ, -R29 ;  /* 0x000000ffff1d9224 */ /* 0x000fe200078e0a1d */
[----:B------:R-:W-:Y:S01]  /*2400*/  ISETP.GT.U32.AND P1, PT, R10, R36, PT ;  /* 0x000000240a00720c */ /* 0x000fe20003f24070 */
[----:B------:R-:W-:-:S02]  /*2410*/  VIADD R2, R198, 0x1c ;  /* 0x0000001cc6027836 */ /* 0x000fc40000000000 */
[----:B------:R-:W-:Y:S01]  /*2420*/  @!P0 IMAD.MOV R30, RZ, RZ, -R30 ;  /* 0x000000ffff1e8224 */ /* 0x000fe200078e0a1e */
[----:B------:R-:W-:Y:S01]  /*2430*/  ISETP.GT.U32.AND P0, PT, R10, R33, PT ;  /* 0x000000210a00720c */ /* 0x000fe20003f04070 */
[----:B------:R-:W-:Y:S01]  /*2440*/  IMAD.HI.U32 R3, R0, R7, RZ ;  /* 0x0000000700037227 */ /* 0x000fe200078e00ff */
[----:B------:R-:W-:Y:S02]  /*2450*/  IABS R35, R2 ;  /* 0x0000000200237213 */ /* 0x000fe40000000000 */
[----:B------:R-:W-:Y:S01]  /*2460*/  ISETP.GE.AND P6, PT, R2, RZ, PT ;  /* 0x000000ff0200720c */ /* 0x000fe20003fc6270 */
[----:B------:R-:W-:Y:S01]  /*2470*/  @!P2 IMAD.IADD R32, R32, 0x1, -R10 ;  /* 0x000000012020a824 */ /* 0x000fe200078e0a0a */
[----:B------:R-:W-:Y:S01]  /*2480*/  IADD3 R3, PT, PT, -R3, RZ, RZ ;  /* 0x000000ff03037210 */ /* 0x000fe20007ffe1ff */
[----:B------:R-:W-:Y:S02]  /*2490*/  IMAD.HI.U32 R2, R0, R35, RZ ;  /* 0x0000002300027227 */ /* 0x000fe400078e00ff */
[----:B------:R-:W-:-:S02]  /*24a0*/  @!P1 IADD3 R36, PT, PT, R36, -R10, RZ ;  /* 0x8000000a24249210 */ /* 0x000fc40007ffe0ff */
[C---:B------:R-:W-:Y:S01]  /*24b0*/  ISETP.GT.U32.AND P2, PT, R10.reuse, R32, PT ;  /* 0x000000200a00720c */ /* 0x040fe20003f44070 */
[----:B------:R-:W-:Y:S01]  /*24c0*/  IMAD.MOV R6, RZ, RZ, -R2 ;  /* 0x000000ffff067224 */ /* 0x000fe200078e0a02 */
[C---:B------:R-:W-:Y:S01]  /*24d0*/  ISETP.GT.U32.AND P1, PT, R10.reuse, R36, PT ;  /* 0x000000240a00720c */ /* 0x040fe20003f24070 */
[----:B------:R-:W-:Y:S02]  /*24e0*/  @!P0 IMAD.IADD R33, R33, 0x1, -R10 ;  /* 0x0000000121218824 */ /* 0x000fe400078e0a0a */
[----:B------:R-:W-:Y:S02]  /*24f0*/  IMAD R35, R10, R6, R35 ;  /* 0x000000060a237224 */ /* 0x000fe400078e0223 */
[----:B------:R-:W-:Y:S01]  /*2500*/  VIADD R6, R198, 0x20 ;  /* 0x00000020c6067836 */ /* 0x000fe20000000000 */
[----:B------:R-:W-:Y:S01]  /*2510*/  ISETP.GT.U32.AND P0, PT, R10, R33, PT ;  /* 0x000000210a00720c */ /* 0x000fe20003f04070 */
[----:B------:R-:W-:-:S04]  /*2520*/  IMAD.HI.U32 R2, R0, R11, RZ ;  /* 0x0000000b00027227 */ /* 0x000fc800078e00ff */
[----:B------:R-:W-:Y:S01]  /*2530*/  @!P2 IMAD.IADD R32, R32, 0x1, -R10 ;  /* 0x000000012020a824 */ /* 0x000fe200078e0a0a */
[----:B------:R-:W-:Y:S01]  /*2540*/  ISETP.GE.AND P2, PT, R34, RZ, PT ;  /* 0x000000ff2200720c */ /* 0x000fe20003f46270 */
[----:B------:R-:W-:Y:S01]  /*2550*/  IMAD R34, R10, R3, R7 ;  /* 0x000000030a227224 */ /* 0x000fe200078e0207 */
[----:B------:R-:W-:Y:S01]  /*2560*/  @!P1 IADD3 R36, PT, PT, R36, -R10, RZ ;  /* 0x8000000a24249210 */ /* 0x000fe20007ffe0ff */
[----:B------:R-:W-:Y:S01]  /*2570*/  IMAD.HI.U32 R3, R0, R37, RZ ;  /* 0x0000002500037227 */ /* 0x000fe200078e00ff */
[----:B------:R-:W-:Y:S02]  /*2580*/  ISETP.GT.U32.AND P1, PT, R10, R35, PT ;  /* 0x000000230a00720c */ /* 0x000fe40003f24070 */
[----:B------:R-:W-:Y:S01]  /*2590*/  @!P4 IADD3 R32, PT, PT, -R32, RZ, RZ ;  /* 0x000000ff2020c210 */ /* 0x000fe20007ffe1ff */
[----:B------:R-:W-:Y:S01]  /*25a0*/  IMAD.MOV R3, RZ, RZ, -R3 ;  /* 0x000000ffff037224 */ /* 0x000fe200078e0a03 */
[C---:B------:R-:W-:Y:S01]  /*25b0*/  ISETP.GT.U32.AND P4, PT, R10.reuse, R34, PT ;  /* 0x000000220a00720c */ /* 0x040fe20003f84070 */
[----:B------:R-:W-:Y:S01]  /*25c0*/  IMAD.MOV R2, RZ, RZ, -R2 ;  /* 0x000000ffff027224 */ /* 0x000fe200078e0a02 */
[----:B------:R-:W-:Y:S01]  /*25d0*/  @!P0 IADD3 R33, PT, PT, R33, -R10, RZ ;  /* 0x8000000a21218210 */ /* 0x000fe20007ffe0ff */
[----:B------:R-:W-:Y:S01]  /*25e0*/  IMAD R37, R10, R3, R37 ;  /* 0x000000030a257224 */ /* 0x000fe200078e0225 */
[----:B------:R-:W-:Y:S01]  /*25f0*/  IABS R3, R6 ;  /* 0x0000000600037213 */ /* 0x000fe20000000000 */
[----:B------:R-:W-:Y:S01]  /*2600*/  @!P5 IMAD.MOV R36, RZ, RZ, -R36 ;  /* 0x000000ffff24d224 */ /* 0x000fe200078e0a24 */
[----:B------:R-:W-:Y:S01]  /*2610*/  ISETP.GE.AND P5, PT, R38, RZ, PT ;  /* 0x000000ff2600720c */ /* 0x000fe20003fa6270 */
[----:B------:R-:W-:Y:S01]  /*2620*/  @!P3 IMAD.MOV R33, RZ, RZ, -R33 ;  /* 0x000000ffff21b224 */ /* 0x000fe200078e0a21 */
[C---:B------:R-:W-:Y:S01]  /*2630*/  ISETP.GT.U32.AND P3, PT, R10.reuse, R37, PT ;  /* 0x000000250a00720c */ /* 0x040fe20003f64070 */
[----:B------:R-:W-:Y:S01]  /*2640*/  IMAD R38, R10, R2, R11 ;  /* 0x000000020a267224 */ /* 0x000fe200078e020b */
[----:B------:R-:W-:Y:S01]  /*2650*/  @!P1 IADD3 R35, PT, PT, R35, -R10, RZ ;  /* 0x8000000a23239210 */ /* 0x000fe20007ffe0ff */
[----:B------:R-:W-:-:S03]  /*2660*/  IMAD.HI.U32 R2, R0, R3, RZ ;  /* 0x0000000300027227 */ /* 0x000fc600078e00ff */
[----:B------:R-:W-:Y:S01]  /*2670*/  ISETP.GT.U32.AND P1, PT, R10, R35, PT ;  /* 0x000000230a00720c */ /* 0x000fe20003f24070 */
[--C-:B------:R-:W-:Y:S01]  /*2680*/  @!P4 IMAD.IADD R34, R34, 0x1, -R10.reuse ;  /* 0x000000012222c824 */ /* 0x100fe200078e0a0a */
[----:B------:R-:W-:Y:S01]  /*2690*/  ISETP.GT.U32.AND P0, PT, R10, R38, PT ;  /* 0x000000260a00720c */ /* 0x000fe20003f04070 */
[----:B------:R-:W-:Y:S01]  /*26a0*/  VIADD R7, R198, 0x21 ;  /* 0x00000021c6077836 */ /* 0x000fe20000000000 */
[----:B------:R-:W-:Y:S01]  /*26b0*/  IADD3 R2, PT, PT, -R2, RZ, RZ ;  /* 0x000000ff02027210 */ /* 0x000fe20007ffe1ff */
[----:B------:R-:W-:Y:S01]  /*26c0*/  VIADD R11, R198, 0x22 ;  /* 0x00000022c60b7836 */ /* 0x000fe20000000000 */
[----:B------:R-:W-:Y:S01]  /*26d0*/  ISETP.GT.U32.AND P4, PT, R10, R34, PT ;  /* 0x000000220a00720c */ /* 0x000fe20003f84070 */
[--C-:B------:R-:W-:Y:S01]  /*26e0*/  @!P3 IMAD.IADD R37, R37, 0x1, -R10.reuse ;  /* 0x000000012525b824 */ /* 0x100fe200078e0a0a */
[----:B------:R-:W-:Y:S01]  /*26f0*/  IABS R39, R7 ;  /* 0x0000000700277213 */ /* 0x000fe20000000000 */
[C---:B------:R-:W-:Y:S01]  /*2700*/  VIADD R72, R198.reuse, 0x3b ;  /* 0x0000003bc6487836 */ /* 0x040fe20000000000 */
[----:B------:R-:W-:Y:S01]  /*2710*/  IABS R51, R11 ;  /* 0x0000000b00337213 */ /* 0x000fe20000000000 */
[----:B------:R-:W-:Y:S01]  /*2720*/  VIADD R68, R198, 0x39 ;  /* 0x00000039c6447836 */ /* 0x000fe20000000000 */
[----:B------:R-:W-:Y:S01]  /*2730*/  ISETP.GT.U32.AND P3, PT, R10, R37, PT ;  /* 0x000000250a00720c */ /* 0x000fe20003f64070 */
[----:B------:R-:W-:Y:S01]  /*2740*/  @!P1 IMAD.IADD R35, R35, 0x1, -R10 ;  /* 0x0000000123239824 */ /* 0x000fe200078e0a0a */
[----:B------:R-:W-:Y:S01]  /*2750*/  ISETP.GE.AND P1, PT, R40, RZ, PT ;  /* 0x000000ff2800720c */ /* 0x000fe20003f26270 */
[----:B------:R-:W-:-:S02]  /*2760*/  IMAD R40, R10, R2, R3 ;  /* 0x000000020a287224 */ /* 0x000fc400078e0203 */
[----:B------:R-:W-:Y:S02]  /*2770*/  IMAD.HI.U32 R2, R0, R39, RZ ;  /* 0x0000002700027227 */ /* 0x000fe400078e00ff */
[----:B------:R-:W-:Y:S02]  /*2780*/  @!P4 IADD3 R34, PT, PT, R34, -R10, RZ ;  /* 0x8000000a2222c210 */ /* 0x000fe40007ffe0ff */
[----:B------:R-:W-:Y:S01]  /*2790*/  ISETP.GT.U32.AND P4, PT, R10, R40, PT ;  /* 0x000000280a00720c */ /* 0x000fe20003f84070 */
[----:B------:R-:W-:Y:S01]  /*27a0*/  IMAD.MOV R2, RZ, RZ, -R2 ;  /* 0x000000ffff027224 */ /* 0x000fe200078e0a02 */
[----:B------:R-:W-:Y:S01]  /*27b0*/  @!P2 IADD3 R34, PT, PT, -R34, RZ, RZ ;  /* 0x000000ff2222a210 */ /* 0x000fe20007ffe1ff */
[----:B------:R-:W-:Y:S01]  /*27c0*/  @!P0 IMAD.IADD R38, R38, 0x1, -R10 ;  /* 0x0000000126268824 */ /* 0x000fe200078e0a0a */
[----:B------:R-:W-:Y:S01]  /*27d0*/  @!P3 IADD3 R37, PT, PT, R37, -R10, RZ ;  /* 0x8000000a2525b210 */ /* 0x000fe20007ffe0ff */
[----:B------:R-:W-:Y:S01]  /*27e0*/  IMAD R39, R10, R2, R39 ;  /* 0x000000020a277224 */ /* 0x000fe200078e0227 */
[----:B------:R-:W-:Y:S01]  /*27f0*/  ISETP.GE.AND P2, PT, R7, RZ, PT ;  /* 0x000000ff0700720c */ /* 0x000fe20003f46270 */
[----:B------:R-:W-:Y:S01]  /*2800*/  IMAD.HI.U32 R3, R0, R51, RZ ;  /* 0x0000003300037227 */ /* 0x000fe200078e00ff */
[----:B------:R-:W-:-:S02]  /*2810*/  ISETP.GT.U32.AND P0, PT, R10, R38, PT ;  /* 0x000000260a00720c */ /* 0x000fc40003f04070 */
[----:B------:R-:W-:Y:S01]  /*2820*/  ISETP.GT.U32.AND P3, PT, R10, R39, PT ;  /* 0x000000270a00720c */ /* 0x000fe20003f64070 */
[----:B------:R-:W-:Y:S01]  /*2830*/  IMAD.MOV R3, RZ, RZ, -R3 ;  /* 0x000000ffff037224 */ /* 0x000fe200078e0a03 */
[----:B------:R-:W-:Y:S01]  /*2840*/  @!P1 IADD3 R37, PT, PT, -R37, RZ, RZ ;  /* 0x000000ff25259210 */ /* 0x000fe20007ffe1ff */
[----:B------:R-:W-:Y:S02]  /*2850*/  @!P4 IMAD.IADD R40, R40, 0x1, -R10 ;  /* 0x000000012828c824 */ /* 0x000fe400078e0a0a */
[----:B------:R-:W-:Y:S02]  /*2860*/  IMAD R51, R10, R3, R51 ;  /* 0x000000030a337224 */ /* 0x000fe400078e0233 */
[----:B------:R-:W-:Y:S01]  /*2870*/  VIADD R2, R198, 0x23 ;  /* 0x00000023c6027836 */ /* 0x000fe20000000000 */
[----:B------:R-:W-:Y:S01]  /*2880*/  ISETP.GT.U32.AND P4, PT, R10, R40, PT ;  /* 0x000000280a00720c */ /* 0x000fe20003f84070 */
[----:B------:R-:W-:Y:S02]  /*2890*/  VIADD R3, R198, 0x24 ;  /* 0x00000024c6037836 */ /* 0x000fe40000000000 */
[----:B------:R-:W-:Y:S01]  /*28a0*/  @!P0 IADD3 R38, PT, PT, R38, -R10, RZ ;  /* 0x8000000a26268210 */ /* 0x000fe20007ffe0ff */
[----:B------:R-:W-:Y:S01]  /*28b0*/  @!P6 IMAD.MOV R35, RZ, RZ, -R35 ;  /* 0x000000ffff23e224 */ /* 0x000fe200078e0a23 */
[----:B------:R-:W-:Y:S01]  /*28c0*/  IABS R45, R2 ;  /* 0x00000002002d7213 */ /* 0x000fe20000000000 */
[C---:B------:R-:W-:Y:S01]  /*28d0*/  VIADD R76, R198.reuse, 0x3e ;  /* 0x0000003ec64c7836 */ /* 0x040fe20000000000 */
[----:B------:R-:W-:Y:S01]  /*28e0*/  @!P3 IADD3 R39, PT, PT, R39, -R10, RZ ;  /* 0x8000000a2727b210 */ /* 0x000fe20007ffe0ff */
[----:B------:R-:W-:Y:S01]  /*28f0*/  @!P5 IMAD.MOV R38, RZ, RZ, -R38 ;  /* 0x000000ffff26d224 */ /* 0x000fe200078e0a26 */
[----:B------:R-:W-:Y:S01]  /*2900*/  IABS R7, R3 ;  /* 0x0000000300077213 */ /* 0x000fe20000000000 */
[----:B------:R-:W-:Y:S01]  /*2910*/  VIADD R77, R198, 0x3f ;  /* 0x0000003fc64d7836 */ /* 0x000fe20000000000 */
[----:B------:R-:W-:Y:S01]  /*2920*/  ISETP.GE.AND P5, PT, R2, RZ, PT ;  /* 0x000000ff0200720c */ /* 0x000fe20003fa6270 */
[----:B------:R-:W-:Y:S01]  /*2930*/  IMAD.HI.U32 R2, R0, R45, RZ ;  /* 0x0000002d00027227 */ /* 0x000fe200078e00ff */
[----:B------:R-:W-:-:S02]  /*2940*/  ISETP.GT.U32.AND P3, PT, R10, R39, PT ;  /* 0x000000270a00720c */ /* 0x000fc40003f64070 */
[----:B------:R-:W-:Y:S01]  /*2950*/  ISETP.GE.AND P1, PT, R3, RZ, PT ;  /* 0x000000ff0300720c */ /* 0x000fe20003f26270 */
[----:B------:R-:W-:Y:S01]  /*2960*/  IMAD.HI.U32 R3, R0, R7, RZ ;  /* 0x0000000700037227 */ /* 0x000fe200078e00ff */
[----:B------:R-:W-:Y:S02]  /*2970*/  ISETP.GE.AND P6, PT, R6, RZ, PT ;  /* 0x000000ff0600720c */ /* 0x000fe40003fc6270 */
[----:B------:R-:W-:Y:S01]  /*2980*/  ISETP.GE.AND P0, PT, R11, RZ, PT ;  /* 0x000000ff0b00720c */ /* 0x000fe20003f06270 */
[----:B------:R-:W-:Y:S01]  /*2990*/  @!P4 IMAD.IADD R40, R40, 0x1, -R10 ;  /* 0x000000012828c824 */ /* 0x000fe200078e0a0a */
[----:B------:R-:W-:Y:S01]  /*29a0*/  ISETP.GT.U32.AND P4, PT, R10, R51, PT ;  /* 0x000000330a00720c */ /* 0x000fe20003f84070 */
[----:B------:R-:W-:Y:S01]  /*29b0*/  IMAD.MOV R2, RZ, RZ, -R2 ;  /* 0x000000ffff027224 */ /* 0x000fe200078e0a02 */
[----:B------:R-:W-:Y:S01]  /*29c0*/  IADD3 R3, PT, PT, -R3, RZ, RZ ;  /* 0x000000ff03037210 */ /* 0x000fe20007ffe1ff */
[----:B------:R-:W-:Y:S01]  /*29d0*/  VIADD R6, R198, 0x25 ;  /* 0x00000025c6067836 */ /* 0x000fe20000000000 */
[----:B------:R-:W-:Y:S01]  /*29e0*/  IABS R73, R76 ;  /* 0x0000004c00497213 */ /* 0x000fe20000000000 */
[----:B------:R-:W-:-:S02]  /*29f0*/  IMAD R45, R10, R2, R45 ;  /* 0x000000020a2d7224 */ /* 0x000fc400078e022d */
[C---:B------:R-:W-:Y:S01]  /*2a00*/  IMAD R46, R10.reuse, R3, R7 ;  /* 0x000000030a2e7224 */ /* 0x040fe200078e0207 */
[----:B------:R-:W-:Y:S01]  /*2a10*/  IABS R11, R6 ;  /* 0x00000006000b7213 */ /* 0x000fe20000000000 */
[----:B------:R-:W-:Y:S01]  /*2a20*/  @!P3 IMAD.IADD R39, R39, 0x1, -R10 ;  /* 0x000000012727b824 */ /* 0x000fe200078e0a0a */
[C---:B------:R-:W-:Y:S01]  /*2a30*/  ISETP.GT.U32.AND P3, PT, R10.reuse, R45, PT ;  /* 0x0000002d0a00720c */ /* 0x040fe20003f64070 */
[----:B------:R-:W-:Y:S01]  /*2a40*/  @!P6 IMAD.MOV R40, RZ, RZ, -R40 ;  /* 0x000000ffff28e224 */ /* 0x000fe200078e0a28 */
[----:B------:R-:W-:Y:S01]  /*2a50*/  ISETP.GT.U32.AND P6, PT, R10, R46, PT ;  /* 0x0000002e0a00720c */ /* 0x000fe20003fc4070 */
[----:B------:R-:W-:Y:S01]  /*2a60*/  @!P4 IMAD.IADD R51, R51, 0x1, -R10 ;  /* 0x000000013333c824 */ /* 0x000fe200078e0a0a */
[----:B------:R-:W-:Y:S01]  /*2a70*/  IABS R7, R57 ;  /* 0x0000003900077213 */ /* 0x000fe20000000000 */
[----:B------:R-:W-:Y:S01]  /*2a80*/  IMAD.HI.U32 R2, R0, R11, RZ ;  /* 0x0000000b00027227 */ /* 0x000fe200078e00ff */
[----:B------:R-:W-:Y:S02]  /*2a90*/  @!P2 IADD3 R39, PT, PT, -R39, RZ, RZ ;  /* 0x000000ff2727a210 */ /* 0x000fe40007ffe1ff */
[----:B------:R-:W-:Y:S01]  /*2aa0*/  ISETP.GT.U32.AND P4, PT, R10, R51, PT ;  /* 0x000000330a00720c */ /* 0x000fe20003f84070 */
[----:B------:R-:W-:Y:S01]  /*2ab0*/  IMAD.HI.U32 R3, R0, R53, RZ ;  /* 0x0000003500037227 */ /* 0x000fe200078e00ff */
[----:B------:R-:W-:-:S02]  /*2ac0*/  IADD3 R2, PT, PT, -R2, RZ, RZ ;  /* 0x000000ff02027210 */ /* 0x000fc40007ffe1ff */
[----:B------:R-:W-:Y:S01]  /*2ad0*/  ISETP.GE.AND P2, PT, R6, RZ, PT ;  /* 0x000000ff0600720c */ /* 0x000fe20003f46270 */
[----:B------:R-:W-:Y:S01]  /*2ae0*/  IMAD.MOV R3, RZ, RZ, -R3 ;  /* 0x000000ffff037224 */ /* 0x000fe200078e0a03 */
[----:B------:R-:W-:Y:S01]  /*2af0*/  @!P3 IADD3 R45, PT, PT, R45, -R10, RZ ;  /* 0x8000000a2d2db210 */ /* 0x000fe20007ffe0ff */
[--C-:B------:R-:W-:Y:S02]  /*2b00*/  @!P6 IMAD.IADD R46, R46, 0x1, -R10.reuse ;  /* 0x000000012e2ee824 */ /* 0x100fe400078e0a0a */
[C---:B------:R-:W-:Y:S01]  /*2b10*/  IMAD R50, R10.reuse, R2, R11 ;  /* 0x000000020a327224 */ /* 0x040fe200078e020b */
[C---:B------:R-:W-:Y:S01]  /*2b20*/  ISETP.GT.U32.AND P3, PT, R10.reuse, R45, PT ;  /* 0x0000002d0a00720c */ /* 0x040fe20003f64070 */
[C---:B------:R-:W-:Y:S01]  /*2b30*/  IMAD R53, R10.reuse, R3, R53 ;  /* 0x000000030a357224 */ /* 0x040fe200078e0235 */
[----:B------:R-:W-:Y:S01]  /*2b40*/  ISETP.GT.U32.AND P6, PT, R10, R46, PT ;  /* 0x0000002e0a00720c */ /* 0x000fe20003fc4070 */
[----:B------:R-:W-:Y:S01]  /*2b50*/  @!P4 IMAD.IADD R51, R51, 0x1, -R10 ;  /* 0x000000013333c824 */ /* 0x000fe200078e0a0a */
[----:B------:R-:W-:Y:S01]  /*2b60*/  ISETP.GE.AND P4, PT, R47, RZ, PT ;  /* 0x000000ff2f00720c */ /* 0x000fe20003f86270 */
[----:B------:R-:W-:Y:S01]  /*2b70*/  IMAD.HI.U32 R3, R0, R49, RZ ;  /* 0x0000003100037227 */ /* 0x000fe200078e00ff */
[----:B------:R-:W-:-:S02]  /*2b80*/  IABS R47, R56 ;  /* 0x00000038002f7213 */ /* 0x000fc40000000000 */
[----:B------:R-:W-:Y:S01]  /*2b90*/  IABS R11, R59 ;  /* 0x0000003b000b7213 */ /* 0x000fe20000000000 */
[----:B------:R-:W-:Y:S01]  /*2ba0*/  IMAD.MOV R3, RZ, RZ, -R3 ;  /* 0x000000ffff037224 */ /* 0x000fe200078e0a03 */
[----:B------:R-:W-:Y:S01]  /*2bb0*/  @!P0 IADD3 R51, PT, PT, -R51, RZ, RZ ;  /* 0x000000ff33338210 */ /* 0x000fe20007ffe1ff */
[----:B------:R-:W-:Y:S02]  /*2bc0*/  IMAD.HI.U32 R2, R0, R47, RZ ;  /* 0x0000002f00027227 */ /* 0x000fe400078e00ff */
[----:B------:R-:W-:Y:S02]  /*2bd0*/  @!P3 IADD3 R45, PT, PT, R45, -R10, RZ ;  /* 0x8000000a2d2db210 */ /* 0x000fe40007ffe0ff */
[----:B------:R-:W-:Y:S01]  /*2be0*/  ISETP.GT.U32.AND P3, PT, R10, R50, PT ;  /* 0x000000320a00720c */ /* 0x000fe20003f64070 */
[----:B------:R-:W-:Y:S02]  /*2bf0*/  IMAD.MOV R6, RZ, RZ, -R2 ;  /* 0x000000ffff067224 */ /* 0x000fe400078e0a02 */
[----:B------:R-:W-:-:S04]  /*2c00*/  IMAD.HI.U32 R2, R0, R7, RZ ;  /* 0x0000000700027227 */ /* 0x000fc800078e00ff */
[----:B------:R-:W-:Y:S01]  /*2c10*/  @!P6 IMAD.IADD R46, R46, 0x1, -R10 ;  /* 0x000000012e2ee824 */ /* 0x000fe200078e0a0a */
[C---:B------:R-:W-:Y:S01]  /*2c20*/  ISETP.GT.U32.AND P6, PT, R10.reuse, R53, PT ;  /* 0x000000350a00720c */ /* 0x040fe20003fc4070 */
[----:B------:R-:W-:Y:S01]  /*2c30*/  IMAD R47, R10, R6, R47 ;  /* 0x000000060a2f7224 */ /* 0x000fe200078e022f */
[----:B------:R-:W-:Y:S01]  /*2c40*/  IADD3 R48, PT, PT, -R2, RZ, RZ ;  /* 0x000000ff02307210 */ /* 0x000fe20007ffe1ff */
[----:B------:R-:W-:Y:S01]  /*2c50*/  IMAD.HI.U32 R6, R0, R11, RZ ;  /* 0x0000000b00067227 */ /* 0x000fe200078e00ff */
[----:B------:R-:W-:-:S03]  /*2c60*/  @!P1 IADD3 R46, PT, PT, -R46, RZ, RZ ;  /* 0x000000ff2e2e9210 */ /* 0x000fc60007ffe1ff */
[----:B------:R-:W-:Y:S01]  /*2c70*/  @!P3 IMAD.IADD R50, R50, 0x1, -R10 ;  /* 0x000000013232b824 */ /* 0x000fe200078e0a0a */
[C---:B------:R-:W-:Y:S01]  /*2c80*/  ISETP.GT.U32.AND P3, PT, R10.reuse, R47, PT ;  /* 0x0000002f0a00720c */ /* 0x040fe20003f64070 */
[----:B------:R-:W-:Y:S01]  /*2c90*/  IMAD R48, R10, R48, R7 ;  /* 0x000000300a307224 */ /* 0x000fe200078e0207 */
[----:B------:R-:W-:Y:S01]  /*2ca0*/  IADD3 R6, PT, PT, -R6, RZ, RZ ;  /* 0x000000ff06067210 */ /* 0x000fe20007ffe1ff */
[----:B------:R-:W-:Y:S01]  /*2cb0*/  IMAD.HI.U32 R2, R0, R55, RZ ;  /* 0x0000003700027227 */ /* 0x000fe200078e00ff */
[----:B------:R-:W-:-:S03]  /*2cc0*/  ISETP.GT.U32.AND P0, PT, R10, R50, PT ;  /* 0x000000320a00720c */ /* 0x000fc60003f04070 */
[--C-:B------:R-:W-:Y:S01]  /*2cd0*/  @!P6 IMAD.IADD R53, R53, 0x1, -R10.reuse ;  /* 0x000000013535e824 */ /* 0x100fe200078e0a0a */
[C---:B------:R-:W-:Y:S01]  /*2ce0*/  ISETP.GT.U32.AND P6, PT, R10.reuse, R48, PT ;  /* 0x000000300a00720c */ /* 0x040fe20003fc4070 */
[C---:B------:R-:W-:Y:S02]  /*2cf0*/  IMAD R49, R10.reuse, R3, R49 ;  /* 0x000000030a317224 */ /* 0x040fe400078e0231 */
[----:B------:R-:W-:Y:S01]  /*2d00*/  IMAD R52, R10, R6, R11 ;  /* 0x000000060a347224 */ /* 0x000fe200078e020b */
[----:B------:R-:W-:Y:S01]  /*2d10*/  IADD3 R6, PT, PT, R198, 0x2c, RZ ;  /* 0x0000002cc6067810 */ /* 0x000fe20007ffe0ff */
[----:B------:R-:W-:Y:S01]  /*2d20*/  @!P3 IMAD.IADD R47, R47, 0x1, -R10 ;  /* 0x000000012f2fb824 */ /* 0x000fe200078e0a0a */
[C---:B------:R-:W-:Y:S01]  /*2d30*/  ISETP.GT.U32.AND P3, PT, R10.reuse, R53, PT ;  /* 0x000000350a00720c */ /* 0x040fe20003f64070 */
[----:B------:R-:W-:Y:S01]  /*2d40*/  IMAD.MOV R2, RZ, RZ, -R2 ;  /* 0x000000ffff027224 */ /* 0x000fe200078e0a02 */
[----:B------:R-:W-:Y:S01]  /*2d50*/  ISETP.GT.U32.AND P1, PT, R10, R49, PT ;  /* 0x000000310a00720c */ /* 0x000fe20003f24070 */
[----:B------:R-:W-:Y:S01]  /*2d60*/  @!P0 IMAD.IADD R50, R50, 0x1, -R10 ;  /* 0x0000000132328824 */ /* 0x000fe200078e0a0a */
[----:B------:R-:W-:Y:S01]  /*2d70*/  ISETP.GT.U32.AND P0, PT, R10, R52, PT ;  /* 0x000000340a00720c */ /* 0x000fe20003f04070 */
[----:B------:R-:W-:-:S02]  /*2d80*/  VIADD R11, R198, 0x2d ;  /* 0x0000002dc60b7836 */ /* 0x000fc40000000000 */
[--C-:B------:R-:W-:Y:S01]  /*2d90*/  @!P6 IMAD.IADD R48, R48, 0x1, -R10.reuse ;  /* 0x000000013030e824 */ /* 0x100fe200078e0a0a */
[C---:B------:R-:W-:Y:S01]  /*2da0*/  ISETP.GT.U32.AND P6, PT, R10.reuse, R47, PT ;  /* 0x0000002f0a00720c */ /* 0x040fe20003fc4070 */
[----:B------:R-:W-:Y:S01]  /*2db0*/  @!P5 IMAD.MOV R45, RZ, RZ, -R45 ;  /* 0x000000ffff2dd224 */ /* 0x000fe200078e0a2d */
[----:B------:R-:W-:Y:S01]  /*2dc0*/  IABS R7, R11 ;  /* 0x0000000b00077213 */ /* 0x000fe20000000000 */
[C---:B------:R-:W-:Y:S01]  /*2dd0*/  IMAD R54, R10.reuse, R2, R55 ;  /* 0x000000020a367224 */ /* 0x040fe200078e0237 */
[----:B------:R-:W-:Y:S01]  /*2de0*/  ISETP.GT.U32.AND P5, PT, R10, R48, PT ;  /* 0x000000300a00720c */ /* 0x000fe20003fa4070 */
[--C-:B------:R-:W-:Y:S01]  /*2df0*/  @!P3 IMAD.IADD R53, R53, 0x1, -R10.reuse ;  /* 0x000000013535b824 */ /* 0x100fe200078e0a0a */
[----:B------:R-:W-:Y:S01]  /*2e00*/  IABS R55, R6 ;  /* 0x0000000600377213 */ /* 0x000fe20000000000 */
[----:B------:R-:W-:Y:S01]  /*2e10*/  IMAD.HI.U32 R3, R0, R7, RZ ;  /* 0x0000000700037227 */ /* 0x000fe200078e00ff */
[----:B------:R-:W-:Y:S02]  /*2e20*/  ISETP.GE.AND P3, PT, R56, RZ, PT ;  /* 0x000000ff3800720c */ /* 0x000fe40003f66270 */
[----:B------:R-:W-:Y:S01]  /*2e30*/  @!P4 IADD3 R53, PT, PT, -R53, RZ, RZ ;  /* 0x000000ff3535c210 */ /* 0x000fe20007ffe1ff */
[--C-:B------:R-:W-:Y:S01]  /*2e40*/  @!P1 IMAD.IADD R49, R49, 0x1, -R10.reuse ;  /* 0x0000000131319824 */ /* 0x100fe200078e0a0a */
[----:B------:R-:W-:Y:S01]  /*2e50*/  IADD3 R3, PT, PT, -R3, RZ, RZ ;  /* 0x000000ff03037210 */ /* 0x000fe20007ffe1ff */
[----:B------:R-:W-:Y:S01]  /*2e60*/  @!P0 IMAD.IADD R52, R52, 0x1, -R10 ;  /* 0x0000000134348824 */ /* 0x000fe200078e0a0a */
[----:B------:R-:W-:Y:S01]  /*2e70*/  @!P6 IADD3 R47, PT, PT, R47, -R10, RZ ;  /* 0x8000000a2f2fe210 */ /* 0x000fe20007ffe0ff */
[----:B------:R-:W-:Y:S01]  /*2e80*/  IMAD.HI.U32 R2, R0, R55, RZ ;  /* 0x0000003700027227 */ /* 0x000fe200078e00ff */
[----:B------:R-:W-:-:S02]  /*2e90*/  ISETP.GT.U32.AND P6, PT, R10, R54, PT ;  /* 0x000000360a00720c */ /* 0x000fc40003fc4070 */
[----:B------:R-:W-:Y:S01]  /*2ea0*/  ISETP.GT.U32.AND P4, PT, R10, R52, PT ;  /* 0x000000340a00720c */ /* 0x000fe20003f84070 */
[----:B------:R-:W-:Y:S01]  /*2eb0*/  @!P5 IMAD.IADD R48, R48, 0x1, -R10 ;  /* 0x000000013030d824 */ /* 0x000fe200078e0a0a */
[----:B------:R-:W-:Y:S01]  /*2ec0*/  ISETP.GE.AND P5, PT, R57, RZ, PT ;  /* 0x000000ff3900720c */ /* 0x000fe20003fa6270 */
[----:B------:R-:W-:Y:S01]  /*2ed0*/  @!P2 IMAD.MOV R50, RZ, RZ, -R50 ;  /* 0x000000ffff32a224 */ /* 0x000fe200078e0a32 */
[C---:B------:R-:W-:Y:S01]  /*2ee0*/  ISETP.GT.U32.AND P2, PT, R10.reuse, R49, PT ;  /* 0x000000310a00720c */ /* 0x040fe20003f44070 */
[----:B------:R-:W-:Y:S01]  /*2ef0*/  IMAD.MOV R2, RZ, RZ, -R2 ;  /* 0x000000ffff027224 */ /* 0x000fe200078e0a02 */
[----:B------:R-:W-:Y:S01]  /*2f00*/  ISETP.GE.AND P0, PT, R59, RZ, PT ;  /* 0x000000ff3b00720c */ /* 0x000fe20003f06270 */
[----:B------:R-:W-:Y:S01]  /*2f10*/  IMAD R56, R10, R3, R7 ;  /* 0x000000030a387224 */ /* 0x000fe200078e0207 */
[----:B------:R-:W-:Y:S01]  /*2f20*/  IADD3 R3, PT, PT, R198, 0x2e, RZ ;  /* 0x0000002ec6037810 */ /* 0x000fe20007ffe0ff */
[----:B------:R-:W-:Y:S01]  /*2f30*/  IMAD R55, R10, R2, R55 ;  /* 0x000000020a377224 */ /* 0x000fe200078e0237 */
[----:B------:R-:W-:Y:S01]  /*2f40*/  ISETP.GE.AND P1, PT, R58, RZ, PT ;  /* 0x000000ff3a00720c */ /* 0x000fe20003f26270 */
[--C-:B------:R-:W-:Y:S01]  /*2f50*/  @!P6 IMAD.IADD R54, R54, 0x1, -R10.reuse ;  /* 0x000000013636e824 */ /* 0x100fe200078e0a0a */
[----:B------:R-:W-:Y:S01]  /*2f60*/  IABS R7, R3 ;  /* 0x0000000300077213 */ /* 0x000fe20000000000 */
[----:B------:R-:W-:Y:S01]  /*2f70*/  @!P3 IMAD.MOV R47, RZ, RZ, -R47 ;  /* 0x000000ffff2fb224 */ /* 0x000fe200078e0a2f */
[----:B------:R-:W-:Y:S01]  /*2f80*/  ISETP.GT.U32.AND P3, PT, R10, R55, PT ;  /* 0x000000370a00720c */ /* 0x000fe20003f64070 */
[--C-:B------:R-:W-:Y:S01]  /*2f90*/  @!P4 IMAD.IADD R52, R52, 0x1, -R10.reuse ;  /* 0x000000013434c824 */ /* 0x100fe200078e0a0a */
[----:B------:R-:W-:Y:S01]  /*2fa0*/  ISETP.GT.U32.AND P6, PT, R10, R54, PT ;  /* 0x000000360a00720c */ /* 0x000fe20003fc4070 */
[----:B------:R-:W-:Y:S01]  /*2fb0*/  @!P2 IMAD.IADD R49, R49, 0x1, -R10 ;  /* 0x000000013131a824 */ /* 0x000fe200078e0a0a */
[----:B------:R-:W-:Y:S01]  /*2fc0*/  @!P5 IADD3 R48, PT, PT, -R48, RZ, RZ ;  /* 0x000000ff3030d210 */ /* 0x000fe20007ffe1ff */
[----:B------:R-:W-:Y:S01]  /*2fd0*/  IMAD.HI.U32 R2, R0, R7, RZ ;  /* 0x0000000700027227 */ /* 0x000fe200078e00ff */
[----:B------:R-:W-:-:S02]  /*2fe0*/  ISETP.GE.AND P5, PT, R60, RZ, PT ;  /* 0x000000ff3c00720c */ /* 0x000fc40003fa6270 */
[----:B------:R-:W-:Y:S01]  /*2ff0*/  ISETP.GT.U32.AND P2, PT, R10, R56, PT ;  /* 0x000000380a00720c */ /* 0x000fe20003f44070 */
[----:B------:R-:W-:Y:S01]  /*3000*/  VIADD R58, R198, 0x2f ;  /* 0x0000002fc63a7836 */ /* 0x000fe20000000000 */
[----:B------:R-:W-:Y:S01]  /*3010*/  @!P0 IADD3 R52, PT, PT, -R52, RZ, RZ ;  /* 0x000000ff34348210 */ /* 0x000fe20007ffe1ff */
[----:B------:R-:W-:Y:S01]  /*3020*/  IMAD.MOV R2, RZ, RZ, -R2 ;  /* 0x000000ffff027224 */ /* 0x000fe200078e0a02 */
[----:B------:R-:W-:Y:S01]  /*3030*/  ISETP.GE.AND P4, PT, R6, RZ, PT ;  /* 0x000000ff0600720c */ /* 0x000fe20003f86270 */
[----:B------:R-:W-:Y:S01]  /*3040*/  @!P3 IMAD.IADD R55, R55, 0x1, -R10 ;  /* 0x000000013737b824 */ /* 0x000fe200078e0a0a */
[----:B------:R-:W-:Y:S01]  /*3050*/  IABS R57, R58 ;  /* 0x0000003a00397213 */ /* 0x000fe20000000000 */
[----:B------:R-:W-:Y:S01]  /*3060*/  @!P1 IMAD.MOV R49, RZ, RZ, -R49 ;  /* 0x000000ffff319224 */ /* 0x000fe200078e0a31 */
[----:B------:R-:W-:Y:S01]  /*3070*/  ISETP.GE.AND P0, PT, R58, RZ, PT ;  /* 0x000000ff3a00720c */ /* 0x000fe20003f06270 */
[----:B------:R-:W-:Y:S01]  /*3080*/  IMAD R58, R10, R2, R7 ;  /* 0x000000020a3a7224 */ /* 0x000fe200078e0207 */
[----:B------:R-:W-:Y:S01]  /*3090*/  @!P6 IADD3 R54, PT, PT, R54, -R10, RZ ;  /* 0x8000000a3636e210 */ /* 0x000fe20007ffe0ff */
[----:B------:R-:W-:Y:S01]  /*30a0*/  VIADD R2, R198, 0x30 ;  /* 0x00000030c6027836 */ /* 0x000fe20000000000 */
[----:B------:R-:W-:Y:S01]  /*30b0*/  ISETP.GT.U32.AND P1, PT, R10, R55, PT ;  /* 0x000000370a00720c */ /* 0x000fe20003f24070 */
[----:B------:R-:W-:Y:S01]  /*30c0*/  VIADD R60, R198, 0x32 ;  /* 0x00000032c63c7836 */ /* 0x000fe20000000000 */
[----:B------:R-:W-:Y:S01]  /*30d0*/  @!P5 IADD3 R54, PT, PT, -R54, RZ, RZ ;  /* 0x000000ff3636d210 */ /* 0x000fe20007ffe1ff */
[----:B------:R-:W-:Y:S01]  /*30e0*/  VIADD R82, R198, 0x47 ;  /* 0x00000047c6527836 */ /* 0x000fe20000000000 */
[----:B------:R-:W-:Y:S01]  /*30f0*/  ISETP.GT.U32.AND P5, PT, R10, R58, PT ;  /* 0x0000003a0a00720c */ /* 0x000fe20003fa4070 */
[----:B------:R-:W-:Y:S01]  /*3100*/  VIADD R84, R198, 0x4a ;  /* 0x0000004ac6547836 */ /* 0x000fe20000000000 */
[----:B------:R-:W-:Y:S01]  /*3110*/  @!P2 IADD3 R56, PT, PT, R56, -R10, RZ ;  /* 0x8000000a3838a210 */ /* 0x000fe20007ffe0ff */
[----:B------:R-:W-:Y:S01]  /*3120*/  VIADD R117, R198, 0x65 ;  /* 0x00000065c6757836 */ /* 0x000fe20000000000 */
[----:B------:R-:W-:Y:S01]  /*3130*/  ISETP.GE.AND P3, PT, R3, RZ, PT ;  /* 0x000000ff0300720c */ /* 0x000fe20003f66270 */
[----:B------:R-:W-:Y:S01]  /*3140*/  IMAD.HI.U32 R3, R0, R57, RZ ;  /* 0x0000003900037227 */ /* 0x000fe200078e00ff */
[----:B------:R-:W-:-:S02]  /*3150*/  ISETP.GT.U32.AND P2, PT, R10, R56, PT ;  /* 0x000000380a00720c */ /* 0x000fc40003f44070 */
[----:B------:R-:W-:Y:S01]  /*3160*/  IABS R7, R2 ;  /* 0x0000000200077213 */ /* 0x000fe20000000000 */
[----:B------:R-:W-:Y:S01]  /*3170*/  IMAD.MOV R3, RZ, RZ, -R3 ;  /* 0x000000ffff037224 */ /* 0x000fe200078e0a03 */
[----:B------:R-:W-:Y:S01]  /*3180*/  ISETP.GE.AND P6, PT, R11, RZ, PT ;  /* 0x000000ff0b00720c */ /* 0x000fe20003fc6270 */
[--C-:B------:R-:W-:Y:S01]  /*3190*/  @!P1 IMAD.IADD R55, R55, 0x1, -R10.reuse ;  /* 0x0000000137379824 */ /* 0x100fe200078e0a0a */
[----:B------:R-:W-:Y:S01]  /*31a0*/  ISETP.GE.AND P1, PT, R2, RZ, PT ;  /* 0x000000ff0200720c */ /* 0x000fe20003f26270 */
[----:B------:R-:W-:Y:S01]  /*31b0*/  @!P5 IMAD.IADD R58, R58, 0x1, -R10 ;  /* 0x000000013a3ad824 */ /* 0x000fe200078e0a0a */
[----:B------:R-:W-:Y:S01]  /*31c0*/  IABS R11, R60 ;  /* 0x0000003c000b7213 */ /* 0x000fe20000000000 */
[----:B------:R-:W-:Y:S01]  /*31d0*/  IMAD R57, R10, R3, R57 ;  /* 0x000000030a397224 */ /* 0x000fe200078e0239 */
[----:B------:R-:W-:Y:S01]  /*31e0*/  IABS R139, R82 ;  /* 0x00000052008b7213 */ /* 0x000fe20000000000 */
[----:B------:R-:W-:Y:S01]  /*31f0*/  IMAD.HI.U32 R2, R0, R7, RZ ;  /* 0x0000000700027227 */ /* 0x000fe200078e00ff */
[----:B------:R-:W-:-:S02]  /*3200*/  ISETP.GT.U32.AND P5, PT, R10, R58, PT ;  /* 0x0000003a0a00720c */ /* 0x000fc40003fa4070 */
[----:B------:R-:W-:Y:S01]  /*3210*/  @!P2 IADD3 R56, PT, PT, R56, -R10, RZ ;  /* 0x8000000a3838a210 */ /* 0x000fe20007ffe0ff */
[----:B------:R-:W-:Y:S01]  /*3220*/  VIADD R3, R198, 0x31 ;  /* 0x00000031c6037836 */ /* 0x000fe20000000000 */
[----:B------:R-:W-:Y:S01]  /*3230*/  ISETP.GT.U32.AND P2, PT, R10, R57, PT ;  /* 0x000000390a00720c */ /* 0x000fe20003f44070 */
[----:B------:R-:W-:Y:S01]  /*3240*/  IMAD.MOV R2, RZ, RZ, -R2 ;  /* 0x000000ffff027224 */ /* 0x000fe200078e0a02 */
[----:B------:R-:W-:Y:S01]  /*3250*/  @!P6 IADD3 R56, PT, PT, -R56, RZ, RZ ;  /* 0x000000ff3838e210 */ /* 0x000fe20007ffe1ff */
[----:B------:R-:W-:Y:S01]  /*3260*/  @!P4 IMAD.MOV R55, RZ, RZ, -R55 ;  /* 0x000000ffff37c224 */ /* 0x000fe200078e0a37 */
[----:B------:R-:W-:Y:S01]  /*3270*/  IABS R59, R3 ;  /* 0x00000003003b7213 */ /* 0x000fe20000000000 */
[----:B------:R-:W-:Y:S01]  /*3280*/  IMAD R62, R10, R2, R7 ;  /* 0x000000020a3e7224 */ /* 0x000fe200078e0207 */
[----:B------:R-:W-:Y:S01]  /*3290*/  ISETP.GE.AND P4, PT, R3, RZ, PT ;  /* 0x000000ff0300720c */ /* 0x000fe20003f86270 */
[----:B------:R-:W-:Y:S01]  /*32a0*/  IMAD.HI.U32 R6, R0, R11, RZ ;  /* 0x0000000b00067227 */ /* 0x000fe200078e00ff */
[----:B------:R-:W-:-:S02]  /*32b0*/  ISETP.GE.AND P6, PT, R60, RZ, PT ;  /* 0x000000ff3c00720c */ /* 0x000fc40003fc6270 */
[----:B------:R-:W-:Y:S01]  /*32c0*/  @!P5 IADD3 R58, PT, PT, R58, -R10, RZ ;  /* 0x8000000a3a3ad210 */ /* 0x000fe20007ffe0ff */
[----:B------:R-:W-:Y:S01]  /*32d0*/  IMAD.HI.U32 R3, R0, R59, RZ ;  /* 0x0000003b00037227 */ /* 0x000fe200078e00ff */
[----:B------:R-:W-:Y:S02]  /*32e0*/  ISETP.GT.U32.AND P5, PT, R10, R62, PT ;  /* 0x0000003e0a00720c */ /* 0x000fe40003fa4070 */
[----:B------:R-:W-:Y:S01]  /*32f0*/  @!P2 IADD3 R57, PT, PT, R57, -R10, RZ ;  /* 0x8000000a3939a210 */ /* 0x000fe20007ffe0ff */
[----:B------:R-:W-:Y:S01]  /*3300*/  IMAD.MOV R3, RZ, RZ, -R3 ;  /* 0x000000ffff037224 */ /* 0x000fe200078e0a03 */
[----:B------:R-:W-:Y:S01]  /*3310*/  @!P3 IADD3 R58, PT, PT, -R58, RZ, RZ ;  /* 0x000000ff3a3ab210 */ /* 0x000fe20007ffe1ff */
[----:B------:R-:W-:Y:S01]  /*3320*/  IMAD.MOV R6, RZ, RZ, -R6 ;  /* 0x000000ffff067224 */ /* 0x000fe200078e0a06 */
[C---:B------:R-:W-:Y:S01]  /*3330*/  ISETP.GT.U32.AND P2, PT, R10.reuse, R57, PT ;  /* 0x000000390a00720c */ /* 0x040fe20003f44070 */
[----:B------:R-:W-:Y:S01]  /*3340*/  IMAD R59, R10, R3, R59 ;  /* 0x000000030a3b7224 */ /* 0x000fe200078e023b */
[----:B------:R-:W-:Y:S01]  /*3350*/  IABS R7, R67 ;  /* 0x0000004300077213 */ /* 0x000fe20000000000 */
[----:B------:R-:W-:Y:S01]  /*3360*/  VIADD R3, R198, 0x33 ;  /* 0x00000033c6037836 */ /* 0x000fe20000000000 */
[----:B------:R-:W-:Y:S01]  /*3370*/  IABS R111, R117 ;  /* 0x00000075006f7213 */ /* 0x000fe20000000000 */
[----:B------:R-:W-:-:S02]  /*3380*/  IMAD R60, R10, R6, R11 ;  /* 0x000000060a3c7224 */ /* 0x000fc400078e020b */
[----:B------:R-:W-:Y:S01]  /*3390*/  @!P5 IMAD.IADD R62, R62, 0x1, -R10 ;  /* 0x000000013e3ed824 */ /* 0x000fe200078e0a0a */
[----:B------:R-:W-:Y:S01]  /*33a0*/  IABS R61, R3 ;  /* 0x00000003003d7213 */ /* 0x000fe20000000000 */
[----:B------:R-:W-:Y:S01]  /*33b0*/  VIADD R11, R198, 0x34 ;  /* 0x00000034c60b7836 */ /* 0x000fe20000000000 */
[----:B------:R-:W-:Y:S01]  /*33c0*/  ISETP.GT.U32.AND P5, PT, R10, R60, PT ;  /* 0x0000003c0a00720c */ /* 0x000fe20003fa4070 */
[----:B------:R-:W-:Y:S01]  /*33d0*/  IMAD.HI.U32 R6, R0, R7, RZ ;  /* 0x0000000700067227 */ /* 0x000fe200078e00ff */
[----:B------:R-:W-:Y:S02]  /*33e0*/  ISETP.GT.U32.AND P3, PT, R10, R62, PT ;  /* 0x0000003e0a00720c */ /* 0x000fe40003f64070 */
[----:B------:R-:W-:Y:S01]  /*33f0*/  @!P2 IADD3 R57, PT, PT, R57, -R10, RZ ;  /* 0x8000000a3939a210 */ /* 0x000fe20007ffe0ff */
[----:B------:R-:W-:Y:S01]  /*3400*/  IMAD.HI.U32 R2, R0, R61, RZ ;  /* 0x0000003d00027227 */ /* 0x000fe200078e00ff */
[----:B------:R-:W-:Y:S02]  /*3410*/  ISETP.GT.U32.AND P2, PT, R10, R59, PT ;  /* 0x0000003b0a00720c */ /* 0x000fe40003f44070 */
[----:B------:R-:W-:Y:S01]  /*3420*/  IABS R63, R11 ;  /* 0x0000000b003f7213 */ /* 0x000fe20000000000 */
[----:B------:R-:W-:Y:S01]  /*3430*/  IMAD.MOV R2, RZ, RZ, -R2 ;  /* 0x000000ffff027224 */ /* 0x000fe200078e0a02 */
[----:B------:R-:W-:Y:S01]  /*3440*/  @!P0 IADD3 R57, PT, PT, -R57, RZ, RZ ;  /* 0x000000ff39398210 */ /* 0x000fe20007ffe1ff */
[----:B------:R-:W-:Y:S01]  /*3450*/  VIADD R118, R198, 0x64 ;  /* 0x00000064c6767836 */ /* 0x000fe20000000000 */
[----:B------:R-:W-:Y:S01]  /*3460*/  ISETP.GE.AND P0, PT, R3, RZ, PT ;  /* 0x000000ff0300720c */ /* 0x000fe20003f06270 */
[----:B------:R-:W-:Y:S01]  /*3470*/  IMAD R61, R10, R2, R61 ;  /* 0x000000020a3d7224 */ /* 0x000fe200078e023d */
[----:B------:R-:W-:Y:S01]  /*3480*/  IADD3 R6, PT, PT, -R6, RZ, RZ ;  /* 0x000000ff06067210 */ /* 0x000fe20007ffe1ff */
[--C-:B------:R-:W-:Y:S01]  /*3490*/  @!P3 IMAD.IADD R62, R62, 0x1, -R10.reuse ;  /* 0x000000013e3eb824 */ /* 0x100fe200078e0a0a */
[----:B------:R-:W-:Y:S01]  /*34a0*/  IABS R113, R118 ;  /* 0x0000007600717213 */ /* 0x000fe20000000000 */
[--C-:B------:R-:W-:Y:S01]  /*34b0*/  @!P5 IMAD.IADD R60, R60, 0x1, -R10.reuse ;  /* 0x000000013c3cd824 */ /* 0x100fe200078e0a0a */
[----:B------:R-:W-:Y:S01]  /*34c0*/  ISETP.GT.U32.AND P3, PT, R10, R61, PT ;  /* 0x0000003d0a00720c */ /* 0x000fe20003f64070 */
[----:B------:R-:W-:Y:S01]  /*34d0*/  @!P2 IMAD.IADD R59, R59, 0x1, -R10 ;  /* 0x000000013b3ba824 */ /* 0x000fe200078e0a0a */
[----:B------:R-:W-:Y:S01]  /*34e0*/  @!P1 IADD3 R62, PT, PT, -R62, RZ, RZ ;  /* 0x000000ff3e3e9210 */ /* 0x000fe20007ffe1ff */
[----:B------:R-:W-:Y:S01]  /*34f0*/  IMAD.HI.U32 R2, R0, R63, RZ ;  /* 0x0000003f00027227 */ /* 0x000fe200078e00ff */
[----:B------:R-:W-:-:S02]  /*3500*/  ISETP.GT.U32.AND P5, PT, R10, R60, PT ;  /* 0x0000003c0a00720c */ /* 0x000fc40003fa4070 */
[----:B------:R-:W-:Y:S01]  /*3510*/  ISETP.GT.U32.AND P2, PT, R10, R59, PT ;  /* 0x0000003b0a00720c */ /* 0x000fe20003f44070 */
[----:B------:R-:W-:Y:S01]  /*3520*/  IMAD.HI.U32 R3, R0, R65, RZ ;  /* 0x0000004100037227 */ /* 0x000fe200078e00ff */
[----:B------:R-:W-:-:S03]  /*3530*/  IADD3 R2, PT, PT, -R2, RZ, RZ ;  /* 0x000000ff02027210 */ /* 0x000fc60007ffe1ff */
[----:B------:R-:W-:Y:S02]  /*3540*/  IMAD.MOV R3, RZ, RZ, -R3 ;  /* 0x000000ffff037224 */ /* 0x000fe400078e0a03 */
[--C-:B------:R-:W-:Y:S02]  /*3550*/  @!P3 IMAD.IADD R61, R61, 0x1, -R10.reuse ;  /* 0x000000013d3db824 */ /* 0x100fe400078e0a0a */
[C---:B------:R-:W-:Y:S02]  /*3560*/  IMAD R65, R10.reuse, R3, R65 ;  /* 0x000000030a417224 */ /* 0x040fe400078e0241 */
[C---:B------:R-:W-:Y:S01]  /*3570*/  IMAD R63, R10.reuse, R2, R63 ;  /* 0x000000020a3f7224 */ /* 0x040fe200078e023f */
[C---:B------:R-:W-:Y:S01]  /*3580*/  ISETP.GT.U32.AND P3, PT, R10.reuse, R61, PT ;  /* 0x0000003d0a00720c */ /* 0x040fe20003f64070 */
[--C-:B------:R-:W-:Y:S01]  /*3590*/  @!P2 IMAD.IADD R59, R59, 0x1, -R10.reuse ;  /* 0x000000013b3ba824 */ /* 0x100fe200078e0a0a */
[----:B------:R-:W-:Y:S01]  /*35a0*/  ISETP.GE.AND P2, PT, R11, RZ, PT ;  /* 0x000000ff0b00720c */ /* 0x000fe20003f46270 */
[C---:B------:R-:W-:Y:S01]  /*35b0*/  IMAD R64, R10.reuse, R6, R7 ;  /* 0x000000060a407224 */ /* 0x040fe200078e0207 */
[----:B------:R-:W-:Y:S01]  /*35c0*/  ISETP.GT.U32.AND P1, PT, R10, R63, PT ;  /* 0x0000003f0a00720c */ /* 0x000fe20003f24070 */
[----:B------:R-:W-:Y:S01]  /*35d0*/  @!P5 IMAD.IADD R60, R60, 0x1, -R10 ;  /* 0x000000013c3cd824 */ /* 0x000fe200078e0a0a */
[----:B------:R-:W-:Y:S01]  /*35e0*/  ISETP.GT.U32.AND P5, PT, R10, R65, PT ;  /* 0x000000410a00720c */ /* 0x000fe20003fa4070 */
[C---:B------:R-:W-:Y:S01]  /*35f0*/  VIADD R11, R198.reuse, 0x37 ;  /* 0x00000037c60b7836 */ /* 0x040fe20000000000 */
[----:B------:R-:W-:Y:S01]  /*3600*/  IADD3 R6, PT, PT, R198, 0x38, RZ ;  /* 0x00000038c6067810 */ /* 0x000fe20007ffe0ff */
[----:B------:R-:W-:Y:S01]  /*3610*/  @!P6 IMAD.MOV R60, RZ, RZ, -R60 ;  /* 0x000000ffff3ce224 */ /* 0x000fe200078e0a3c */
[----:B------:R-:W-:Y:S01]  /*3620*/  ISETP.GT.U32.AND P6, PT, R10, R64, PT ;  /* 0x000000400a00720c */ /* 0x000fe20003fc4070 */
[----:B------:R-:W-:Y:S01]  /*3630*/  @!P4 IMAD.MOV R59, RZ, RZ, -R59 ;  /* 0x000000ffff3bc224 */ /* 0x000fe200078e0a3b */
[----:B------:R-:W-:Y:S01]  /*3640*/  IABS R3, R11 ;  /* 0x0000000b00037213 */ /* 0x000fe20000000000 */
[----:B------:R-:W-:Y:S01]  /*3650*/  @!P3 IMAD.IADD R61, R61, 0x1, -R10 ;  /* 0x000000013d3db824 */ /* 0x000fe200078e0a0a */
[----:B------:R-:W-:Y:S01]  /*3660*/  ISETP.GE.AND P3, PT, R67, RZ, PT ;  /* 0x000000ff4300720c */ /* 0x000fe20003f66270 */
[----:B------:R-:W-:Y:S01]  /*3670*/  VIADD R112, R198, 0x67 ;  /* 0x00000067c6707836 */ /* 0x000fe20000000000 */
[----:B------:R-:W-:Y:S01]  /*3680*/  IABS R67, R6 ;  /* 0x0000000600437213 */ /* 0x000fe20000000000 */
[----:B------:R-:W-:Y:S01]  /*3690*/  IMAD.HI.U32 R2, R0, R3, RZ ;  /* 0x0000000300027227 */ /* 0x000fe200078e00ff */
[----:B------:R-:W-:-:S02]  /*36a0*/  @!P1 IADD3 R63, PT, PT, R63, -R10, RZ ;  /* 0x8000000a3f3f9210 */ /* 0x000fc40007ffe0ff */
[----:B------:R-:W-:Y:S01]  /*36b0*/  ISETP.GE.AND P4, PT, R66, RZ, PT ;  /* 0x000000ff4200720c */ /* 0x000fe20003f86270 */
[----:B------:R-:W-:Y:S01]  /*36c0*/  @!P5 IMAD.IADD R65, R65, 0x1, -R10 ;  /* 0x000000014141d824 */ /* 0x000fe200078e0a0a */
[----:B------:R-:W-:Y:S01]  /*36d0*/  ISETP.GT.U32.AND P5, PT, R10, R63, PT ;  /* 0x0000003f0a00720c */ /* 0x000fe20003fa4070 */
[----:B------:R-:W-:Y:S01]  /*36e0*/  IMAD.MOV R2, RZ, RZ, -R2 ;  /* 0x000000ffff027224 */ /* 0x000fe200078e0a02 */
[----:B------:R-:W-:Y:S01]  /*36f0*/  @!P6 IADD3 R64, PT, PT, R64, -R10, RZ ;  /* 0x8000000a4040e210 */ /* 0x000fe20007ffe0ff */
[----:B------:R-:W-:Y:S01]  /*3700*/  @!P0 IMAD.MOV R61, RZ, RZ, -R61 ;  /* 0x000000ffff3d8224 */ /* 0x000fe200078e0a3d */
[C---:B------:R-:W-:Y:S01]  /*3710*/  ISETP.GT.U32.AND P6, PT, R10.reuse, R65, PT ;  /* 0x000000410a00720c */ /* 0x040fe20003fc4070 */
[C---:B------:R-:W-:Y:S01]  /*3720*/  IMAD R66, R10.reuse, R2, R3 ;  /* 0x000000020a427224 */ /* 0x040fe200078e0203 */
[----:B------:R-:W-:Y:S01]  /*3730*/  ISETP.GT.U32.AND P0, PT, R10, R64, PT ;  /* 0x000000400a00720c */ /* 0x000fe20003f04070 */
[----:B------:R-:W-:Y:S01]  /*3740*/  IMAD.HI.U32 R2, R0, R67, RZ ;  /* 0x0000004300027227 */ /* 0x000fe200078e00ff */
[----:B------:R-:W-:-:S02]  /*3750*/  ISETP.GE.AND P1, PT, R11, RZ, PT ;  /* 0x000000ff0b00720c */ /* 0x000fc40003f26270 */
[----:B------:R-:W-:Y:S01]  /*3760*/  IABS R11, R72 ;  /* 0x00000048000b7213 */ /* 0x000fe20000000000 */
[----:B------:R-:W-:Y:S01]  /*3770*/  IMAD.MOV R2, RZ, RZ, -R2 ;  /* 0x000000ffff027224 */ /* 0x000fe200078e0a02 */
[----:B------:R-:W-:Y:S01]  /*3780*/  IABS R7, R68 ;  /* 0x0000004400077213 */ /* 0x000fe20000000000 */
[----:B------:R-:W-:Y:S01]  /*3790*/  IMAD.HI.U32 R3, R0, R69, RZ ;  /* 0x0000004500037227 */ /* 0x000fe200078e00ff */
[----:B------:R-:W-:Y:S02]  /*37a0*/  @!P5 IADD3 R63, PT, PT, R63, -R10, RZ ;  /* 0x8000000a3f3fd210 */ /* 0x000fe40007ffe0ff */
[C---:B------:R-:W-:Y:S01]  /*37b0*/  ISETP.GT.U32.AND P5, PT, R10.reuse, R66, PT ;  /* 0x000000420a00720c */ /* 0x040fe20003fa4070 */
[----:B------:R-:W-:Y:S01]  /*37c0*/  IMAD R67, R10, R2, R67 ;  /* 0x000000020a437224 */ /* 0x000fe200078e0243 */
[----:B------:R-:W-:Y:S01]  /*37d0*/  IABS R95, R112 ;  /* 0x00000070005f7213 */ /* 0x000fe20000000000 */
[--C-:B------:R-:W-:Y:S02]  /*37e0*/  @!P6 IMAD.IADD R65, R65, 0x1, -R10.reuse ;  /* 0x000000014141e824 */ /* 0x100fe400078e0a0a */
[----:B------:R-:W-:Y:S01]  /*37f0*/  @!P0 IMAD.IADD R64, R64, 0x1, -R10 ;  /* 0x0000000140408824 */ /* 0x000fe200078e0a0a */
[----:B------:R-:W-:Y:S01]  /*3800*/  ISETP.GT.U32.AND P6, PT, R10, R67, PT ;  /* 0x000000430a00720c */ /* 0x000fe20003fc4070 */
[----:B------:R-:W-:Y:S01]  /*3810*/  @!P2 IMAD.MOV R63, RZ, RZ, -R63 ;  /* 0x000000ffff3fa224 */ /* 0x000fe200078e0a3f */
[----:B------:R-:W-:Y:S01]  /*3820*/  ISETP.GE.AND P0, PT, R6, RZ, PT ;  /* 0x000000ff0600720c */ /* 0x000fe20003f06270 */
[----:B------:R-:W-:Y:S01]  /*3830*/  IMAD.HI.U32 R6, R0, R11, RZ ;  /* 0x0000000b00067227 */ /* 0x000fe200078e00ff */
[----:B------:R-:W-:-:S03]  /*3840*/  @!P4 IADD3 R65, PT, PT, -R65, RZ, RZ ;  /* 0x000000ff4141c210 */ /* 0x000fc60007ffe1ff */
[----:B------:R-:W-:Y:S01]  /*3850*/  @!P5 IADD3 R66, PT, PT, R66, -R10, RZ ;  /* 0x8000000a4242d210 */ /* 0x000fe20007ffe0ff */
[----:B------:R-:W-:Y:S01]  /*3860*/  IMAD.MOV R3, RZ, RZ, -R3 ;  /* 0x000000ffff037224 */ /* 0x000fe200078e0a03 */
[----:B------:R-:W-:Y:S01]  /*3870*/  ISETP.GE.AND P5, PT, R68, RZ, PT ;  /* 0x000000ff4400720c */ /* 0x000fe20003fa6270 */
[----:B------:R-:W-:Y:S01]  /*3880*/  IMAD.HI.U32 R2, R0, R7, RZ ;  /* 0x0000000700027227 */ /* 0x000fe200078e00ff */
[C---:B------:R-:W-:Y:S02]  /*3890*/  ISETP.GT.U32.AND P2, PT, R10.reuse, R66, PT ;  /* 0x000000420a00720c */ /* 0x040fe40003f44070 */
[----:B------:R-:W-:Y:S01]  /*38a0*/  @!P6 IADD3 R67, PT, PT, R67, -R10, RZ ;  /* 0x8000000a4343e210 */ /* 0x000fe20007ffe0ff */
[----:B------:R-:W-:Y:S02]  /*38b0*/  IMAD.MOV R6, RZ, RZ, -R6 ;  /* 0x000000ffff067224 */ /* 0x000fe400078e0a06 */
[C---:B------:R-:W-:Y:S01]  /*38c0*/  IMAD R69, R10.reuse, R3, R69 ;  /* 0x000000030a457224 */ /* 0x040fe200078e0245 */
[----:B------:R-:W-:Y:S01]  /*38d0*/  ISETP.GT.U32.AND P6, PT, R10, R67, PT ;  /* 0x000000430a00720c */ /* 0x000fe20003fc4070 */
[----:B------:R-:W-:-:S02]  /*38e0*/  IMAD.MOV R2, RZ, RZ, -R2 ;  /* 0x000000ffff027224 */ /* 0x000fc400078e0a02 */
[C---:B------:R-:W-:Y:S02]  /*38f0*/  IMAD R70, R10.reuse, R6, R11 ;  /* 0x000000060a467224 */ /* 0x040fe400078e020b */
[----:B------:R-:W-:Y:S01]  /*3900*/  @!P3 IMAD.MOV R64, RZ, RZ, -R64 ;  /* 0x000000ffff40b224 */ /* 0x000fe200078e0a40 */
[----:B------:R-:W-:Y:S01]  /*3910*/  ISETP.GT.U32.AND P3, PT, R10, R69, PT ;  /* 0x000000450a00720c */ /* 0x000fe20003f64070 */
[----:B------:R-:W-:Y:S01]  /*3920*/  VIADD R6, R198, 0x3c ;  /* 0x0000003cc6067836 */ /* 0x000fe20000000000 */
[----:B------:R-:W-:Y:S01]  /*3930*/  @!P2 IADD3 R66, PT, PT, R66, -R10, RZ ;  /* 0x8000000a4242a210 */ /* 0x000fe20007ffe0ff */
[----:B------:R-:W-:Y:S01]  /*3940*/  IMAD R68, R10, R2, R7 ;  /* 0x000000020a447224 */ /* 0x000fe200078e0207 */
[----:B------:R-:W-:Y:S01]  /*3950*/  ISETP.GE.AND P2, PT, R71, RZ, PT ;  /* 0x000000ff4700720c */ /* 0x000fe20003f46270 */
[----:B------:R-:W-:Y:S01]  /*3960*/  VIADD R11, R198, 0x3d ;  /* 0x0000003dc60b7836 */ /* 0x000fe20000000000 */
[----:B------:R-:W-:Y:S01]  /*3970*/  IABS R71, R6 ;  /* 0x0000000600477213 */ /* 0x000fe20000000000 */
[----:B------:R-:W-:Y:S01]  /*3980*/  @!P6 IMAD.IADD R67, R67, 0x1, -R10 ;  /* 0x000000014343e824 */ /* 0x000fe200078e0a0a */
[C---:B------:R-:W-:Y:S01]  /*3990*/  ISETP.GT.U32.AND P6, PT, R10.reuse, R70, PT ;  /* 0x000000460a00720c */ /* 0x040fe20003fc4070 */
[----:B------:R-:W-:Y:S01]  /*39a0*/  @!P1 IMAD.MOV R66, RZ, RZ, -R66 ;  /* 0x000000ffff429224 */ /* 0x000fe200078e0a42 */
[----:B------:R-:W-:Y:S01]  /*39b0*/  ISETP.GT.U32.AND P4, PT, R10, R68, PT ;  /* 0x000000440a00720c */ /* 0x000fe20003f84070 */
[----:B------:R-:W-:Y:S01]  /*39c0*/  IMAD.HI.U32 R2, R0, R71, RZ ;  /* 0x0000004700027227 */ /* 0x000fe200078e00ff */
[----:B------:R-:W-:-:S03]  /*39d0*/  IABS R7, R11 ;  /* 0x0000000b00077213 */ /* 0x000fc60000000000 */
[----:B------:R-:W-:Y:S01]  /*39e0*/  @!P3 IMAD.IADD R69, R69, 0x1, -R10 ;  /* 0x000000014545b824 */ /* 0x000fe200078e0a0a */
[----:B------:R-:W-:Y:S01]  /*39f0*/  IADD3 R3, PT, PT, -R2, RZ, RZ ;  /* 0x000000ff02037210 */ /* 0x000fe20007ffe1ff */
[----:B------:R-:W-:-:S04]  /*3a00*/  IMAD.HI.U32 R2, R0, R7, RZ ;  /* 0x0000000700027227 */ /* 0x000fc800078e00ff */
[----:B------:R-:W-:Y:S01]  /*3a10*/  @!P6 IMAD.IADD R70, R70, 0x1, -R10 ;  /* 0x000000014646e824 */ /* 0x000fe200078e0a0a */
[C---:B------:R-:W-:Y:S01]  /*3a20*/  ISETP.GT.U32.AND P6, PT, R10.reuse, R69, PT ;  /* 0x000000450a00720c */ /* 0x040fe20003fc4070 */
[----:B------:R-:W-:Y:S01]  /*3a30*/  IMAD R71, R10, R3, R71 ;  /* 0x000000030a477224 */ /* 0x000fe200078e0247 */
[----:B------:R-:W-:Y:S01]  /*3a40*/  @!P4 IADD3 R68, PT, PT, R68, -R10, RZ ;  /* 0x8000000a4444c210 */ /* 0x000fe20007ffe0ff */
[----:B------:R-:W-:Y:S01]  /*3a50*/  @!P0 IMAD.MOV R67, RZ, RZ, -R67 ;  /* 0x000000ffff438224 */ /* 0x000fe200078e0a43 */
[----:B------:R-:W-:Y:S01]  /*3a60*/  IADD3 R2, PT, PT, -R2, RZ, RZ ;  /* 0x000000ff02027210 */ /* 0x000fe20007ffe1ff */
[----:B------:R-:W-:Y:S01]  /*3a70*/  VIADD R108, R198, 0x68 ;  /* 0x00000068c66c7836 */ /* 0x000fe20000000000 */
[----:B------:R-:W-:Y:S01]  /*3a80*/  ISETP.GT.U32.AND P3, PT, R10, R68, PT ;  /* 0x000000440a00720c */ /* 0x000fe20003f64070 */
[----:B------:R-:W-:Y:S01]  /*3a90*/  VIADD R116, R198, 0x6a ;  /* 0x0000006ac6747836 */ /* 0x000fe20000000000 */
[----:B------:R-:W-:Y:S01]  /*3aa0*/  ISETP.GE.AND P4, PT, R72, RZ, PT ;  /* 0x000000ff4800720c */ /* 0x000fe20003f86270 */
[----:B------:R-:W-:Y:S01]  /*3ab0*/  IMAD R72, R10, R2, R7 ;  /* 0x000000020a487224 */ /* 0x000fe200078e0207 */
[----:B------:R-:W-:Y:S01]  /*3ac0*/  IABS R7, R77 ;  /* 0x0000004d00077213 */ /* 0x000fe20000000000 */
[----:B------:R-:W-:Y:S01]  /*3ad0*/  IMAD.HI.U32 R2, R0, R73, RZ ;  /* 0x0000004900027227 */ /* 0x000fe200078e00ff */
[----:B------:R-:W-:-:S02]  /*3ae0*/  ISETP.GT.U32.AND P1, PT, R10, R70, PT ;  /* 0x000000460a00720c */ /* 0x000fc40003f24070 */
[----:B------:R-:W-:Y:S01]  /*3af0*/  IABS R93, R108 ;  /* 0x0000006c005d7213 */ /* 0x000fe20000000000 */
[--C-:B------:R-:W-:Y:S01]  /*3b00*/  @!P6 IMAD.IADD R69, R69, 0x1, -R10.reuse ;  /* 0x000000014545e824 */ /* 0x100fe200078e0a0a */
[----:B------:R-:W-:Y:S01]  /*3b10*/  ISETP.GT.U32.AND P6, PT, R10, R72, PT ;  /* 0x000000480a00720c */ /* 0x000fe20003fc4070 */
[----:B------:R-:W-:Y:S01]  /*3b20*/  VIADD R96, R198, 0x6b ;  /* 0x0000006bc6607836 */ /* 0x000fe20000000000 */
[----:B------:R-:W-:Y:S01]  /*3b30*/  IADD3 R3, PT, PT, -R2, RZ, RZ ;  /* 0x000000ff02037210 */ /* 0x000fe20007ffe1ff */
[----:B------:R-:W-:Y:S01]  /*3b40*/  @!P3 IMAD.IADD R68, R68, 0x1, -R10 ;  /* 0x000000014444b824 */ /* 0x000fe200078e0a0a */
[----:B------:R-:W-:Y:S01]  /*3b50*/  ISETP.GT.U32.AND P3, PT, R10, R71, PT ;  /* 0x000000470a00720c */ /* 0x000fe20003f64070 */
[----:B------:R-:W-:Y:S01]  /*3b60*/  IMAD.HI.U32 R2, R0, R7, RZ ;  /* 0x0000000700027227 */ /* 0x000fe200078e00ff */
[----:B------:R-:W-:Y:S02]  /*3b70*/  @!P2 IADD3 R69, PT, PT, -R69, RZ, RZ ;  /* 0x000000ff4545a210 */ /* 0x000fe40007ffe1ff */
[----:B------:R-:W-:Y:S01]  /*3b80*/  ISETP.GE.AND P2, PT, R76, RZ, PT ;  /* 0x000000ff4c00720c */ /* 0x000fe20003f46270 */
[----:B------:R-:W-:Y:S01]  /*3b90*/  IMAD.MOV R74, RZ, RZ, -R2 ;  /* 0x000000ffff4a7224 */ /* 0x000fe200078e0a02 */
[----:B------:R-:W-:Y:S01]  /*3ba0*/  IABS R89, R116 ;  /* 0x0000007400597213 */ /* 0x000fe20000000000 */
[C---:B------:R-:W-:Y:S01]  /*3bb0*/  IMAD R73, R10.reuse, R3, R73 ;  /* 0x000000030a497224 */ /* 0x040fe200078e0249 */
[----:B------:R-:W-:Y:S01]  /*3bc0*/  IABS R107, R96 ;  /* 0x00000060006b7213 */ /* 0x000fe20000000000 */
[----:B------:R-:W-:Y:S01]  /*3bd0*/  IMAD R74, R10, R74, R7 ;  /* 0x0000004a0a4a7224 */ /* 0x000fe200078e0207 */
[----:B------:R-:W-:Y:S01]  /*3be0*/  @!P6 IADD3 R72, PT, PT, R72, -R10, RZ ;  /* 0x8000000a4848e210 */ /* 0x000fe20007ffe0ff */
[--C-:B------:R-:W-:Y:S01]  /*3bf0*/  @!P1 IMAD.IADD R70, R70, 0x1, -R10.reuse ;  /* 0x0000000146469824 */ /* 0x100fe200078e0a0a */
[----:B------:R-:W-:Y:S01]  /*3c00*/  ISETP.GE.AND P1, PT, R6, RZ, PT ;  /* 0x000000ff0600720c */ /* 0x000fe20003f26270 */
[----:B------:R-:W-:Y:S01]  /*3c10*/  @!P3 IMAD.IADD R71, R71, 0x1, -R10 ;  /* 0x000000014747b824 */ /* 0x000fe200078e0a0a */
[C---:B------:R-:W-:Y:S01]  /*3c20*/  ISETP.GT.U32.AND P6, PT, R10.reuse, R72, PT ;  /* 0x000000480a00720c */ /* 0x040fe20003fc4070 */
[----:B------:R-:W-:Y:S01]  /*3c30*/  @!P5 IMAD.MOV R68, RZ, RZ, -R68 ;  /* 0x000000ffff44d224 */ /* 0x000fe200078e0a44 */
[----:B------:R-:W-:Y:S01]  /*3c40*/  ISETP.GT.U32.AND P5, PT, R10, R73, PT ;  /* 0x000000490a00720c */ /* 0x000fe20003fa4070 */
[----:B------:R-:W-:Y:S01]  /*3c50*/  IMAD.HI.U32 R2, R0, R75, RZ ;  /* 0x0000004b00027227 */ /* 0x000fe200078e00ff */
[----:B------:R-:W-:-:S02]  /*3c60*/  ISETP.GT.U32.AND P0, PT, R10, R71, PT ;  /* 0x000000470a00720c */ /* 0x000fc40003f04070 */
[----:B------:R-:W-:Y:S01]  /*3c70*/  ISETP.GE.AND P3, PT, R11, RZ, PT ;  /* 0x000000ff0b00720c */ /* 0x000fe20003f66270 */
[----:B------:R-:W-:Y:S01]  /*3c80*/  IMAD.MOV R2, RZ, RZ, -R2 ;  /* 0x000000ffff027224 */ /* 0x000fe200078e0a02 */
[C---:B------:R-:W-:Y:S01]  /*3c90*/  IADD3 R11, PT, PT, R198.reuse, 0x46, RZ ;  /* 0x00000046c60b7810 */ /* 0x040fe20007ffe0ff */
[----:B------:R-:W-:Y:S02]  /*3ca0*/  VIADD R6, R198, 0x41 ;  /* 0x00000041c6067836 */ /* 0x000fe40000000000 */
[----:B------:R-:W-:Y:S01]  /*3cb0*/  IMAD R75, R10, R2, R75 ;  /* 0x000000020a4b7224 */ /* 0x000fe200078e024b */
[----:B------:R-:W-:Y:S01]  /*3cc0*/  IABS R81, R11 ;  /* 0x0000000b00517213 */ /* 0x000fe20000000000 */
[----:B------:R-:W-:Y:S01]  /*3cd0*/  @!P6 IMAD.IADD R72, R72, 0x1, -R10 ;  /* 0x000000014848e824 */ /* 0x000fe200078e0a0a */
[----:B------:R-:W-:Y:S01]  /*3ce0*/  ISETP.GT.U32.AND P6, PT, R10, R74, PT ;  /* 0x0000004a0a00720c */ /* 0x000fe20003fc4070 */
[C---:B------:R-:W-:Y:S01]  /*3cf0*/  VIADD R7, R198.reuse, 0x42 ;  /* 0x00000042c6077836 */ /* 0x040fe20000000000 */
[-C--:B------:R-:W-:Y:S01]  /*3d00*/  @!P5 IADD3 R73, PT, PT, R73, -R10.reuse, RZ ;  /* 0x8000000a4949d210 */ /* 0x080fe20007ffe0ff */
[----:B------:R-:W-:Y:S01]  /*3d10*/  @!P4 IMAD.MOV R70, RZ, RZ, -R70 ;  /* 0x000000ffff46c224 */ /* 0x000fe200078e0a46 */
[----:B------:R-:W-:Y:S01]  /*3d20*/  @!P0 IADD3 R71, PT, PT, R71, -R10, RZ ;  /* 0x8000000a47478210 */ /* 0x000fe20007ffe0ff */
[C---:B------:R-:W-:Y:S01]  /*3d30*/  VIADD R98, R198.reuse, 0x6e ;  /* 0x0000006ec6627836 */ /* 0x040fe20000000000 */
[----:B------:R-:W-:Y:S01]  /*3d40*/  IABS R3, R6 ;  /* 0x0000000600037213 */ /* 0x000fe20000000000 */
[----:B------:R-:W-:Y:S01]  /*3d50*/  VIADD R106, R198, 0x6f ;  /* 0x0000006fc66a7836 */ /* 0x000fe20000000000 */
[C---:B------:R-:W-:Y:S01]  /*3d60*/  ISETP.GT.U32.AND P5, PT, R10.reuse, R73, PT ;  /* 0x000000490a00720c */ /* 0x040fe20003fa4070 */
[----:B------:R-:W-:Y:S01]  /*3d70*/  @!P1 IMAD.MOV R71, RZ, RZ, -R71 ;  /* 0x000000ffff479224 */ /* 0x000fe200078e0a47 */
[----:B------:R-:W-:Y:S01]  /*3d80*/  ISETP.GT.U32.AND P1, PT, R10, R75, PT ;  /* 0x0000004b0a00720c */ /* 0x000fe20003f24070 */
[----:B------:R-:W-:Y:S01]  /*3d90*/  IMAD.HI.U32 R2, R0, R3, RZ ;  /* 0x0000000300027227 */ /* 0x000fe200078e00ff */
[----:B------:R-:W-:-:S02]  /*3da0*/  ISETP.GE.AND P4, PT, R77, RZ, PT ;  /* 0x000000ff4d00720c */ /* 0x000fc40003f86270 */
[----:B------:R-:W-:Y:S01]  /*3db0*/  @!P3 IADD3 R72, PT, PT, -R72, RZ, RZ ;  /* 0x000000ff4848b210 */ /* 0x000fe20007ffe1ff */
[--C-:B------:R-:W-:Y:S01]  /*3dc0*/  @!P6 IMAD.IADD R74, R74, 0x1, -R10.reuse ;  /* 0x000000014a4ae824 */ /* 0x100fe200078e0a0a */
[----:B------:R-:W-:Y:S01]  /*3dd0*/  IADD3 R76, PT, PT, -R2, RZ, RZ ;  /* 0x000000ff024c7210 */ /* 0x000fe20007ffe1ff */
[C---:B------:R-:W-:Y:S01]  /*3de0*/  VIADD R100, R198.reuse, 0x70 ;  /* 0x00000070c6647836 */ /* 0x040fe20000000000 */
[----:B------:R-:W-:Y:S01]  /*3df0*/  IABS R77, R7 ;  /* 0x00000007004d7213 */ /* 0x000fe20000000000 */
[----:B------:R-:W-:Y:S01]  /*3e00*/  VIADD R184, R198, 0x73 ;  /* 0x00000073c6b87836 */ /* 0x000fe20000000000 */
[C---:B------:R-:W-:Y:S01]  /*3e10*/  ISETP.GT.U32.AND P6, PT, R10.reuse, R74, PT ;  /* 0x0000004a0a00720c */ /* 0x040fe20003fc4070 */
[----:B------:R-:W-:Y:S01]  /*3e20*/  IMAD R76, R10, R76, R3 ;  /* 0x0000004c0a4c7224 */ /* 0x000fe200078e0203 */
[----:B------:R-:W-:Y:S01]  /*3e30*/  ISETP.GE.AND P3, PT, R6, RZ, PT ;  /* 0x000000ff0600720c */ /* 0x000fe20003f66270 */
[----:B------:R-:W-:Y:S01]  /*3e40*/  VIADD R6, R198, 0x43 ;  /* 0x00000043c6067836 */ /* 0x000fe20000000000 */
[----:B------:R-:W-:Y:S01]  /*3e50*/  ISETP.GE.AND P0, PT, R78, RZ, PT ;  /* 0x000000ff4e00720c */ /* 0x000fe20003f06270 */
[--C-:B------:R-:W-:Y:S01]  /*3e60*/  @!P1 IMAD.IADD R75, R75, 0x1, -R10.reuse ;  /* 0x000000014b4b9824 */ /* 0x100fe200078e0a0a */
[----:B------:R-:W-:Y:S01]  /*3e70*/  IABS R103, R98 ;  /* 0x0000006200677213 */ /* 0x000fe20000000000 */
[----:B------:R-:W-:Y:S01]  /*3e80*/  @!P5 IMAD.IADD R73, R73, 0x1, -R10 ;  /* 0x000000014949d824 */ /* 0x000fe200078e0a0a */
[----:B------:R-:W-:Y:S01]  /*3e90*/  ISETP.GE.AND P5, PT, R7, RZ, PT ;  /* 0x000000ff0700720c */ /* 0x000fe20003fa6270 */
[----:B------:R-:W-:Y:S01]  /*3ea0*/  IMAD.HI.U32 R2, R0, R77, RZ ;  /* 0x0000004d00027227 */ /* 0x000fe200078e00ff */
[----:B------:R-:W-:-:S02]  /*3eb0*/  IABS R7, R6 ;  /* 0x0000000600077213 */ /* 0x000fc40000000000 */
[----:B------:R-:W-:Y:S01]  /*3ec0*/  ISETP.GT.U32.AND P1, PT, R10, R75, PT ;  /* 0x0000004b0a00720c */ /* 0x000fe20003f24070 */
[----:B------:R-:W-:Y:S01]  /*3ed0*/  @!P6 IMAD.IADD R74, R74, 0x1, -R10 ;  /* 0x000000014a4ae824 */ /* 0x000fe200078e0a0a */
[----:B------:R-:W-:Y:S01]  /*3ee0*/  ISETP.GT.U32.AND P6, PT, R10, R76, PT ;  /* 0x0000004c0a00720c */ /* 0x000fe20003fc4070 */
[----:B------:R-:W-:Y:S01]  /*3ef0*/  @!P2 IMAD.MOV R73, RZ, RZ, -R73 ;  /* 0x000000ffff49a224 */ /* 0x000fe200078e0a49 */
[----:B------:R-:W-:Y:S01]  /*3f00*/  IADD3 R3, PT, PT, -R2, RZ, RZ ;  /* 0x000000ff02037210 */ /* 0x000fe20007ffe1ff */
[----:B------:R-:W-:Y:S01]  /*3f10*/  IMAD.HI.U32 R2, R0, R7, RZ ;  /* 0x0000000700027227 */ /* 0x000fe200078e00ff */
[----:B------:R-:W-:Y:S02]  /*3f20*/  ISETP.GE.AND P2, PT, R6, RZ, PT ;  /* 0x000000ff0600720c */ /* 0x000fe40003f46270 */
[----:B------:R-:W-:Y:S01]  /*3f30*/  @!P4 IADD3 R74, PT, PT, -R74, RZ, RZ ;  /* 0x000000ff4a4ac210 */ /* 0x000fe20007ffe1ff */
[----:B------:R-:W-:Y:S01]  /*3f40*/  IMAD.MOV R2, RZ, RZ, -R2 ;  /* 0x000000ffff027224 */ /* 0x000fe200078e0a02 */
[----:B------:R-:W-:Y:S01]  /*3f50*/  IABS R101, R106 ;  /* 0x0000006a00657213 */ /* 0x000fe20000000000 */
[----:B------:R-:W-:Y:S01]  /*3f60*/  IMAD R77, R10, R3, R77 ;  /* 0x000000030a4d7224 */ /* 0x000fe200078e024d */
[----:B------:R-:W-:Y:S01]  /*3f70*/  IADD3 R3, PT, PT, R198, 0x44, RZ ;  /* 0x00000044c6037810 */ /* 0x000fe20007ffe0ff */
[--C-:B------:R-:W-:Y:S01]  /*3f80*/  @!P1 IMAD.IADD R75, R75, 0x1, -R10.reuse ;  /* 0x000000014b4b9824 */ /* 0x100fe200078e0a0a */
[----:B------:R-:W-:Y:S01]  /*3f90*/  IABS R187, R100 ;  /* 0x0000006400bb7213 */ /* 0x000fe20000000000 */
[----:B------:R-:W-:Y:S01]  /*3fa0*/  IMAD R78, R10, R2, R7 ;  /* 0x000000020a4e7224 */ /* 0x000fe200078e0207 */
[----:B------:R-:W-:Y:S01]  /*3fb0*/  IABS R79, R3 ;  /* 0x00000003004f7213 */ /* 0x000fe20000000000 */
[----:B------:R-:W-:Y:S01]  /*3fc0*/  @!P6 IMAD.IADD R76, R76, 0x1, -R10 ;  /* 0x000000014c4ce824 */ /* 0x000fe200078e0a0a */
[----:B------:R-:W-:Y:S01]  /*3fd0*/  ISETP.GT.U32.AND P4, PT, R10, R77, PT ;  /* 0x0000004d0a00720c */ /* 0x000fe20003f84070 */
[----:B------:R-:W-:Y:S01]  /*3fe0*/  VIADD R6, R198, 0x45 ;  /* 0x00000045c6067836 */ /* 0x000fe20000000000 */
[----:B------:R-:W-:Y:S01]  /*3ff0*/  ISETP.GE.AND P1, PT, R3, RZ, PT ;  /* 0x000000ff0300720c */ /* 0x000fe20003f26270 */
[----:B------:R-:W-:Y:S01]  /*4000*/  @!P0 IMAD.MOV R75, RZ, RZ, -R75 ;  /* 0x000000ffff4b8224 */ /* 0x000fe200078e0a4b */
[----:B------:R-:W-:Y:S01]  /*4010*/  ISETP.GT.U32.AND P0, PT, R10, R78, PT ;  /* 0x0000004e0a00720c */ /* 0x000fe20003f04070 */
[----:B------:R-:W-:Y:S01]  /*4020*/  IMAD.HI.U32 R2, R0, R79, RZ ;  /* 0x0000004f00027227 */ /* 0x000fe200078e00ff */
[----:B------:R-:W-:-:S02]  /*4030*/  ISETP.GT.U32.AND P6, PT, R10, R76, PT ;  /* 0x0000004c0a00720c */ /* 0x000fc40003fc4070 */
[----:B------:R-:W-:Y:S01]  /*4040*/  IABS R7, R6 ;  /* 0x0000000600077213 */ /* 0x000fe20000000000 */
[----:B------:R-:W-:Y:S01]  /*4050*/  VIADD R92, R198, 0x75 ;  /* 0x00000075c65c7836 */ /* 0x000fe20000000000 */
[----:B------:R-:W-:Y:S01]  /*4060*/  IADD3 R2, PT, PT, -R2, RZ, RZ ;  /* 0x000000ff02027210 */ /* 0x000fe20007ffe1ff */
[----:B------:R-:W-:Y:S01]  /*4070*/  VIADD R180, R198, 0x78 ;  /* 0x00000078c6b47836 */ /* 0x000fe20000000000 */
[----:B------:R-:W-:Y:S01]  /*4080*/  IABS R171, R184 ;  /* 0x000000b800ab7213 */ /* 0x000fe20000000000 */
[----:B------:R-:W-:Y:S01]  /*4090*/  IMAD.HI.U32 R3, R0, R7, RZ ;  /* 0x0000000700037227 */ /* 0x000fe200078e00ff */
[----:B------:R-:W-:Y:S02]  /*40a0*/  IABS R179, R92 ;  /* 0x0000005c00b37213 */ /* 0x000fe40000000000 */
[----:B------:R-:W-:Y:S01]  /*40b0*/  IABS R177, R180 ;  /* 0x000000b400b17213 */ /* 0x000fe20000000000 */
[----:B------:R-:W-:Y:S01]  /*40c0*/  IMAD.MOV R3, RZ, RZ, -R3 ;  /* 0x000000ffff037224 */ /* 0x000fe200078e0a03 */
[-C--:B------:R-:W-:Y:S01]  /*40d0*/  @!P0 IADD3 R78, PT, PT, R78, -R10.reuse, RZ ;  /* 0x8000000a4e4e8210 */ /* 0x080fe20007ffe0ff */
[----:B------:R-:W-:Y:S01]  /*40e0*/  @!P4 IMAD.IADD R77, R77, 0x1, -R10 ;  /* 0x000000014d4dc824 */ /* 0x000fe200078e0a0a */
[----:B------:R-:W-:Y:S01]  /*40f0*/  @!P6 IADD3 R76, PT, PT, R76, -R10, RZ ;  /* 0x8000000a4c4ce210 */ /* 0x000fe20007ffe0ff */
[C---:B------:R-:W-:Y:S01]  /*4100*/  IMAD R80, R10.reuse, R3, R7 ;  /* 0x000000030a507224 */ /* 0x040fe200078e0207 */
[C---:B------:R-:W-:Y:S01]  /*4110*/  ISETP.GT.U32.AND P0, PT, R10.reuse, R78, PT ;  /* 0x0000004e0a00720c */ /* 0x040fe20003f04070 */
[C---:B------:R-:W-:Y:S01]  /*4120*/  IMAD R79, R10.reuse, R2, R79 ;  /* 0x000000020a4f7224 */ /* 0x040fe200078e024f */
[----:B------:R-:W-:Y:S01]  /*4130*/  ISETP.GT.U32.AND P4, PT, R10, R77, PT ;  /* 0x0000004d0a00720c */ /* 0x000fe20003f84070 */
[----:B------:R-:W-:Y:S01]  /*4140*/  IMAD.HI.U32 R2, R0, R81, RZ ;  /* 0x0000005100027227 */ /* 0x000fe200078e00ff */
[----:B------:R-:W-:-:S02]  /*4150*/  ISETP.GE.AND P6, PT, R6, RZ, PT ;  /* 0x000000ff0600720c */ /* 0x000fc40003fc6270 */
[----:B------:R-:W-:Y:S01]  /*4160*/  IABS R7, R84 ;  /* 0x0000005400077213 */ /* 0x000fe20000000000 */
[----:B------:R-:W-:Y:S01]  /*4170*/  @!P3 IMAD.MOV R76, RZ, RZ, -R76 ;  /* 0x000000ffff4cb224 */ /* 0x000fe200078e0a4c */
[----:B------:R-:W-:Y:S01]  /*4180*/  ISETP.GT.U32.AND P3, PT, R10, R80, PT ;  /* 0x000000500a00720c */ /* 0x000fe20003f64070 */
[----:B------:R-:W-:-:S04]  /*4190*/  IMAD.HI.U32 R3, R0, R139, RZ ;  /* 0x0000008b00037227 */ /* 0x000fc800078e00ff */
[----:B------:R-:W-:Y:S01]  /*41a0*/  IMAD.MOV R2, RZ, RZ, -R2 ;  /* 0x000000ffff027224 */ /* 0x000fe200078e0a02 */
[----:B------:R-:W-:Y:S01]  /*41b0*/  IADD3 R3, PT, PT, -R3, RZ, RZ ;  /* 0x000000ff03037210 */ /* 0x000fe20007ffe1ff */
[----:B------:R-:W-:Y:S02]  /*41c0*/  VIADD R6, R198, 0x48 ;  /* 0x00000048c6067836 */ /* 0x000fe40000000000 */
[----:B------:R-:W-:Y:S02]  /*41d0*/  IMAD R81, R10, R2, R81 ;  /* 0x000000020a517224 */ /* 0x000fe400078e0251 */
[--C-:B------:R-:W-:Y:S01]  /*41e0*/  @!P0 IMAD.IADD R78, R78, 0x1, -R10.reuse ;  /* 0x000000014e4e8824 */ /* 0x100fe200078e0a0a */
[----:B------:R-:W-:Y:S01]  /*41f0*/  IABS R2, R6 ;  /* 0x0000000600027213 */ /* 0x000fe20000000000 */
[C---:B------:R-:W-:Y:S01]  /*4200*/  IMAD R139, R10.reuse, R3, R139 ;  /* 0x000000030a8b7224 */ /* 0x040fe200078e028b */
[----:B------:R-:W-:Y:S01]  /*4210*/  ISETP.GT.U32.AND P0, PT, R10, R81, PT ;  /* 0x000000510a00720c */ /* 0x000fe20003f04070 */
[----:B------:R-:W-:Y:S01]  /*4220*/  @!P4 IMAD.IADD R77, R77, 0x1, -R10 ;  /* 0x000000014d4dc824 */ /* 0x000fe200078e0a0a */
[----:B------:R-:W-:Y:S01]  /*4230*/  @!P3 IADD3 R80, PT, PT, R80, -R10, RZ ;  /* 0x8000000a5050b210 */ /* 0x000fe20007ffe0ff */
[----:B------:R-:W-:Y:S01]  /*4240*/  IMAD.MOV.U32 R3, RZ, RZ, R2 ;  /* 0x000000ffff037224 */ /* 0x000fe200078e0002 */
[----:B------:R-:W-:Y:S01]  /*4250*/  @!P2 IADD3 R78, PT, PT, -R78, RZ, RZ ;  /* 0x000000ff4e4ea210 */ /* 0x000fe20007ffe1ff */
[----:B------:R-:W-:Y:S01]  /*4260*/  @!P5 IMAD.MOV R77, RZ, RZ, -R77 ;  /* 0x000000ffff4dd224 */ /* 0x000fe200078e0a4d */
[----:B------:R-:W-:Y:S01]  /*4270*/  ISETP.GT.U32.AND P2, PT, R10, R139, PT ;  /* 0x0000008b0a00720c */ /* 0x000fe20003f44070 */
[----:B------:R-:W-:Y:S01]  /*4280*/  IMAD.HI.U32 R2, R0, R3, RZ ;  /* 0x0000000300027227 */ /* 0x000fe200078e00ff */
[----:B------:R-:W-:-:S02]  /*4290*/  ISETP.GT.U32.AND P4, PT, R10, R79, PT ;  /* 0x0000004f0a00720c */ /* 0x000fc40003f84070 */
[----:B------:R-:W-:Y:S01]  /*42a0*/  ISETP.GT.U32.AND P3, PT, R10, R80, PT ;  /* 0x000000500a00720c */ /* 0x000fe20003f64070 */
[----:B------:R-:W-:Y:S01]  /*42b0*/  IMAD.MOV R2, RZ, RZ, -R2 ;  /* 0x000000ffff027224 */ /* 0x000fe200078e0a02 */
[----:B------:R-:W-:Y:S01]  /*42c0*/  ISETP.GE.AND P5, PT, R11, RZ, PT ;  /* 0x000000ff0b00720c */ /* 0x000fe20003fa6270 */
[--C-:B------:R-:W-:Y:S01]  /*42d0*/  @!P0 IMAD.IADD R81, R81, 0x1, -R10.reuse ;  /* 0x0000000151518824 */ /* 0x100fe200078e0a0a */
[----:B------:R-:W-:Y:S01]  /*42e0*/  IADD3 R11, PT, PT, R198, 0x49, RZ ;  /* 0x00000049c60b7810 */ /* 0x000fe20007ffe0ff */
[----:B------:R-:W-:Y:S02]  /*42f0*/  IMAD R140, R10, R2, R3 ;  /* 0x000000020a8c7224 */ /* 0x000fe400078e0203 */
[----:B------:R-:W-:Y:S01]  /*4300*/  VIADD R186, R198, 0x77 ;  /* 0x00000077c6ba7836 */ /* 0x000fe20000000000 */
[----:B------:R-:W-:Y:S01]  /*4310*/  IABS R141, R11 ;  /* 0x0000000b008d7213 */ /* 0x000fe20000000000 */
[--C-:B------:R-:W-:Y:S01]  /*4320*/  @!P2 IMAD.IADD R139, R139, 0x1, -R10.reuse ;  /* 0x000000018b8ba824 */ /* 0x100fe200078e0a0a */
[----:B------:R-:W-:Y:S01]  /*4330*/  ISETP.GT.U32.AND P0, PT, R10, R81, PT ;  /* 0x000000510a00720c */ /* 0x000fe20003f04070 */
[----:B------:R-:W-:-:S02]  /*4340*/  @!P4 IMAD.IADD R79, R79, 0x1, -R10 ;  /* 0x000000014f4fc824 */ /* 0x000fc400078e0a0a */
[----:B------:R-:W-:Y:S01]  /*4350*/  IMAD.HI.U32 R2, R0, R141, RZ ;  /* 0x0000008d00027227 */ /* 0x000fe200078e00ff */
[----:B------:R-:W-:Y:S02]  /*4360*/  @!P3 IADD3 R80, PT, PT, R80, -R10, RZ ;  /* 0x8000000a5050b210 */ /* 0x000fe40007ffe0ff */
[C---:B------:R-:W-:Y:S01]  /*4370*/  ISETP.GT.U32.AND P3, PT, R10.reuse, R140, PT ;  /* 0x0000008c0a00720c */ /* 0x040fe20003f64070 */
[----:B------:R-:W-:Y:S01]  /*4380*/  IMAD.MOV R3, RZ, RZ, -R2 ;  /* 0x000000ffff037224 */ /* 0x000fe200078e0a02 */
[----:B------:R-:W-:Y:S01]  /*4390*/  ISETP.GT.U32.AND P2, PT, R10, R139, PT ;  /* 0x0000008b0a00720c */ /* 0x000fe20003f44070 */
[----:B------:R-:W-:Y:S01]  /*43a0*/  IMAD.HI.U32 R2, R0, R7, RZ ;  /* 0x0000000700027227 */ /* 0x000fe200078e00ff */
[----:B------:R-:W-:-:S03]  /*43b0*/  ISETP.GT.U32.AND P4, PT, R10, R79, PT ;  /* 0x0000004f0a00720c */ /* 0x000fc60003f84070 */
[C---:B------:R-:W-:Y:S02]  /*43c0*/  IMAD R141, R10.reuse, R3, R141 ;  /* 0x000000030a8d7224 */ /* 0x040fe400078e028d */
[----:B------:R-:W-:Y:S02]  /*43d0*/  IMAD.MOV R2, RZ, RZ, -R2 ;  /* 0x000000ffff027224 */ /* 0x000fe400078e0a02 */
[--C-:B------:R-:W-:Y:S01]  /*43e0*/  @!P0 IMAD.IADD R81, R81, 0x1, -R10.reuse ;  /* 0x0000000151518824 */ /* 0x100fe200078e0a0a */
[C---:B------:R-:W-:Y:S01]  /*43f0*/  ISETP.GT.U32.AND P0, PT, R10.reuse, R141, PT ;  /* 0x0000008d0a00720c */ /* 0x040fe20003f04070 */
[----:B------:R-:W-:Y:S01]  /*4400*/  IMAD R142, R10, R2, R7 ;  /* 0x000000020a8e7224 */ /* 0x000fe200078e0207 */
[----:B------:R-:W-:Y:S01]  /*4410*/  @!P3 IADD3 R140, PT, PT, R140, -R10, RZ ;  /* 0x8000000a8c8cb210 */ /* 0x000fe20007ffe0ff */
[--C-:B------:R-:W-:Y:S01]  /*4420*/  @!P2 IMAD.IADD R139, R139, 0x1, -R10.reuse ;  /* 0x000000018b8ba824 */ /* 0x100fe200078e0a0a */
[----:B------:R-:W-:Y:S01]  /*4430*/  @!P5 IADD3 R81, PT, PT, -R81, RZ, RZ ;  /* 0x000000ff5151d210 */ /* 0x000fe20007ffe1ff */
[----:B------:R-:W-:Y:S01]  /*4440*/  @!P4 IMAD.IADD R79, R79, 0x1, -R10 ;  /* 0x000000014f4fc824 */ /* 0x000fe200078e0a0a */
[----:B------:R-:W-:Y:S01]  /*4450*/  ISETP.GT.U32.AND P2, PT, R10, R142, PT ;  /* 0x0000008e0a00720c */ /* 0x000fe20003f44070 */
[----:B------:R-:W-:Y:S01]  /*4460*/  VIADD R3, R198, 0x4b ;  /* 0x0000004bc6037836 */ /* 0x000fe20000000000 */
[----:B------:R-:W-:Y:S01]  /*4470*/  ISETP.GT.U32.AND P3, PT, R10, R140, PT ;  /* 0x0000008c0a00720c */ /* 0x000fe20003f64070 */
[----:B------:R-:W-:Y:S01]  /*4480*/  @!P6 IMAD.MOV R80, RZ, RZ, -R80 ;  /* 0x000000ffff50e224 */ /* 0x000fe200078e0a50 */
[----:B------:R-:W-:Y:S01]  /*4490*/  @!P1 IADD3 R79, PT, PT, -R79, RZ, RZ ;  /* 0x000000ff4f4f9210 */ /* 0x000fe20007ffe1ff */
[----:B------:R-:W-:Y:S01]  /*44a0*/  VIADD R94, R198, 0x79 ;  /* 0x00000079c65e7836 */ /* 0x000fe20000000000 */
[----:B------:R-:W-:Y:S01]  /*44b0*/  ISETP.GE.AND P1, PT, R6, RZ, PT ;  /* 0x000000ff0600720c */ /* 0x000fe20003f26270 */
[----:B------:R-:W-:Y:S01]  /*44c0*/  @!P0 IMAD.IADD R141, R141, 0x1, -R10 ;  /* 0x000000018d8d8824 */ /* 0x000fe200078e0a0a */
[----:B------:R-:W-:Y:S01]  /*44d0*/  IABS R143, R3 ;  /* 0x00000003008f7213 */ /* 0x000fe20000000000 */
[C---:B------:R-:W-:Y:S01]  /*44e0*/  VIADD R188, R198.reuse, 0x7b ;  /* 0x0000007bc6bc7836 */ /* 0x040fe20000000000 */
[C---:B------:R-:W-:Y:S01]  /*44f0*/  IADD3 R6, PT, PT, R198.reuse, 0x4c, RZ ;  /* 0x0000004cc6067810 */ /* 0x040fe20007ffe0ff */
[----:B------:R-:W-:Y:S01]  /*4500*/  VIADD R182, R198, 0x7c ;  /* 0x0000007cc6b67836 */ /* 0x000fe20000000000 */
[----:B------:R-:W-:Y:S01]  /*4510*/  ISETP.GT.U32.AND P0, PT, R10, R141, PT ;  /* 0x0000008d0a00720c */ /* 0x000fe20003f04070 */
[----:B------:R-:W-:Y:S01]  /*4520*/  IMAD.HI.U32 R2, R0, R143, RZ ;  /* 0x0000008f00027227 */ /* 0x000fe200078e00ff */
[----:B------:R-:W-:-:S02]  /*4530*/  IABS R7, R6 ;  /* 0x0000000600077213 */ /* 0x000fc40000000000 */
[----:B------:R-:W-:Y:S01]  /*4540*/  ISETP.GE.AND P5, PT, R84, RZ, PT ;  /* 0x000000ff5400720c */ /* 0x000fe20003fa6270 */
[--C-:B------:R-:W-:Y:S01]  /*4550*/  @!P2 IMAD.IADD R142, R142, 0x1, -R10.reuse ;  /* 0x000000018e8ea824 */ /* 0x100fe200078e0a0a */
[----:B------:R-:W-:Y:S01]  /*4560*/  ISETP.GE.AND P6, PT, R11, RZ, PT ;  /* 0x000000ff0b00720c */ /* 0x000fe20003fc6270 */
[----:B------:R-:W-:Y:S01]  /*4570*/  @!P3 IMAD.IADD R140, R140, 0x1, -R10 ;  /* 0x000000018c8cb824 */ /* 0x000fe200078e0a0a */
[----:B------:R-:W-:Y:S01]  /*4580*/  ISETP.GE.AND P3, PT, R3, RZ, PT ;  /* 0x000000ff0300720c */ /* 0x000fe20003f66270 */
[----:B------:R-:W-:Y:S01]  /*4590*/  IMAD.MOV R3, RZ, RZ, -R2 ;  /* 0x000000ffff037224 */ /* 0x000fe200078e0a02 */
[----:B------:R-:W-:Y:S01]  /*45a0*/  ISETP.GT.U32.AND P2, PT, R10, R142, PT ;  /* 0x0000008e0a00720c */ /* 0x000fe20003f44070 */
[----:B------:R-:W-:Y:S01]  /*45b0*/  IMAD.HI.U32 R2, R0, R7, RZ ;  /* 0x0000000700027227 */ /* 0x000fe200078e00ff */
[----:B------:R-:W-:Y:S02]  /*45c0*/  ISETP.GE.AND P4, PT, R82, RZ, PT ;  /* 0x000000ff5200720c */ /* 0x000fe40003f86270 */
[C---:B------:R-:W-:Y:S01]  /*45d0*/  IADD3 R82, PT, PT, R198.reuse, 0x4d, RZ ;  /* 0x0000004dc6527810 */ /* 0x040fe20007ffe0ff */
[----:B------:R-:W-:Y:S01]  /*45e0*/  VIADD R84, R198, 0x4e ;  /* 0x0000004ec6547836 */ /* 0x000fe20000000000 */
[----:B------:R-:W-:Y:S01]  /*45f0*/  IADD3 R2, PT, PT, -R2, RZ, RZ ;  /* 0x000000ff02027210 */ /* 0x000fe20007ffe1ff */
[C---:B------:R-:W-:Y:S01]  /*4600*/  IMAD R143, R10.reuse, R3, R143 ;  /* 0x000000030a8f7224 */ /* 0x040fe200078e028f */
[----:B------:R-:W-:Y:S01]  /*4610*/  IABS R145, R82 ;  /* 0x0000005200917213 */ /* 0x000fe20000000000 */
[--C-:B------:R-:W-:Y:S01]  /*4620*/  @!P0 IMAD.IADD R141, R141, 0x1, -R10.reuse ;  /* 0x000000018d8d8824 */ /* 0x100fe200078e0a0a */
[----:B------:R-:W-:Y:S01]  /*4630*/  IABS R11, R84 ;  /* 0x00000054000b7213 */ /* 0x000fe20000000000 */
[C---:B------:R-:W-:Y:S01]  /*4640*/  IMAD R144, R10.reuse, R2, R7 ;  /* 0x000000020a907224 */ /* 0x040fe200078e0207 */
[----:B------:R-:W-:Y:S01]  /*4650*/  ISETP.GT.U32.AND P0, PT, R10, R143, PT ;  /* 0x0000008f0a00720c */ /* 0x000fe20003f04070 */
[----:B------:R-:W-:Y:S01]  /*4660*/  @!P2 IMAD.IADD R142, R142, 0x1, -R10 ;  /* 0x000000018e8ea824 */ /* 0x000fe200078e0a0a */
[----:B------:R-:W-:Y:S01]  /*4670*/  @!P1 IADD3 R140, PT, PT, -R140, RZ, RZ ;  /* 0x000000ff8c8c9210 */ /* 0x000fe20007ffe1ff */
[----:B------:R-:W-:Y:S01]  /*4680*/  IMAD.HI.U32 R3, R0, R11, RZ ;  /* 0x0000000b00037227 */ /* 0x000fe200078e00ff */
[----:B------:R-:W-:-:S02]  /*4690*/  ISETP.GT.U32.AND P2, PT, R10, R144, PT ;  /* 0x000000900a00720c */ /* 0x000fc40003f44070 */
[----:B------:R-:W-:Y:S01]  /*46a0*/  IABS R167, R94 ;  /* 0x0000005e00a77213 */ /* 0x000fe20000000000 */
[----:B------:R-:W-:Y:S01]  /*46b0*/  VIADD R7, R198, 0x4f ;  /* 0x0000004fc6077836 */ /* 0x000fe20000000000 */
[----:B------:R-:W-:Y:S01]  /*46c0*/  IADD3 R3, PT, PT, -R3, RZ, RZ ;  /* 0x000000ff03037210 */ /* 0x000fe20007ffe1ff */
[----:B------:R-:W-:Y:S01]  /*46d0*/  IMAD.HI.U32 R2, R0, R145, RZ ;  /* 0x0000009100027227 */ /* 0x000fe200078e00ff */
[----:B------:R-:W-:Y:S02]  /*46e0*/  IABS R165, R188 ;  /* 0x000000bc00a57213 */ /* 0x000fe40000000000 */
[----:B------:R-:W-:Y:S01]  /*46f0*/  IABS R147, R7 ;  /* 0x0000000700937213 */ /* 0x000fe20000000000 */
[----:B------:R-:W-:Y:S01]  /*4700*/  @!P0 IMAD.IADD R143, R143, 0x1, -R10 ;  /* 0x000000018f8f8824 */ /* 0x000fe200078e0a0a */
[----:B------:R-:W-:Y:S01]  /*4710*/  ISETP.GE.AND P0, PT, R6, RZ, PT ;  /* 0x000000ff0600720c */ /* 0x000fe20003f06270 */
[----:B------:R-:W-:Y:S01]  /*4720*/  IMAD R146, R10, R3, R11 ;  /* 0x000000030a927224 */ /* 0x000fe200078e020b */
[----:B------:R-:W-:Y:S01]  /*4730*/  IABS R6, R85 ;  /* 0x0000005500067213 */ /* 0x000fe20000000000 */
[----:B------:R-:W-:Y:S01]  /*4740*/  IMAD.MOV R2, RZ, RZ, -R2 ;  /* 0x000000ffff027224 */ /* 0x000fe200078e0a02 */
[----:B------:R-:W-:Y:S01]  /*4750*/  @!P2 IADD3 R144, PT, PT, R144, -R10, RZ ;  /* 0x8000000a9090a210 */ /* 0x000fe20007ffe0ff */
[----:B------:R-:W-:Y:S01]  /*4760*/  @!P5 IMAD.MOV R142, RZ, RZ, -R142 ;  /* 0x000000ffff8ed224 */ /* 0x000fe200078e0a8e */
[C---:B------:R-:W-:Y:S01]  /*4770*/  ISETP.GT.U32.AND P2, PT, R10.reuse, R143, PT ;  /* 0x0000008f0a00720c */ /* 0x040fe20003f44070 */
[C---:B------:R-:W-:Y:S01]  /*4780*/  IMAD R145, R10.reuse, R2, R145 ;  /* 0x000000020a917224 */ /* 0x040fe200078e0291 */
[----:B------:R-:W-:Y:S01]  /*4790*/  ISETP.GT.U32.AND P5, PT, R10, R146, PT ;  /* 0x000000920a00720c */ /* 0x000fe20003fa4070 */
[----:B------:R-:W-:Y:S01]  /*47a0*/  IMAD.HI.U32 R2, R0, R147, RZ ;  /* 0x0000009300027227 */ /* 0x000fe200078e00ff */
[----:B------:R-:W-:-:S02]  /*47b0*/  ISETP.GT.U32.AND P1, PT, R10, R144, PT ;  /* 0x000000900a00720c */ /* 0x000fc40003f24070 */
[----:B------:R-:W-:Y:S01]  /*47c0*/  IABS R183, R182 ;  /* 0x000000b600b77213 */ /* 0x000fe20000000000 */
[----:B------:R-:W-:Y:S02]  /*47d0*/  IMAD.MOV R2, RZ, RZ, -R2 ;  /* 0x000000ffff027224 */ /* 0x000fe400078e0a02 */
[----:B------:R-:W-:Y:S02]  /*47e0*/  IMAD.MOV.U32 R3, RZ, RZ, R6 ;  /* 0x000000ffff037224 */ /* 0x000fe400078e0006 */
[----:B------:R-:W-:Y:S02]  /*47f0*/  IMAD R147, R10, R2, R147 ;  /* 0x000000020a937224 */ /* 0x000fe400078e0293 */
[----:B------:R-:W-:Y:S01]  /*4800*/  VIADD R6, R198, 0x51 ;  /* 0x00000051c6067836 */ /* 0x000fe20000000000 */
[----:B------:R-:W-:Y:S01]  /*4810*/  @!P2 IADD3 R143, PT, PT, R143, -R10, RZ ;  /* 0x8000000a8f8fa210 */ /* 0x000fe20007ffe0ff */
[----:B------:R-:W-:Y:S01]  /*4820*/  IMAD.HI.U32 R2, R0, R3, RZ ;  /* 0x0000000300027227 */ /* 0x000fe200078e00ff */
[----:B------:R-:W-:-:S02]  /*4830*/  ISETP.GE.AND P2, PT, R84, RZ, PT ;  /* 0x000000ff5400720c */ /* 0x000fc40003f46270 */
[----:B------:R-:W-:Y:S01]  /*4840*/  IABS R149, R6 ;  /* 0x0000000600957213 */ /* 0x000fe20000000000 */
[----:B------:R-:W-:Y:S01]  /*4850*/  @!P5 IMAD.IADD R146, R146, 0x1, -R10 ;  /* 0x000000019292d824 */ /* 0x000fe200078e0a0a */
[----:B------:R-:W-:Y:S01]  /*4860*/  @!P3 IADD3 R143, PT, PT, -R143, RZ, RZ ;  /* 0x000000ff8f8fb210 */ /* 0x000fe20007ffe1ff */
[----:B------:R-:W-:Y:S01]  /*4870*/  IMAD.MOV R2, RZ, RZ, -R2 ;  /* 0x000000ffff027224 */ /* 0x000fe200078e0a02 */
[----:B------:R-:W-:Y:S01]  /*4880*/  @!P1 IADD3 R144, PT, PT, R144, -R10, RZ ;  /* 0x8000000a90909210 */ /* 0x000fe20007ffe0ff */
[----:B------:R-:W-:Y:S01]  /*4890*/  @!P4 IMAD.MOV R139, RZ, RZ, -R139 ;  /* 0x000000ffff8bc224 */ /* 0x000fe200078e0a8b */
[C---:B------:R-:W-:Y:S01]  /*48a0*/  ISETP.GT.U32.AND P4, PT, R10.reuse, R145, PT ;  /* 0x000000910a00720c */ /* 0x040fe20003f84070 */
[C---:B------:R-:W-:Y:S01]  /*48b0*/  IMAD R148, R10.reuse, R2, R3 ;  /* 0x000000020a947224 */ /* 0x040fe200078e0203 */
[----:B------:R-:W-:Y:S01]  /*48c0*/  ISETP.GT.U32.AND P3, PT, R10, R146, PT ;  /* 0x000000920a00720c */ /* 0x000fe20003f64070 */
[----:B------:R-:W-:Y:S01]  /*48d0*/  IMAD.HI.U32 R2, R0, R149, RZ ;  /* 0x0000009500027227 */ /* 0x000fe200078e00ff */
[----:B------:R-:W-:-:S03]  /*48e0*/  ISETP.GT.U32.AND P1, PT, R10, R147, PT ;  /* 0x000000930a00720c */ /* 0x000fc60003f24070 */
[----:B------:R-:W-:Y:S02]  /*48f0*/  IMAD.MOV R2, RZ, RZ, -R2 ;  /* 0x000000ffff027224 */ /* 0x000fe400078e0a02 */
[----:B------:R-:W-:Y:S02]  /*4900*/  VIADD R11, R198, 0x52 ;  /* 0x00000052c60b7836 */ /* 0x000fe40000000000 */
[----:B------:R-:W-:Y:S01]  /*4910*/  @!P0 IMAD.MOV R144, RZ, RZ, -R144 ;  /* 0x000000ffff908224 */ /* 0x000fe200078e0a90 */
[C---:B------:R-:W-:Y:S01]  /*4920*/  ISETP.GT.U32.AND P0, PT, R10.reuse, R148, PT ;  /* 0x000000940a00720c */ /* 0x040fe20003f04070 */
[----:B------:R-:W-:Y:S01]  /*4930*/  IMAD R149, R10, R2, R149 ;  /* 0x000000020a957224 */ /* 0x000fe200078e0295 */
[----:B------:R-:W-:Y:S01]  /*4940*/  IABS R3, R11 ;  /* 0x0000000b00037213 */ /* 0x000fe20000000000 */
[--C-:B------:R-:W-:Y:S01]  /*4950*/  @!P4 IMAD.IADD R145, R145, 0x1, -R10.reuse ;  /* 0x000000019191c824 */ /* 0x100fe200078e0a0a */
[----:B------:R-:W-:Y:S01]  /*4960*/  ISETP.GE.AND P4, PT, R7, RZ, PT ;  /* 0x000000ff0700720c */ /* 0x000fe20003f86270 */
[----:B------:R-:W-:Y:S01]  /*4970*/  @!P3 IMAD.IADD R146, R146, 0x1, -R10 ;  /* 0x000000019292b824 */ /* 0x000fe200078e0a0a */
[----:B------:R-:W-:Y:S01]  /*4980*/  ISETP.GT.U32.AND P3, PT, R10, R149, PT ;  /* 0x000000950a00720c */ /* 0x000fe20003f64070 */
[----:B------:R-:W-:Y:S01]  /*4990*/  @!P6 IMAD.MOV R141, RZ, RZ, -R141 ;  /* 0x000000ffff8de224 */ /* 0x000fe200078e0a8d */
[----:B------:R-:W-:Y:S01]  /*49a0*/  ISETP.GE.AND P6, PT, R82, RZ, PT ;  /* 0x000000ff5200720c */ /* 0x000fe20003fc6270 */
[----:B------:R-:W-:Y:S01]  /*49b0*/  IMAD.HI.U32 R2, R0, R3, RZ ;  /* 0x0000000300027227 */ /* 0x000fe200078e00ff */
[----:B------:R-:W-:-:S02]  /*49c0*/  IADD3 R82, PT, PT, R198, 0x53, RZ ;  /* 0x00000053c6527810 */ /* 0x000fc40007ffe0ff */
[----:B------:R-:W-:Y:S01]  /*49d0*/  ISETP.GT.U32.AND P5, PT, R10, R145, PT ;  /* 0x000000910a00720c */ /* 0x000fe20003fa4070 */
[----:B------:R-:W-:Y:S01]  /*49e0*/  IMAD.MOV R2, RZ, RZ, -R2 ;  /* 0x000000ffff027224 */ /* 0x000fe200078e0a02 */
[----:B------:R-:W-:Y:S01]  /*49f0*/  IABS R151, R82 ;  /* 0x0000005200977213 */ /* 0x000fe20000000000 */
[----:B------:R-:W-:Y:S02]  /*4a00*/  VIADD R84, R198, 0x54 ;  /* 0x00000054c6547836 */ /* 0x000fe40000000000 */
[----:B------:R-:W-:Y:S01]  /*4a10*/  @!P0 IMAD.IADD R148, R148, 0x1, -R10 ;  /* 0x0000000194948824 */ /* 0x000fe200078e0a0a */
[----:B------:R-:W-:Y:S01]  /*4a20*/  ISETP.GE.AND P0, PT, R11, RZ, PT ;  /* 0x000000ff0b00720c */ /* 0x000fe20003f06270 */
[----:B------:R-:W-:Y:S01]  /*4a30*/  IMAD R150, R10, R2, R3 ;  /* 0x000000020a967224 */ /* 0x000fe200078e0203 */
[----:B------:R-:W-:Y:S01]  /*4a40*/  IABS R7, R84 ;  /* 0x0000005400077213 */ /* 0x000fe20000000000 */
[----:B------:R-:W-:Y:S01]  /*4a50*/  IMAD.HI.U32 R2, R0, R151, RZ ;  /* 0x0000009700027227 */ /* 0x000fe200078e00ff */
[----:B------:R-:W-:-:S02]  /*4a60*/  @!P3 IADD3 R149, PT, PT, R149, -R10, RZ ;  /* 0x8000000a9595b210 */ /* 0x000fc40007ffe0ff */
[----:B------:R-:W-:Y:S01]  /*4a70*/  ISETP.GT.U32.AND P3, PT, R10, R148, PT ;  /* 0x000000940a00720c */ /* 0x000fe20003f64070 */
[--C-:B------:R-:W-:Y:S01]  /*4a80*/  @!P1 IMAD.IADD R147, R147, 0x1, -R10.reuse ;  /* 0x0000000193939824 */ /* 0x100fe200078e0a0a */
[----:B------:R-:W-:Y:S01]  /*4a90*/  IADD3 R3, PT, PT, -R2, RZ, RZ ;  /* 0x000000ff02037210 */ /* 0x000fe20007ffe1ff */
[----:B------:R-:W-:Y:S01]  /*4aa0*/  IMAD.HI.U32 R2, R0, R7, RZ ;  /* 0x0000000700027227 */ /* 0x000fe200078e00ff */
[----:B------:R-:W-:Y:S02]  /*4ab0*/  @!P5 IADD3 R145, PT, PT, R145, -R10, RZ ;  /* 0x8000000a9191d210 */ /* 0x000fe40007ffe0ff */
[----:B------:R-:W-:Y:S01]  /*4ac0*/  ISETP.GT.U32.AND P1, PT, R10, R147, PT ;  /* 0x000000930a00720c */ /* 0x000fe20003f24070 */
[----:B------:R-:W-:Y:S01]  /*4ad0*/  VIADD R11, R198, 0x56 ;  /* 0x00000056c60b7836 */ /* 0x000fe20000000000 */
[----:B------:R-:W-:Y:S01]  /*4ae0*/  ISETP.GE.AND P5, PT, R85, RZ, PT ;  /* 0x000000ff5500720c */ /* 0x000fe20003fa6270 */
[----:B------:R-:W-:Y:S01]  /*4af0*/  @!P6 IMAD.MOV R145, RZ, RZ, -R145 ;  /* 0x000000ffff91e224 */ /* 0x000fe200078e0a91 */
[----:B------:R-:W-:Y:S01]  /*4b00*/  IADD3 R2, PT, PT, -R2, RZ, RZ ;  /* 0x000000ff02027210 */ /* 0x000fe20007ffe1ff */
[C---:B------:R-:W-:Y:S01]  /*4b10*/  IMAD R151, R10.reuse, R3, R151 ;  /* 0x000000030a977224 */ /* 0x040fe200078e0297 */
[----:B------:R-:W-:Y:S01]  /*4b20*/  ISETP.GT.U32.AND P6, PT, R10, R149, PT ;  /* 0x000000950a00720c */ /* 0x000fe20003fc4070 */
[----:B------:R-:W-:-:S02]  /*4b30*/  @!P3 IMAD.IADD R148, R148, 0x1, -R10 ;  /* 0x000000019494b824 */ /* 0x000fc400078e0a0a */
[C---:B------:R-:W-:Y:S01]  /*4b40*/  IMAD R152, R10.reuse, R2, R7 ;  /* 0x000000020a987224 */ /* 0x040fe200078e0207 */
[----:B------:R-:W-:Y:S01]  /*4b50*/  IABS R7, R11 ;  /* 0x0000000b00077213 */ /* 0x000fe20000000000 */
[----:B------:R-:W-:Y:S01]  /*4b60*/  @!P2 IMAD.MOV R146, RZ, RZ, -R146 ;  /* 0x000000ffff92a224 */ /* 0x000fe200078e0a92 */
[----:B------:R-:W-:Y:S01]  /*4b70*/  ISETP.GT.U32.AND P3, PT, R10, R151, PT ;  /* 0x000000970a00720c */ /* 0x000fe20003f64070 */
[----:B------:R-:W-:Y:S01]  /*4b80*/  VIADD R178, R198, 0x7d ;  /* 0x0000007dc6b27836 */ /* 0x000fe20000000000 */
[----:B------:R-:W-:Y:S01]  /*4b90*/  @!P1 IADD3 R147, PT, PT, R147, -R10, RZ ;  /* 0x8000000a93939210 */ /* 0x000fe20007ffe0ff */
[----:B------:R-:W-:Y:S01]  /*4ba0*/  @!P5 IMAD.MOV R148, RZ, RZ, -R148 ;  /* 0x000000ffff94d224 */ /* 0x000fe200078e0a94 */
[----:B------:R-:W-:Y:S01]  /*4bb0*/  ISETP.GE.AND P1, PT, R6, RZ, PT ;  /* 0x000000ff0600720c */ /* 0x000fe20003f26270 */
[----:B------:R-:W-:Y:S01]  /*4bc0*/  VIADD R6, R198, 0x55 ;  /* 0x00000055c6067836 */ /* 0x000fe20000000000 */
[C---:B------:R-:W-:Y:S01]  /*4bd0*/  ISETP.GT.U32.AND P5, PT, R10.reuse, R152, PT ;  /* 0x000000980a00720c */ /* 0x040fe20003fa4070 */
[----:B------:R-:W-:Y:S01]  /*4be0*/  @!P6 IMAD.IADD R149, R149, 0x1, -R10 ;  /* 0x000000019595e824 */ /* 0x000fe200078e0a0a */
[----:B------:R-:W-:Y:S01]  /*4bf0*/  ISETP.GT.U32.AND P2, PT, R10, R150, PT ;  /* 0x000000960a00720c */ /* 0x000fe20003f44070 */
[----:B------:R-:W-:Y:S01]  /*4c00*/  @!P4 IMAD.MOV R147, RZ, RZ, -R147 ;  /* 0x000000ffff93c224 */ /* 0x000fe200078e0a93 */
[----:B------:R-:W-:Y:S01]  /*4c10*/  IABS R153, R6 ;  /* 0x0000000600997213 */ /* 0x000fe20000000000 */
[----:B----4-:R-:W-:Y:S01]  /*4c20*/  IMAD R4, R4, UR74, RZ ;  /* 0x0000004a04047c24 */ /* 0x010fe2000f8e02ff */
[----:B------:R-:W-:Y:S01]  /*4c30*/  ISETP.GE.AND P6, PT, R84, RZ, PT ;  /* 0x000000ff5400720c */ /* 0x000fe20003fc6270 */
[----:B------:R-:W-:Y:S01]  /*4c40*/  VIADD R84, R198, 0x76 ;  /* 0x00000076c6547836 */ /* 0x000fe20000000000 */
[----:B------:R-:W-:Y:S01]  /*4c50*/  @!P3 IADD3 R151, PT, PT, R151, -R10, RZ ;  /* 0x8000000a9797b210 */ /* 0x000fe20007ffe0ff */
[----:B------:R-:W-:Y:S01]  /*4c60*/  IMAD.HI.U32 R2, R0, R153, RZ ;  /* 0x0000009900027227 */ /* 0x000fe200078e00ff */
[----:B------:R-:W-:-:S02]  /*4c70*/  ISETP.GE.AND P4, PT, R82, RZ, PT ;  /* 0x000000ff5200720c */ /* 0x000fc40003f86270 */
[----:B------:R-:W-:Y:S01]  /*4c80*/  ISETP.GT.U32.AND P3, PT, R10, R151, PT ;  /* 0x000000970a00720c */ /* 0x000fe20003f64070 */
[--C-:B------:R-:W-:Y:S01]  /*4c90*/  @!P5 IMAD.IADD R152, R152, 0x1, -R10.reuse ;  /* 0x000000019898d824 */ /* 0x100fe200078e0a0a */
[----:B------:R-:W-:Y:S01]  /*4ca0*/  IADD3 R3, PT, PT, -R2, RZ, RZ ;  /* 0x000000ff02037210 */ /* 0x000fe20007ffe1ff */
[----:B------:R-:W-:Y:S01]  /*4cb0*/  @!P1 IMAD.MOV R149, RZ, RZ, -R149 ;  /* 0x000000ffff959224 */ /* 0x000fe200078e0a95 */
[----:B------:R-:W-:Y:S01]  /*4cc0*/  ISETP.GE.AND P1, PT, R6, RZ, PT ;  /* 0x000000ff0600720c */ /* 0x000fe20003f26270 */
[----:B------:R-:W-:Y:S01]  /*4cd0*/  VIADD R6, R198, 0x57 ;  /* 0x00000057c6067836 */ /* 0x000fe20000000000 */
[----:B------:R-:W-:Y:S01]  /*4ce0*/  ISETP.GT.U32.AND P5, PT, R10, R152, PT ;  /* 0x000000980a00720c */ /* 0x000fe20003fa4070 */
[----:B------:R-:W-:Y:S01]  /*4cf0*/  IMAD.HI.U32 R2, R0, R7, RZ ;  /* 0x0000000700027227 */ /* 0x000fe200078e00ff */
[----:B------:R-:W-:Y:S02]  /*4d00*/  @!P2 IADD3 R150, PT, PT, R150, -R10, RZ ;  /* 0x8000000a9696a210 */ /* 0x000fe40007ffe0ff */
[----:B------:R-:W-:Y:S01]  /*4d10*/  IABS R155, R6 ;  /* 0x00000006009b7213 */ /* 0x000fe20000000000 */
[----:B------:R-:W-:Y:S01]  /*4d20*/  IMAD R153, R10, R3, R153 ;  /* 0x000000030a997224 */ /* 0x000fe200078e0299 */
[----:B------:R-:W-:Y:S01]  /*4d30*/  IADD3 R154, PT, PT, -R2, RZ, RZ ;  /* 0x000000ff029a7210 */ /* 0x000fe20007ffe1ff */
[----:B------:R-:W-:Y:S01]  /*4d40*/  @!P3 IMAD.IADD R151, R151, 0x1, -R10 ;  /* 0x000000019797b824 */ /* 0x000fe200078e0a0a */
[----:B------:R-:W-:Y:S01]  /*4d50*/  ISETP.GT.U32.AND P2, PT, R10, R150, PT ;  /* 0x000000960a00720c */ /* 0x000fe20003f44070 */
[----:B------:R-:W-:Y:S01]  /*4d60*/  IMAD.HI.U32 R2, R0, R155, RZ ;  /* 0x0000009b00027227 */ /* 0x000fe200078e00ff */
[----:B------:R-:W-:-:S02]  /*4d70*/  IADD3 R3, PT, PT, R198, 0x58, RZ ;  /* 0x00000058c6037810 */ /* 0x000fc40007ffe0ff */
[----:B------:R-:W-:Y:S01]  /*4d80*/  ISETP.GE.AND P3, PT, R6, RZ, PT ;  /* 0x000000ff0600720c */ /* 0x000fe20003f66270 */
[----:B------:R-:W-:Y:S01]  /*4d90*/  IMAD R154, R10, R154, R7 ;  /* 0x0000009a0a9a7224 */ /* 0x000fe200078e0207 */
[----:B------:R-:W-:Y:S01]  /*4da0*/  IADD3 R2, PT, PT, -R2, RZ, RZ ;  /* 0x000000ff02027210 */ /* 0x000fe20007ffe1ff */
[----:B------:R-:W-:Y:S01]  /*4db0*/  @!P5 IMAD.IADD R152, R152, 0x1, -R10 ;  /* 0x000000019898d824 */ /* 0x000fe200078e0a0a */
[----:B------:R-:W-:Y:S01]  /*4dc0*/  IABS R7, R3 ;  /* 0x0000000300077213 */ /* 0x000fe20000000000 */
[----:B------:R-:W-:Y:S01]  /*4dd0*/  VIADD R6, R198, 0x59 ;  /* 0x00000059c6067836 */ /* 0x000fe20000000000 */
[C---:B------:R-:W-:Y:S01]  /*4de0*/  ISETP.GT.U32.AND P5, PT, R10.reuse, R154, PT ;  /* 0x0000009a0a00720c */ /* 0x040fe20003fa4070 */
[----:B------:R-:W-:Y:S01]  /*4df0*/  IMAD R155, R10, R2, R155 ;  /* 0x000000020a9b7224 */ /* 0x000fe200078e029b */
[----:B------:R-:W-:Y:S01]  /*4e00*/  IADD3 R82, PT, PT, R198, 0x5a, RZ ;  /* 0x0000005ac6527810 */ /* 0x000fe20007ffe0ff */
[----:B------:R-:W-:Y:S01]  /*4e10*/  @!P6 IMAD.MOV R152, RZ, RZ, -R152 ;  /* 0x000000ffff98e224 */ /* 0x000fe200078e0a98 */
[----:B------:R-:W-:Y:S01]  /*4e20*/  IABS R157, R6 ;  /* 0x00000006009d7213 */ /* 0x000fe20000000000 */
[----:B------:R-:W-:Y:S01]  /*4e30*/  IMAD.HI.U32 R2, R0, R7, RZ ;  /* 0x0000000700027227 */ /* 0x000fe200078e00ff */
[----:B------:R-:W-:-:S02]  /*4e40*/  ISETP.GT.U32.AND P6, PT, R10, R155, PT ;  /* 0x0000009b0a00720c */ /* 0x000fc40003fc4070 */
[----:B------:R-:W-:Y:S01]  /*4e50*/  IABS R169, R84 ;  /* 0x0000005400a97213 */ /* 0x000fe20000000000 */
[--C-:B------:R-:W-:Y:S01]  /*4e60*/  @!P2 IMAD.IADD R150, R150, 0x1, -R10.reuse ;  /* 0x000000019696a824 */ /* 0x100fe200078e0a0a */
[----:B------:R-:W-:Y:S01]  /*4e70*/  ISETP.GE.AND P2, PT, R11, RZ, PT ;  /* 0x000000ff0b00720c */ /* 0x000fe20003f46270 */
[----:B------:R-:W-:Y:S01]  /*4e80*/  @!P4 IMAD.MOV R151, RZ, RZ, -R151 ;  /* 0x000000ffff97c224 */ /* 0x000fe200078e0a97 */
[----:B------:R-:W-:Y:S01]  /*4e90*/  IADD3 R2, PT, PT, -R2, RZ, RZ ;  /* 0x000000ff02027210 */ /* 0x000fe20007ffe1ff */
[----:B------:R-:W-:Y:S01]  /*4ea0*/  @!P5 IMAD.IADD R154, R154, 0x1, -R10 ;  /* 0x000000019a9ad824 */ /* 0x000fe200078e0a0a */
[----:B------:R-:W-:Y:S01]  /*4eb0*/  ISETP.GE.AND P4, PT, R3, RZ, PT ;  /* 0x000000ff0300720c */ /* 0x000fe20003f86270 */
[----:B------:R-:W-:Y:S01]  /*4ec0*/  IMAD.HI.U32 R3, R0, R157, RZ ;  /* 0x0000009d00037227 */ /* 0x000fe200078e00ff */
[----:B------:R-:W-:Y:S01]  /*4ed0*/  IABS R11, R82 ;  /* 0x00000052000b7213 */ /* 0x000fe20000000000 */
[----:B------:R-:W-:Y:S01]  /*4ee0*/  BAR.SYNC.DEFER_BLOCKING 0x0 ;  /* 0x0000000000007b1d */ /* 0x000fe20000010000 */
[C---:B------:R-:W-:Y:S01]  /*4ef0*/  ISETP.GT.U32.AND P5, PT, R10.reuse, R154, PT ;  /* 0x0000009a0a00720c */ /* 0x040fe20003fa4070 */
[----:B------:R-:W-:Y:S01]  /*4f00*/  IMAD R156, R10, R2, R7 ;  /* 0x000000020a9c7224 */ /* 0x000fe200078e0207 */
[----:B------:R-:W-:Y:S01]  /*4f10*/  @!P6 IADD3 R155, PT, PT, R155, -R10, RZ ;  /* 0x8000000a9b9be210 */ /* 0x000fe20007ffe0ff */
[----:B------:R-:W-:Y:S01]  /*4f20*/  IMAD.MOV R3, RZ, RZ, -R3 ;  /* 0x000000ffff037224 */ /* 0x000fe200078e0a03 */
[----:B------:R-:W-:Y:S01]  /*4f30*/  IABS R175, R178 ;  /* 0x000000b200af7213 */ /* 0x000fe20000000000 */
[----:B------:R-:W-:Y:S01]  /*4f40*/  IMAD.HI.U32 R2, R0, R11, RZ ;  /* 0x0000000b00027227 */ /* 0x000fe200078e00ff */
[----:B------:R-:W-:-:S03]  /*4f50*/  ISETP.GT.U32.AND P6, PT, R10, R155, PT ;  /* 0x0000009b0a00720c */ /* 0x000fc60003fc4070 */
[----:B------:R-:W-:Y:S02]  /*4f60*/  IMAD R157, R10, R3, R157 ;  /* 0x000000030a9d7224 */ /* 0x000fe400078e029d */
[----:B------:R-:W-:Y:S02]  /*4f70*/  IMAD.MOV R2, RZ, RZ, -R2 ;  /* 0x000000ffff027224 */ /* 0x000fe400078e0a02 */
[----:B------:R-:W-:Y:S01]  /*4f80*/  @!P5 IMAD.IADD R154, R154, 0x1, -R10 ;  /* 0x000000019a9ad824 */ /* 0x000fe200078e0a0a */
[C---:B------:R-:W-:Y:S01]  /*4f90*/  ISETP.GT.U32.AND P5, PT, R10.reuse, R156, PT ;  /* 0x0000009c0a00720c */ /* 0x040fe20003fa4070 */
[----:B------:R-:W-:Y:S01]  /*4fa0*/  IMAD R158, R10, R2, R11 ;  /* 0x000000020a9e7224 */ /* 0x000fe200078e020b */
[----:B------:R-:W-:Y:S01]  /*4fb0*/  IADD3 R11, PT, PT, R198, 0x5d, RZ ;  /* 0x0000005dc60b7810 */ /* 0x000fe20007ffe0ff */
[----:B------:R-:W-:Y:S01]  /*4fc0*/  @!P2 IMAD.MOV R154, RZ, RZ, -R154 ;  /* 0x000000ffff9aa224 */ /* 0x000fe200078e0a9a */
[C---:B------:R-:W-:Y:S01]  /*4fd0*/  ISETP.GT.U32.AND P2, PT, R10.reuse, R157, PT ;  /* 0x0000009d0a00720c */ /* 0x040fe20003f44070 */
[----:B------:R-:W-:Y:S01]  /*4fe0*/  @!P6 IMAD.IADD R155, R155, 0x1, -R10 ;  /* 0x000000019b9be824 */ /* 0x000fe200078e0a0a */
[C---:B------:R-:W-:Y:S01]  /*4ff0*/  ISETP.GT.U32.AND P6, PT, R10.reuse, R158, PT ;  /* 0x0000009e0a00720c */ /* 0x040fe20003fc4070 */
[----:B------:R-:W-:Y:S01]  /*5000*/  @!P0 IMAD.MOV R150, RZ, RZ, -R150 ;  /* 0x000000ffff968224 */ /* 0x000fe200078e0a96 */
[----:B------:R-:W-:Y:S01]  /*5010*/  ISETP.GT.U32.AND P0, PT, R10, R153, PT ;  /* 0x000000990a00720c */ /* 0x000fe20003f04070 */
[----:B------:R-:W-:Y:S01]  /*5020*/  VIADD R2, R198, 0x5b ;  /* 0x0000005bc6027836 */ /* 0x000fe20000000000 */
[----:B------:R-:W-:Y:S01]  /*5030*/  IABS R161, R11 ;  /* 0x0000000b00a17213 */ /* 0x000fe20000000000 */
[----:B------:R-:W-:Y:S01]  /*5040*/  IMAD R5, R5, UR74, RZ ;  /* 0x0000004a05057c24 */ /* 0x000fe2000f8e02ff */
[----:B------:R-:W-:Y:S01]  /*5050*/  @!P3 IADD3 R155, PT, PT, -R155, RZ, RZ ;  /* 0x000000ff9b9bb210 */ /* 0x000fe20007ffe1ff */
[--C-:B------:R-:W-:Y:S01]  /*5060*/  @!P5 IMAD.IADD R156, R156, 0x1, -R10.reuse ;  /* 0x000000019c9cd824 */ /* 0x100fe200078e0a0a */
[----:B------:R-:W-:Y:S01]  /*5070*/  IABS R159, R2 ;  /* 0x00000002009f7213 */ /* 0x000fe20000000000 */
[----:B------:R-:W1:Y:S01]  /*5080*/  LDCU UR74, c[0x0][0x3b0] ;  /* 0x00007600ff4a77ac */ /* 0x000e620008000800 */
[----:B------:R-:W-:Y:S01]  /*5090*/  ISETP.GE.AND P5, PT, R2, RZ, PT ;  /* 0x000000ff0200720c */ /* 0x000fe20003fa6270 */
[--C-:B------:R-:W-:Y:S01]  /*50a0*/  @!P2 IMAD.IADD R157, R157, 0x1, -R10.reuse ;  /* 0x000000019d9da824 */ /* 0x100fe200078e0a0a */
[----:B------:R-:W-:Y:S01]  /*50b0*/  ISETP.GT.U32.AND P2, PT, R10, R156, PT ;  /* 0x0000009c0a00720c */ /* 0x000fe20003f44070 */
[----:B------:R-:W-:-:S02]  /*50c0*/  @!P6 IMAD.IADD R158, R158, 0x1, -R10 ;  /* 0x000000019e9ee824 */ /* 0x000fc400078e0a0a */
[----:B------:R-:W-:Y:S01]  /*50d0*/  IMAD.HI.U32 R2, R0, R159, RZ ;  /* 0x0000009f00027227 */ /* 0x000fe200078e00ff */
[C---:B------:R-:W-:Y:S02]  /*50e0*/  ISETP.GT.U32.AND P6, PT, R10.reuse, R157, PT ;  /* 0x0000009d0a00720c */ /* 0x040fe40003fc4070 */
[----:B------:R-:W-:Y:S01]  /*50f0*/  ISETP.GT.U32.AND P3, PT, R10, R158, PT ;  /* 0x0000009e0a00720c */ /* 0x000fe20003f64070 */
[----:B------:R-:W-:Y:S02]  /*5100*/  @!P0 IMAD.IADD R153, R153, 0x1, -R10 ;  /* 0x0000000199998824 */ /* 0x000fe400078e0a0a */
[----:B------:R-:W-:-:S03]  /*5110*/  IMAD.MOV R3, RZ, RZ, -R2 ;  /* 0x000000ffff037224 */ /* 0x000fc600078e0a02 */
[C---:B------:R-:W-:Y:S01]  /*5120*/  ISETP.GT.U32.AND P0, PT, R10.reuse, R153, PT ;  /* 0x000000990a00720c */ /* 0x040fe20003f04070 */
[----:B------:R-:W-:Y:S02]  /*5130*/  IMAD R159, R10, R3, R159 ;  /* 0x000000030a9f7224 */ /* 0x000fe400078e029f */
[----:B------:R-:W-:-:S04]  /*5140*/  IMAD.HI.U32 R3, R0, R161, RZ ;  /* 0x000000a100037227 */ /* 0x000fc800078e00ff */
[--C-:B------:R-:W-:Y:S01]  /*5150*/  @!P6 IMAD.IADD R157, R157, 0x1, -R10.reuse ;  /* 0x000000019d9de824 */ /* 0x100fe200078e0a0a */
[----:B------:R-:W-:Y:S01]  /*5160*/  ISETP.GT.U32.AND P6, PT, R10, R159, PT ;  /* 0x0000009f0a00720c */ /* 0x000fe20003fc4070 */
[----:B------:R-:W-:Y:S01]  /*5170*/  IMAD.MOV R3, RZ, RZ, -R3 ;  /* 0x000000ffff037224 */ /* 0x000fe200078e0a03 */
[----:B------:R-:W-:Y:S01]  /*5180*/  @!P3 IADD3 R158, PT, PT, R158, -R10, RZ ;  /* 0x8000000a9e9eb210 */ /* 0x000fe20007ffe0ff */
[--C-:B------:R-:W-:Y:S01]  /*5190*/  @!P2 IMAD.IADD R156, R156, 0x1, -R10.reuse ;  /* 0x000000019c9ca824 */ /* 0x100fe200078e0a0a */
[----:B------:R-:W-:Y:S01]  /*51a0*/  ISETP.GE.AND P3, PT, R11, RZ, PT ;  /* 0x000000ff0b00720c */ /* 0x000fe20003f66270 */
[----:B------:R-:W-:Y:S01]  /*51b0*/  @!P0 IMAD.IADD R153, R153, 0x1, -R10 ;  /* 0x0000000199998824 */ /* 0x000fe200078e0a0a */
[----:B------:R-:W-:Y:S01]  /*51c0*/  ISETP.GE.AND P0, PT, R6, RZ, PT ;  /* 0x000000ff0600720c */ /* 0x000fe20003f06270 */
[----:B------:R-:W-:Y:S01]  /*51d0*/  IMAD R161, R10, R3, R161 ;  /* 0x000000030aa17224 */ /* 0x000fe200078e02a1 */
[C---:B------:R-:W-:Y:S01]  /*51e0*/  IADD3 R6, PT, PT, R198.reuse, 0x5c, RZ ;  /* 0x0000005cc6067810 */ /* 0x040fe20007ffe0ff */
[----:B------:R-:W-:Y:S01]  /*51f0*/  VIADD R3, R198, 0x5f ;  /* 0x0000005fc6037836 */ /* 0x000fe20000000000 */
[----:B------:R-:W-:-:S02]  /*5200*/  @!P1 IADD3 R153, PT, PT, -R153, RZ, RZ ;  /* 0x000000ff99999210 */ /* 0x000fc40007ffe1ff */
[----:B------:R-:W-:Y:S01]  /*5210*/  IABS R7, R6 ;  /* 0x0000000600077213 */ /* 0x000fe20000000000 */
[----:B------:R-:W-:Y:S01]  /*5220*/  @!P6 IMAD.IADD R159, R159, 0x1, -R10 ;  /* 0x000000019f9fe824 */ /* 0x000fe200078e0a0a */
[----:B------:R-:W-:Y:S02]  /*5230*/  IABS R11, R3 ;  /* 0x00000003000b7213 */ /* 0x000fe40000000000 */
[----:B------:R-:W-:Y:S01]  /*5240*/  ISETP.GE.AND P2, PT, R6, RZ, PT ;  /* 0x000000ff0600720c */ /* 0x000fe20003f46270 */
[----:B------:R-:W-:Y:S01]  /*5250*/  IMAD.HI.U32 R2, R0, R7, RZ ;  /* 0x0000000700027227 */ /* 0x000fe200078e00ff */
[----:B------:R-:W-:Y:S02]  /*5260*/  ISETP.GT.U32.AND P6, PT, R10, R159, PT ;  /* 0x0000009f0a00720c */ /* 0x000fe40003fc4070 */
[----:B------:R-:W-:Y:S01]  /*5270*/  ISETP.GE.AND P1, PT, R82, RZ, PT ;  /* 0x000000ff5200720c */ /* 0x000fe20003f26270 */
[----:B------:R-:W-:Y:S01]  /*5280*/  @!P0 IMAD.MOV R157, RZ, RZ, -R157 ;  /* 0x000000ffff9d8224 */ /* 0x000fe200078e0a9d */
[----:B------:R-:W-:Y:S01]  /*5290*/  IADD3 R2, PT, PT, -R2, RZ, RZ ;  /* 0x000000ff02027210 */ /* 0x000fe20007ffe1ff */
[----:B------:R-:W-:Y:S01]  /*52a0*/  VIADD R82, R198, 0x61 ;  /* 0x00000061c6527836 */ /* 0x000fe20000000000 */
[----:B------:R-:W-:Y:S01]  /*52b0*/  ISETP.GE.AND P0, PT, R3, RZ, PT ;  /* 0x000000ff0300720c */ /* 0x000fe20003f06270 */
[----:B------:R-:W-:Y:S01]  /*52c0*/  IMAD.HI.U32 R3, R0, R11, RZ ;  /* 0x0000000b00037227 */ /* 0x000fe200078e00ff */
[----:B------:R-:W-:-:S02]  /*52d0*/  IADD3 R6, PT, PT, R198, 0x60, RZ ;  /* 0x00000060c6067810 */ /* 0x000fc40007ffe0ff */
[----:B------:R-:W-:Y:S01]  /*52e0*/  @!P4 IADD3 R156, PT, PT, -R156, RZ, RZ ;  /* 0x000000ff9c9cc210 */ /* 0x000fe20007ffe1ff */
[----:B------:R-:W-:Y:S01]  /*52f0*/  IMAD R160, R10, R2, R7 ;  /* 0x000000020aa07224 */ /* 0x000fe200078e0207 */
[----:B------:R-:W-:Y:S01]  /*5300*/  IABS R85, R6 ;  /* 0x0000000600557213 */ /* 0x000fe20000000000 */
[----:B------:R-:W-:Y:S01]  /*5310*/  VIADD R2, R198, 0x5e ;  /* 0x0000005ec6027836 */ /* 0x000fe20000000000 */
[----:B------:R-:W-:Y:S01]  /*5320*/  @!P6 IADD3 R159, PT, PT, R159, -R10, RZ ;  /* 0x8000000a9f9fe210 */ /* 0x000fe20007ffe0ff */
[----:B------:R-:W-:Y:S01]  /*5330*/  IMAD.MOV R3, RZ, RZ, -R3 ;  /* 0x000000ffff037224 */ /* 0x000fe200078e0a03 */
[C---:B------:R-:W-:Y:S01]  /*5340*/  ISETP.GT.U32.AND P6, PT, R10.reuse, R160, PT ;  /* 0x000000a00a00720c */ /* 0x040fe20003fc4070 */
[----:B------:R-:W-:Y:S01]  /*5350*/  @!P1 IMAD.MOV R158, RZ, RZ, -R158 ;  /* 0x000000ffff9e9224 */ /* 0x000fe200078e0a9e */
[----:B------:R-:W-:Y:S01]  /*5360*/  IABS R7, R2 ;  /* 0x0000000200077213 */ /* 0x000fe20000000000 */
[----:B------:R-:W-:Y:S01]  /*5370*/  IMAD R164, R10, R3, R11 ;  /* 0x000000030aa47224 */ /* 0x000fe200078e020b */
[----:B------:R-:W-:Y:S01]  /*5380*/  ISETP.GE.AND P4, PT, R2, RZ, PT ;  /* 0x000000ff0200720c */ /* 0x000fe20003f86270 */
[----:B------:R-:W-:Y:S01]  /*5390*/  VIADD R11, R198, 0x63 ;  /* 0x00000063c60b7836 */ /* 0x000fe20000000000 */
[----:B------:R-:W-:Y:S01]  /*53a0*/  IABS R87, R82 ;  /* 0x0000005200577213 */ /* 0x000fe20000000000 */
[----:B------:R-:W-:Y:S01]  /*53b0*/  IMAD.HI.U32 R2, R0, R7, RZ ;  /* 0x0000000700027227 */ /* 0x000fe200078e00ff */
[----:B------:R-:W-:-:S02]  /*53c0*/  ISETP.GE.AND P1, PT, R6, RZ, PT ;  /* 0x000000ff0600720c */ /* 0x000fc40003f26270 */
[----:B------:R-:W-:Y:S01]  /*53d0*/  IADD3 R6, PT, PT, R198, 0x62, RZ ;  /* 0x00000062c6067810 */ /* 0x000fe20007ffe0ff */
[----:B------:R-:W-:Y:S01]  /*53e0*/  IMAD.MOV R162, RZ, RZ, -R2 ;  /* 0x000000ffffa27224 */ /* 0x000fe200078e0a02 */
[----:B------:R-:W-:Y:S01]  /*53f0*/  IABS R109, R11 ;  /* 0x0000000b006d7213 */ /* 0x000fe20000000000 */
[----:B------:R-:W-:Y:S02]  /*5400*/  @!P6 IMAD.IADD R160, R160, 0x1, -R10 ;  /* 0x00000001a0a0e824 */ /* 0x000fe400078e0a0a */
[----:B------:R-:W-:-:S03]  /*5410*/  IMAD.HI.U32 R2, R0, R85, RZ ;  /* 0x0000005500027227 */ /* 0x000fc600078e00ff */
[C---:B------:R-:W-:Y:S01]  /*5420*/  ISETP.GT.U32.AND P6, PT, R10.reuse, R160, PT ;  /* 0x000000a00a00720c */ /* 0x040fe20003fc4070 */
[----:B------:R-:W-:Y:S01]  /*5430*/  IMAD R162, R10, R162, R7 ;  /* 0x000000a20aa27224 */ /* 0x000fe200078e0207 */
[----:B------:R-:W-:Y:S01]  /*5440*/  IADD3 R166, PT, PT, -R2, RZ, RZ ;  /* 0x000000ff02a67210 */ /* 0x000fe20007ffe1ff */
[----:B------:R-:W-:Y:S01]  /*5450*/  IMAD.HI.U32 R2, R0, R87, RZ ;  /* 0x0000005700027227 */ /* 0x000fe200078e00ff */
[----:B------:R-:W-:-:S03]  /*5460*/  IABS R7, R6 ;  /* 0x0000000600077213 */ /* 0x000fc60000000000 */
[----:B------:R-:W-:Y:S02]  /*5470*/  IMAD.MOV R2, RZ, RZ, -R2 ;  /* 0x000000ffff027224 */ /* 0x000fe400078e0a02 */
[----:B------:R-:W-:-:S04]  /*5480*/  IMAD.HI.U32 R3, R0, R109, RZ ;  /* 0x0000006d00037227 */ /* 0x000fc800078e00ff */
[----:B------:R-:W-:Y:S01]  /*5490*/  @!P6 IADD3 R160, PT, PT, R160, -R10, RZ ;  /* 0x8000000aa0a0e210 */ /* 0x000fe20007ffe0ff */
[C---:B------:R-:W-:Y:S01]  /*54a0*/  IMAD R168, R10.reuse, R2, R87 ;  /* 0x000000020aa87224 */ /* 0x040fe200078e0257 */
[----:B------:R-:W-:Y:S01]  /*54b0*/  ISETP.GT.U32.AND P6, PT, R10, R162, PT ;  /* 0x000000a20a00720c */ /* 0x000fe20003fc4070 */
[----:B------:R-:W-:Y:S01]  /*54c0*/  IMAD.HI.U32 R2, R0, R7, RZ ;  /* 0x0000000700027227 */ /* 0x000fe200078e00ff */
[----:B------:R-:W-:Y:S02]  /*54d0*/  @!P2 IADD3 R160, PT, PT, -R160, RZ, RZ ;  /* 0x000000ffa0a0a210 */ /* 0x000fe40007ffe1ff */
[C---:B------:R-:W-:Y:S01]  /*54e0*/  ISETP.GT.U32.AND P2, PT, R10.reuse, R164, PT ;  /* 0x000000a40a00720c */ /* 0x040fe20003f44070 */
[----:B------:R-:W-:Y:S01]  /*54f0*/  IMAD.MOV R2, RZ, RZ, -R2 ;  /* 0x000000ffff027224 */ /* 0x000fe200078e0a02 */
[----:B------:R-:W-:Y:S01]  /*5500*/  IABS R87, R88 ;  /* 0x0000005800577213 */ /* 0x000fe20000000000 */
[----:B------:R-:W-:Y:S02]  /*5510*/  IMAD.MOV R3, RZ, RZ, -R3 ;  /* 0x000000ffff037224 */ /* 0x000fe400078e0a03 */
[----:B------:R-:W-:-:S02]  /*5520*/  IMAD R170, R10, R2, R7 ;  /* 0x000000020aaa7224 */ /* 0x000fc400078e0207 */
[----:B------:R-:W-:Y:S02]  /*5530*/  IMAD R109, R10, R3, R109 ;  /* 0x000000030a6d7224 */ /* 0x000fe400078e026d */
[----:B------:R-:W-:Y:S01]  /*5540*/  @!P6 IADD3 R162, PT, PT, R162, -R10, RZ ;  /* 0x8000000aa2a2e210 */ /* 0x000fe20007ffe0ff */
[----:B------:R-:W-:-:S03]  /*5550*/  IMAD.HI.U32 R3, R0, R111, RZ ;  /* 0x0000006f00037227 */ /* 0x000fc600078e00ff */
[----:B------:R-:W-:Y:S01]  /*5560*/  ISETP.GT.U32.AND P6, PT, R10, R162, PT ;  /* 0x000000a20a00720c */ /* 0x000fe20003fc4070 */
[----:B------:R-:W-:Y:S02]  /*5570*/  @!P2 IMAD.IADD R164, R164, 0x1, -R10 ;  /* 0x00000001a4a4a824 */ /* 0x000fe400078e0a0a */
[----:B------:R-:W-:-:S03]  /*5580*/  IMAD.HI.U32 R2, R0, R113, RZ ;  /* 0x0000007100027227 */ /* 0x000fc600078e00ff */
[----:B------:R-:W-:Y:S01]  /*5590*/  ISETP.GT.U32.AND P2, PT, R10, R164, PT ;  /* 0x000000a40a00720c */ /* 0x000fe20003f44070 */
[----:B------:R-:W-:Y:S01]  /*55a0*/  IMAD.MOV R3, RZ, RZ, -R3 ;  /* 0x000000ffff037224 */ /* 0x000fe200078e0a03 */
[----:B------:R-:W-:Y:S01]  /*55b0*/  IADD3 R2, PT, PT, -R2, RZ, RZ ;  /* 0x000000ff02027210 */ /* 0x000fe20007ffe1ff */
[----:B------:R-:W-:Y:S01]  /*55c0*/  @!P5 IMAD.MOV R159, RZ, RZ, -R159 ;  /* 0x000000ffff9fd224 */ /* 0x000fe200078e0a9f */
[C---:B------:R-:W-:Y:S01]  /*55d0*/  ISETP.GT.U32.AND P5, PT, R10.reuse, R161, PT ;  /* 0x000000a10a00720c */ /* 0x040fe20003fa4070 */
[----:B------:R-:W-:Y:S02]  /*55e0*/  IMAD R111, R10, R3, R111 ;  /* 0x000000030a6f7224 */ /* 0x000fe400078e026f */
[----:B------:R-:W-:Y:S01]  /*55f0*/  @!P6 IMAD.IADD R162, R162, 0x1, -R10 ;  /* 0x00000001a2a2e824 */ /* 0x000fe200078e0a0a */
[C---:B------:R-:W-:Y:S01]  /*5600*/  ISETP.GT.U32.AND P6, PT, R10.reuse, R168, PT ;  /* 0x000000a80a00720c */ /* 0x040fe20003fc4070 */
[----:B------:R-:W-:Y:S02]  /*5610*/  IMAD R113, R10, R2, R113 ;  /* 0x000000020a717224 */ /* 0x000fe400078e0271 */
[----:B------:R-:W-:-:S04]  /*5620*/  IMAD.HI.U32 R2, R0, R97, RZ ;  /* 0x0000006100027227 */ /* 0x000fc800078e00ff */
[--C-:B------:R-:W-:Y:S01]  /*5630*/  @!P2 IMAD.IADD R164, R164, 0x1, -R10.reuse ;  /* 0x00000001a4a4a824 */ /* 0x100fe200078e0a0a */
[----:B------:R-:W-:Y:S01]  /*5640*/  ISETP.GT.U32.AND P2, PT, R10, R170, PT ;  /* 0x000000aa0a00720c */ /* 0x000fe20003f44070 */
[--C-:B------:R-:W-:Y:S01]  /*5650*/  @!P5 IMAD.IADD R161, R161, 0x1, -R10.reuse ;  /* 0x00000001a1a1d824 */ /* 0x100fe200078e0a0a */
[----:B------:R-:W-:Y:S01]  /*5660*/  IADD3 R2, PT, PT, -R2, RZ, RZ ;  /* 0x000000ff02027210 */ /* 0x000fe20007ffe1ff */
[----:B------:R-:W-:Y:S01]  /*5670*/  IMAD R166, R10, R166, R85 ;  /* 0x000000a60aa67224 */ /* 0x000fe200078e0255 */
[----:B------:R-:W-:Y:S01]  /*5680*/  IABS R85, R186 ;  /* 0x000000ba00557213 */ /* 0x000fe20000000000 */
[----:B------:R-:W-:Y:S01]  /*5690*/  @!P6 IMAD.IADD R168, R168, 0x1, -R10 ;  /* 0x00000001a8a8e824 */ /* 0x000fe200078e0a0a */
[C---:B------:R-:W-:Y:S01]  /*56a0*/  ISETP.GT.U32.AND P5, PT, R10.reuse, R161, PT ;  /* 0x000000a10a00720c */ /* 0x040fe20003fa4070 */
[----:B------:R-:W-:Y:S02]  /*56b0*/  IMAD R97, R10, R2, R97 ;  /* 0x000000020a617224 */ /* 0x000fe400078e0261 */
[----:B------:R-:W-:Y:S01]  /*56c0*/  IMAD.HI.U32 R2, R0, R95, RZ ;  /* 0x0000005f00027227 */ /* 0x000fe200078e00ff */
[----:B------:R-:W-:-:S03]  /*56d0*/  ISETP.GT.U32.AND P6, PT, R10, R168, PT ;  /* 0x000000a80a00720c */ /* 0x000fc60003fc4070 */
[----:B------:R-:W-:Y:S02]  /*56e0*/  @!P2 IMAD.IADD R170, R170, 0x1, -R10 ;  /* 0x00000001aaaaa824 */ /* 0x000fe400078e0a0a */
[----:B------:R-:W-:Y:S02]  /*56f0*/  IMAD.MOV R2, RZ, RZ, -R2 ;  /* 0x000000ffff027224 */ /* 0x000fe400078e0a02 */
[----:B------:R-:W-:Y:S01]  /*5700*/  @!P4 IMAD.MOV R162, RZ, RZ, -R162 ;  /* 0x000000ffffa2c224 */ /* 0x000fe200078e0aa2 */
[C---:B------:R-:W-:Y:S01]  /*5710*/  ISETP.GT.U32.AND P2, PT, R10.reuse, R170, PT ;  /* 0x000000aa0a00720c */ /* 0x040fe20003f44070 */
[----:B------:R-:W-:Y:S02]  /*5720*/  IMAD R95, R10, R2, R95 ;  /* 0x000000020a5f7224 */ /* 0x000fe400078e025f */
[----:B------:R-:W-:-:S04]  /*5730*/  IMAD.HI.U32 R2, R0, R93, RZ ;  /* 0x0000005d00027227 */ /* 0x000fc800078e00ff */
[----:B------:R-:W-:Y:S01]  /*5740*/  @!P6 IMAD.IADD R168, R168, 0x1, -R10 ;  /* 0x00000001a8a8e824 */ /* 0x000fe200078e0a0a */
[----:B------:R-:W-:Y:S01]  /*5750*/  ISETP.GT.U32.AND P6, PT, R10, R113, PT ;  /* 0x000000710a00720c */ /* 0x000fe20003fc4070 */
[----:B------:R-:W-:Y:S02]  /*5760*/  IMAD.MOV R3, RZ, RZ, -R2 ;  /* 0x000000ffff037224 */ /* 0x000fe400078e0a02 */
[----:B------:R-:W-:-:S04]  /*5770*/  IMAD.HI.U32 R2, R0, R91, RZ ;  /* 0x0000005b00027227 */ /* 0x000fc800078e00ff */
[--C-:B------:R-:W-:Y:S01]  /*5780*/  @!P2 IMAD.IADD R170, R170, 0x1, -R10.reuse ;  /* 0x00000001aaaaa824 */ /* 0x100fe200078e0a0a */
[C---:B------:R-:W-:Y:S01]  /*5790*/  ISETP.GT.U32.AND P2, PT, R10.reuse, R111, PT ;  /* 0x0000006f0a00720c */ /* 0x040fe20003f44070 */
[----:B------:R-:W-:Y:S01]  /*57a0*/  IMAD R93, R10, R3, R93 ;  /* 0x000000030a5d7224 */ /* 0x000fe200078e025d */
[----:B------:R-:W-:Y:S01]  /*57b0*/  IADD3 R2, PT, PT, -R2, RZ, RZ ;  /* 0x000000ff02027210 */ /* 0x000fe20007ffe1ff */
[----:B------:R-:W-:Y:S01]  /*57c0*/  @!P5 IMAD.IADD R161, R161, 0x1, -R10 ;  /* 0x00000001a1a1d824 */ /* 0x000fe200078e0a0a */
[C---:B------:R-:W-:Y:S01]  /*57d0*/  ISETP.GT.U32.AND P5, PT, R10.reuse, R166, PT ;  /* 0x000000a60a00720c */ /* 0x040fe20003fa4070 */
[----:B------:R-:W-:Y:S01]  /*57e0*/  @!P0 IMAD.MOV R164, RZ, RZ, -R164 ;  /* 0x000000ffffa48224 */ /* 0x000fe200078e0aa4 */
[----:B------:R-:W-:Y:S01]  /*57f0*/  @!P6 IADD3 R113, PT, PT, R113, -R10, RZ ;  /* 0x8000000a7171e210 */ /* 0x000fe20007ffe0ff */
[----:B------:R-:W-:Y:S01]  /*5800*/  IMAD R91, R10, R2, R91 ;  /* 0x000000020a5b7224 */ /* 0x000fe200078e025b */
[----:B------:R-:W-:Y:S01]  /*5810*/  @!P3 IADD3 R161, PT, PT, -R161, RZ, RZ ;  /* 0x000000ffa1a1b210 */ /* 0x000fe20007ffe1ff */
[----:B------:R-:W-:Y:S01]  /*5820*/  IMAD.HI.U32 R2, R0, R89, RZ ;  /* 0x0000005900027227 */ /* 0x000fe200078e00ff */
[----:B------:R-:W-:-:S03]  /*5830*/  ISETP.GT.U32.AND P6, PT, R10, R113, PT ;  /* 0x000000710a00720c */ /* 0x000fc60003fc4070 */
[----:B------:R-:W-:Y:S01]  /*5840*/  @!P2 IMAD.IADD R111, R111, 0x1, -R10 ;  /* 0x000000016f6fa824 */ /* 0x000fe200078e0a0a */
[----:B------:R-:W-:Y:S01]  /*5850*/  IADD3 R3, PT, PT, -R2, RZ, RZ ;  /* 0x000000ff02037210 */ /* 0x000fe20007ffe1ff */
[----:B------:R-:W-:Y:S02]  /*5860*/  IMAD.HI.U32 R2, R0, R107, RZ ;  /* 0x0000006b00027227 */ /* 0x000fe400078e00ff */
[----:B------:R-:W-:Y:S02]  /*5870*/  @!P5 IADD3 R166, PT, PT, R166, -R10, RZ ;  /* 0x8000000aa6a6d210 */ /* 0x000fe40007ffe0ff */
[C---:B------:R-:W-:Y:S01]  /*5880*/  ISETP.GT.U32.AND P2, PT, R10.reuse, R111, PT ;  /* 0x0000006f0a00720c */ /* 0x040fe20003f44070 */
[----:B------:R-:W-:Y:S01]  /*5890*/  IMAD.MOV R2, RZ, RZ, -R2 ;  /* 0x000000ffff027224 */ /* 0x000fe200078e0a02 */
[C---:B------:R-:W-:Y:S01]  /*58a0*/  ISETP.GT.U32.AND P5, PT, R10.reuse, R166, PT ;  /* 0x000000a60a00720c */ /* 0x040fe20003fa4070 */
[C---:B------:R-:W-:Y:S01]  /*58b0*/  IMAD R89, R10.reuse, R3, R89 ;  /* 0x000000030a597224 */ /* 0x040fe200078e0259 */
[----:B------:R-:W-:Y:S01]  /*58c0*/  @!P6 IADD3 R113, PT, PT, R113, -R10, RZ ;  /* 0x8000000a7171e210 */ /* 0x000fe20007ffe0ff */
[C---:B------:R-:W-:Y:S01]  /*58d0*/  IMAD R107, R10.reuse, R2, R107 ;  /* 0x000000020a6b7224 */ /* 0x040fe200078e026b */
[----:B------:R-:W-:Y:S01]  /*58e0*/  ISETP.GT.U32.AND P6, PT, R10, R95, PT ;  /* 0x0000005f0a00720c */ /* 0x000fe20003fc4070 */
[----:B------:R-:W-:Y:S01]  /*58f0*/  IMAD.HI.U32 R3, R0, R87, RZ ;  /* 0x0000005700037227 */ /* 0x000fe200078e00ff */
[----:B------:R-:W-:-:S03]  /*5900*/  MOV R174, R113 ;  /* 0x0000007100ae7202 */ /* 0x000fc60000000f00 */
[----:B------:R-:W-:-:S04]  /*5910*/  IMAD.HI.U32 R2, R0, R105, RZ ;  /* 0x0000006900027227 */ /* 0x000fc800078e00ff */
[--C-:B------:R-:W-:Y:S01]  /*5920*/  @!P2 IMAD.IADD R111, R111, 0x1, -R10.reuse ;  /* 0x000000016f6fa824 */ /* 0x100fe200078e0a0a */
[----:B------:R-:W-:Y:S01]  /*5930*/  ISETP.GT.U32.AND P2, PT, R10, R93, PT ;  /* 0x0000005d0a00720c */ /* 0x000fe20003f44070 */
[----:B------:R-:W-:Y:S01]  /*5940*/  IMAD.MOV R3, RZ, RZ, -R3 ;  /* 0x000000ffff037224 */ /* 0x000fe200078e0a03 */
[----:B------:R-:W-:Y:S01]  /*5950*/  @!P5 IADD3 R166, PT, PT, R166, -R10, RZ ;  /* 0x8000000aa6a6d210 */ /* 0x000fe20007ffe0ff */
[----:B------:R-:W-:Y:S01]  /*5960*/  @!P6 IMAD.IADD R95, R95, 0x1, -R10 ;  /* 0x000000015f5fe824 */ /* 0x000fe200078e0a0a */
[C---:B------:R-:W-:Y:S01]  /*5970*/  ISETP.GT.U32.AND P5, PT, R10.reuse, R109, PT ;  /* 0x0000006d0a00720c */ /* 0x040fe20003fa4070 */
[----:B------:R-:W-:Y:S02]  /*5980*/  IMAD.MOV R2, RZ, RZ, -R2 ;  /* 0x000000ffff027224 */ /* 0x000fe400078e0a02 */
[C---:B------:R-:W-:Y:S01]  /*5990*/  IMAD R87, R10.reuse, R3, R87 ;  /* 0x000000030a577224 */ /* 0x040fe200078e0257 */
[C---:B------:R-:W-:Y:S01]  /*59a0*/  ISETP.GT.U32.AND P6, PT, R10.reuse, R95, PT ;  /* 0x0000005f0a00720c */ /* 0x040fe20003fc4070 */
[----:B------:R-:W-:-:S02]  /*59b0*/  IMAD R105, R10, R2, R105 ;  /* 0x000000020a697224 */ /* 0x000fc400078e0269 */
[----:B------:R-:W-:-:S04]  /*59c0*/  IMAD.HI.U32 R3, R0, R103, RZ ;  /* 0x0000006700037227 */ /* 0x000fc800078e00ff */
[--C-:B------:R-:W-:Y:S02]  /*59d0*/  @!P2 IMAD.IADD R93, R93, 0x1, -R10.reuse ;  /* 0x000000015d5da824 */ /* 0x100fe400078e0a0a */
[--C-:B------:R-:W-:Y:S02]  /*59e0*/  @!P5 IMAD.IADD R109, R109, 0x1, -R10.reuse ;  /* 0x000000016d6dd824 */ /* 0x100fe400078e0a0a */
[----:B------:R-:W-:Y:S01]  /*59f0*/  IMAD.HI.U32 R2, R0, R101, RZ ;  /* 0x0000006500027227 */ /* 0x000fe200078e00ff */
[C---:B------:R-:W-:Y:S02]  /*5a00*/  ISETP.GT.U32.AND P2, PT, R10.reuse, R93, PT ;  /* 0x0000005d0a00720c */ /* 0x040fe40003f44070 */
[C---:B------:R-:W-:Y:S01]  /*5a10*/  ISETP.GT.U32.AND P5, PT, R10.reuse, R109, PT ;  /* 0x0000006d0a00720c */ /* 0x040fe20003fa4070 */
[----:B------:R-:W-:Y:S01]  /*5a20*/  @!P6 IMAD.IADD R95, R95, 0x1, -R10 ;  /* 0x000000015f5fe824 */ /* 0x000fe200078e0a0a */
[----:B------:R-:W-:Y:S01]  /*5a30*/  ISETP.GT.U32.AND P6, PT, R10, R89, PT ;  /* 0x000000590a00720c */ /* 0x000fe20003fc4070 */
[----:B------:R-:W-:-:S02]  /*5a40*/  IMAD.MOV R3, RZ, RZ, -R3 ;  /* 0x000000ffff037224 */ /* 0x000fc400078e0a03 */
[----:B------:R-:W-:Y:S02]  /*5a50*/  IMAD.MOV R7, RZ, RZ, -R2 ;  /* 0x000000ffff077224 */ /* 0x000fe400078e0a02 */
[C---:B------:R-:W-:Y:S02]  /*5a60*/  IMAD R103, R10.reuse, R3, R103 ;  /* 0x000000030a677224 */ /* 0x040fe400078e0267 */
[C---:B------:R-:W-:Y:S02]  /*5a70*/  IMAD R101, R10.reuse, R7, R101 ;  /* 0x000000070a657224 */ /* 0x040fe400078e0265 */
[--C-:B------:R-:W-:Y:S01]  /*5a80*/  @!P2 IMAD.IADD R93, R93, 0x1, -R10.reuse ;  /* 0x000000015d5da824 */ /* 0x100fe200078e0a0a */
[C---:B------:R-:W-:Y:S01]  /*5a90*/  ISETP.GT.U32.AND P2, PT, R10.reuse, R107, PT ;  /* 0x0000006b0a00720c */ /* 0x040fe20003f44070 */
[--C-:B------:R-:W-:Y:S01]  /*5aa0*/  @!P5 IMAD.IADD R109, R109, 0x1, -R10.reuse ;  /* 0x000000016d6dd824 */ /* 0x100fe200078e0a0a */
[C---:B------:R-:W-:Y:S01]  /*5ab0*/  ISETP.GT.U32.AND P5, PT, R10.reuse, R97, PT ;  /* 0x000000610a00720c */ /* 0x040fe20003fa4070 */
[----:B------:R-:W-:Y:S01]  /*5ac0*/  @!P6 IMAD.IADD R89, R89, 0x1, -R10 ;  /* 0x000000015959e824 */ /* 0x000fe200078e0a0a */
[----:B------:R-:W-:Y:S01]  /*5ad0*/  ISETP.GT.U32.AND P6, PT, R10, R87, PT ;  /* 0x000000570a00720c */ /* 0x000fe20003fc4070 */
[----:B------:R-:W-:-:S04]  /*5ae0*/  IMAD.HI.U32 R2, R0, R187, RZ ;  /* 0x000000bb00027227 */ /* 0x000fc800078e00ff */
[----:B------:R-:W-:Y:S01]  /*5af0*/  IMAD.HI.U32 R3, R0, R181, RZ ;  /* 0x000000b500037227 */ /* 0x000fe200078e00ff */
[----:B------:R-:W-:-:S03]  /*5b00*/  IADD3 R2, PT, PT, -R2, RZ, RZ ;  /* 0x000000ff02027210 */ /* 0x000fc60007ffe1ff */
[--C-:B------:R-:W-:Y:S01]  /*5b10*/  @!P2 IMAD.IADD R107, R107, 0x1, -R10.reuse ;  /* 0x000000016b6ba824 */ /* 0x100fe200078e0a0a */
[C---:B------:R-:W-:Y:S01]  /*5b20*/  ISETP.GT.U32.AND P2, PT, R10.reuse, R89, PT ;  /* 0x000000590a00720c */ /* 0x040fe20003f44070 */
[----:B------:R-:W-:Y:S02]  /*5b30*/  @!P5 IMAD.IADD R97, R97, 0x1, -R10 ;  /* 0x000000016161d824 */ /* 0x000fe400078e0a0a */
[----:B------:R-:W-:Y:S01]  /*5b40*/  @!P6 IADD3 R87, PT, PT, R87, -R10, RZ ;  /* 0x8000000a5757e210 */ /* 0x000fe20007ffe0ff */
[----:B------:R-:W-:Y:S01]  /*5b50*/  IMAD.MOV R3, RZ, RZ, -R3 ;  /* 0x000000ffff037224 */ /* 0x000fe200078e0a03 */
[C---:B------:R-:W-:Y:S01]  /*5b60*/  ISETP.GT.U32.AND P3, PT, R10.reuse, R107, PT ;  /* 0x0000006b0a00720c */ /* 0x040fe20003f64070 */
[C---:B------:R-:W-:Y:S01]  /*5b70*/  IMAD R187, R10.reuse, R2, R187 ;  /* 0x000000020abb7224 */ /* 0x040fe200078e02bb */
[C---:B------:R-:W-:Y:S01]  /*5b80*/  ISETP.GT.U32.AND P6, PT, R10.reuse, R87, PT ;  /* 0x000000570a00720c */ /* 0x040fe20003fc4070 */
[C---:B------:R-:W-:Y:S01]  /*5b90*/  IMAD R181, R10.reuse, R3, R181 ;  /* 0x000000030ab57224 */ /* 0x040fe200078e02b5 */
[----:B------:R-:W-:Y:S01]  /*5ba0*/  ISETP.GT.U32.AND P5, PT, R10, R97, PT ;  /* 0x000000610a00720c */ /* 0x000fe20003fa4070 */
[----:B------:R-:W-:-:S04]  /*5bb0*/  IMAD.HI.U32 R2, R0, R171, RZ ;  /* 0x000000ab00027227 */ /* 0x000fc800078e00ff */
[----:B------:R-:W-:Y:S01]  /*5bc0*/  @!P2 IMAD.IADD R89, R89, 0x1, -R10 ;  /* 0x000000015959a824 */ /* 0x000fe200078e0a0a */
[----:B------:R-:W-:Y:S01]  /*5bd0*/  ISETP.GE.AND P2, PT, R6, RZ, PT ;  /* 0x000000ff0600720c */ /* 0x000fe20003f46270 */
[----:B------:R-:W-:Y:S02]  /*5be0*/  IMAD.MOV R7, RZ, RZ, -R2 ;  /* 0x000000ffff077224 */ /* 0x000fe400078e0a02 */
[-C--:B------:R-:W-:Y:S01]  /*5bf0*/  @!P3 IADD3 R107, PT, PT, R107, -R10.reuse, RZ ;  /* 0x8000000a6b6bb210 */ /* 0x080fe20007ffe0ff */
[----:B------:R-:W-:Y:S01]  /*5c00*/  IMAD.HI.U32 R2, R0, R179, RZ ;  /* 0x000000b300027227 */ /* 0x000fe200078e00ff */
[C---:B------:R-:W-:Y:S02]  /*5c10*/  ISETP.GT.U32.AND P3, PT, R10.reuse, R105, PT ;  /* 0x000000690a00720c */ /* 0x040fe40003f64070 */
[----:B------:R-:W-:Y:S01]  /*5c20*/  @!P5 IADD3 R97, PT, PT, R97, -R10, RZ ;  /* 0x8000000a6161d210 */ /* 0x000fe20007ffe0ff */
[----:B------:R-:W-:Y:S01]  /*5c30*/  @!P6 IMAD.IADD R87, R87, 0x1, -R10 ;  /* 0x000000015757e824 */ /* 0x000fe200078e0a0a */
[C---:B------:R-:W-:Y:S01]  /*5c40*/  ISETP.GT.U32.AND P6, PT, R10.reuse, R103, PT ;  /* 0x000000670a00720c */ /* 0x040fe20003fc4070 */
[C---:B------:R-:W-:Y:S01]  /*5c50*/  IMAD R171, R10.reuse, R7, R171 ;  /* 0x000000070aab7224 */ /* 0x040fe200078e02ab */
[----:B------:R-:W-:Y:S01]  /*5c60*/  ISETP.GT.U32.AND P5, PT, R10, R91, PT ;  /* 0x0000005b0a00720c */ /* 0x000fe20003fa4070 */
[----:B------:R-:W-:Y:S01]  /*5c70*/  IMAD.MOV R2, RZ, RZ, -R2 ;  /* 0x000000ffff027224 */ /* 0x000fe200078e0a02 */
[----:B------:R-:W-:Y:S01]  /*5c80*/  @!P2 IADD3 R170, PT, PT, -R170, RZ, RZ ;  /* 0x000000ffaaaaa210 */ /* 0x000fe20007ffe1ff */
[----:B------:R-:W-:Y:S01]  /*5c90*/  IMAD.HI.U32 R3, R0, R185, RZ ;  /* 0x000000b900037227 */ /* 0x000fe200078e00ff */
[----:B------:R-:W-:-:S03]  /*5ca0*/  ISETP.GE.AND P2, PT, R112, RZ, PT ;  /* 0x000000ff7000720c */ /* 0x000fc60003f46270 */
[----:B------:R-:W-:Y:S01]  /*5cb0*/  @!P3 IADD3 R105, PT, PT, R105, -R10, RZ ;  /* 0x8000000a6969b210 */ /* 0x000fe20007ffe0ff */
[C---:B------:R-:W-:Y:S02]  /*5cc0*/  IMAD R179, R10.reuse, R2, R179 ;  /* 0x000000020ab37224 */ /* 0x040fe400078e02b3 */
[----:B------:R-:W-:Y:S01]  /*5cd0*/  IMAD.MOV R3, RZ, RZ, -R3 ;  /* 0x000000ffff037224 */ /* 0x000fe200078e0a03 */
[C---:B------:R-:W-:Y:S01]  /*5ce0*/  ISETP.GT.U32.AND P3, PT, R10.reuse, R105, PT ;  /* 0x000000690a00720c */ /* 0x040fe20003f64070 */
[----:B------:R-:W-:Y:S01]  /*5cf0*/  @!P6 IMAD.IADD R103, R103, 0x1, -R10 ;  /* 0x000000016767e824 */ /* 0x000fe200078e0a0a */
[----:B------:R-:W-:Y:S01]  /*5d00*/  @!P5 IADD3 R91, PT, PT, R91, -R10, RZ ;  /* 0x8000000a5b5bd210 */ /* 0x000fe20007ffe0ff */
[----:B------:R-:W-:Y:S02]  /*5d10*/  IMAD R185, R10, R3, R185 ;  /* 0x000000030ab97224 */ /* 0x000fe400078e02b9 */
[----:B------:R-:W-:Y:S01]  /*5d20*/  IMAD.HI.U32 R3, R0, R177, RZ ;  /* 0x000000b100037227 */ /* 0x000fe200078e00ff */
[----:B------:R-:W-:-:S02]  /*5d30*/  ISETP.GT.U32.AND P6, PT, R10, R103, PT ;  /* 0x000000670a00720c */ /* 0x000fc40003fc4070 */
[----:B------:R-:W-:Y:S01]  /*5d40*/  ISETP.GT.U32.AND P5, PT, R10, R91, PT ;  /* 0x0000005b0a00720c */ /* 0x000fe20003fa4070 */
[----:B------:R-:W-:Y:S02]  /*5d50*/  IMAD.MOV R3, RZ, RZ, -R3 ;  /* 0x000000ffff037224 */ /* 0x000fe400078e0a03 */
[----:B------:R-:W-:Y:S02]  /*5d60*/  IMAD.HI.U32 R2, R0, R85, RZ ;  /* 0x0000005500027227 */ /* 0x000fe400078e00ff */
[----:B------:R-:W-:Y:S02]  /*5d70*/  @!P3 IADD3 R105, PT, PT, R105, -R10, RZ ;  /* 0x8000000a6969b210 */ /* 0x000fe40007ffe0ff */
[C---:B------:R-:W-:Y:S01]  /*5d80*/  ISETP.GT.U32.AND P3, PT, R10.reuse, R101, PT ;  /* 0x000000650a00720c */ /* 0x040fe20003f64070 */
[----:B------:R-:W-:Y:S01]  /*5d90*/  IMAD R177, R10, R3, R177 ;  /* 0x000000030ab17224 */ /* 0x000fe200078e02b1 */
[----:B------:R-:W-:Y:S01]  /*5da0*/  IADD3 R7, PT, PT, -R2, RZ, RZ ;  /* 0x000000ff02077210 */ /* 0x000fe20007ffe1ff */
[----:B------:R-:W-:-:S04]  /*5db0*/  IMAD.HI.U32 R2, R0, R167, RZ ;  /* 0x000000a700027227 */ /* 0x000fc800078e00ff */
[--C-:B------:R-:W-:Y:S01]  /*5dc0*/  @!P6 IMAD.IADD R103, R103, 0x1, -R10.reuse ;  /* 0x000000016767e824 */ /* 0x100fe200078e0a0a */
[----:B------:R-:W-:Y:S01]  /*5dd0*/  ISETP.GT.U32.AND P6, PT, R10, R187, PT ;  /* 0x000000bb0a00720c */ /* 0x000fe20003fc4070 */
[----:B------:R-:W-:Y:S01]  /*5de0*/  @!P5 IMAD.IADD R91, R91, 0x1, -R10 ;  /* 0x000000015b5bd824 */ /* 0x000fe200078e0a0a */
[----:B------:R-:W-:Y:S01]  /*5df0*/  ISETP.GE.AND P5, PT, R82, RZ, PT ;  /* 0x000000ff5200720c */ /* 0x000fe20003fa6270 */
[----:B------:R-:W-:Y:S01]  /*5e00*/  VIADD R82, R198, 0x72 ;  /* 0x00000072c6527836 */ /* 0x000fe20000000000 */
[----:B------:R-:W-:Y:S01]  /*5e10*/  IADD3 R2, PT, PT, -R2, RZ, RZ ;  /* 0x000000ff02027210 */ /* 0x000fe20007ffe1ff */
[C---:B------:R-:W-:Y:S01]  /*5e20*/  IMAD R85, R10.reuse, R7, R85 ;  /* 0x000000070a557224 */ /* 0x040fe200078e0255 */
[----:B------:R-:W-:Y:S01]  /*5e30*/  @!P3 IADD3 R101, PT, PT, R101, -R10, RZ ;  /* 0x8000000a6565b210 */ /* 0x000fe20007ffe0ff */
[----:B------:R-:W-:Y:S01]  /*5e40*/  @!P1 IMAD.MOV R166, RZ, RZ, -R166 ;  /* 0x000000ffffa69224 */ /* 0x000fe200078e0aa6 */
[----:B------:R-:W-:Y:S01]  /*5e50*/  IABS R99, R82 ;  /* 0x0000005200637213 */ /* 0x000fe20000000000 */
[C---:B------:R-:W-:Y:S01]  /*5e60*/  IMAD R167, R10.reuse, R2, R167 ;  /* 0x000000020aa77224 */ /* 0x040fe200078e02a7 */
[----:B------:R-:W-:Y:S01]  /*5e70*/  ISETP.GT.U32.AND P3, PT, R10, R101, PT ;  /* 0x000000650a00720c */ /* 0x000fe20003f64070 */
[----:B------:R-:W-:-:S04]  /*5e80*/  IMAD.HI.U32 R2, R0, R165, RZ ;  /* 0x000000a500027227 */ /* 0x000fc800078e00ff */
[----:B------:R-:W-:Y:S01]  /*5e90*/  @!P6 IMAD.IADD R187, R187, 0x1, -R10 ;  /* 0x00000001bbbbe824 */ /* 0x000fe200078e0a0a */
[----:B------:R-:W-:Y:S01]  /*5ea0*/  IADD3 R3, PT, PT, -R2, RZ, RZ ;  /* 0x000000ff02037210 */ /* 0x000fe20007ffe1ff */
[----:B------:R-:W-:-:S03]  /*5eb0*/  IMAD.HI.U32 R6, R0, R99, RZ ;  /* 0x0000006300067227 */ /* 0x000fc600078e00ff */
[----:B------:R-:W-:Y:S01]  /*5ec0*/  ISETP.GT.U32.AND P6, PT, R10, R187, PT ;  /* 0x000000bb0a00720c */ /* 0x000fe20003fc4070 */
[----:B------:R-:W-:Y:S02]  /*5ed0*/  IMAD.MOV R6, RZ, RZ, -R6 ;  /* 0x000000ffff067224 */ /* 0x000fe400078e0a06 */
[----:B------:R-:W-:Y:S01]  /*5ee0*/  @!P3 IADD3 R101, PT, PT, R101, -R10, RZ ;  /* 0x8000000a6565b210 */ /* 0x000fe20007ffe0ff */
[----:B------:R-:W-:Y:S01]  /*5ef0*/  IMAD.HI.U32 R2, R0, R183, RZ ;  /* 0x000000b700027227 */ /* 0x000fe200078e00ff */
[----:B------:R-:W-:-:S03]  /*5f00*/  ISETP.GT.U32.AND P3, PT, R10, R181, PT ;  /* 0x000000b50a00720c */ /* 0x000fc60003f64070 */
[----:B------:R-:W-:Y:S01]  /*5f10*/  IMAD R99, R10, R6, R99 ;  /* 0x000000060a637224 */ /* 0x000fe200078e0263 */
[----:B------:R-:W-:Y:S01]  /*5f20*/  IADD3 R2, PT, PT, -R2, RZ, RZ ;  /* 0x000000ff02027210 */ /* 0x000fe20007ffe1ff */
[----:B------:R-:W-:-:S04]  /*5f30*/  IMAD.HI.U32 R6, R0, R169, RZ ;  /* 0x000000a900067227 */ /* 0x000fc800078e00ff */
[----:B------:R-:W-:Y:S01]  /*5f40*/  @!P6 IMAD.IADD R187, R187, 0x1, -R10 ;  /* 0x00000001bbbbe824 */ /* 0x000fe200078e0a0a */
[C---:B------:R-:W-:Y:S01]  /*5f50*/  ISETP.GT.U32.AND P6, PT, R10.reuse, R99, PT ;  /* 0x000000630a00720c */ /* 0x040fe20003fc4070 */
[----:B------:R-:W-:Y:S01]  /*5f60*/  IMAD R183, R10, R2, R183 ;  /* 0x000000020ab77224 */ /* 0x000fe200078e02b7 */
[----:B------:R-:W-:Y:S01]  /*5f70*/  IADD3 R6, PT, PT, -R6, RZ, RZ ;  /* 0x000000ff06067210 */ /* 0x000fe20007ffe1ff */
[----:B------:R-:W-:Y:S01]  /*5f80*/  IMAD R165, R10, R3, R165 ;  /* 0x000000030aa57224 */ /* 0x000fe200078e02a5 */
[----:B------:R-:W-:Y:S01]  /*5f90*/  @!P3 IADD3 R181, PT, PT, R181, -R10, RZ ;  /* 0x8000000ab5b5b210 */ /* 0x000fe20007ffe0ff */
[----:B------:R-:W-:-:S03]  /*5fa0*/  IMAD.HI.U32 R3, R0, R175, RZ ;  /* 0x000000af00037227 */ /* 0x000fc600078e00ff */
[C---:B------:R-:W-:Y:S01]  /*5fb0*/  ISETP.GT.U32.AND P3, PT, R10.reuse, R181, PT ;  /* 0x000000b50a00720c */ /* 0x040fe20003f64070 */
[----:B------:R-:W-:Y:S02]  /*5fc0*/  IMAD R169, R10, R6, R169 ;  /* 0x000000060aa97224 */ /* 0x000fe400078e02a9 */
[----:B------:R-:W-:-:S04]  /*5fd0*/  IMAD.HI.U32 R6, R0, R163, RZ ;  /* 0x000000a300067227 */ /* 0x000fc800078e00ff */
[----:B------:R-:W-:Y:S02]  /*5fe0*/  @!P6 IMAD.IADD R99, R99, 0x1, -R10 ;  /* 0x000000016363e824 */ /* 0x000fe400078e0a0a */
[----:B------:R-:W-:Y:S02]  /*5ff0*/  IMAD.MOV R6, RZ, RZ, -R6 ;  /* 0x000000ffff067224 */ /* 0x000fe400078e0a06 */
[----:B------:R-:W-:Y:S01]  /*6000*/  IMAD.HI.U32 R2, R0, R173, RZ ;  /* 0x000000ad00027227 */ /* 0x000fe200078e00ff */
[----:B------:R-:W-:-:S03]  /*6010*/  ISETP.GT.U32.AND P6, PT, R10, R99, PT ;  /* 0x000000630a00720c */ /* 0x000fc60003fc4070 */
[----:B------:R-:W-:Y:S01]  /*6020*/  @!P3 IMAD.IADD R181, R181, 0x1, -R10 ;  /* 0x00000001b5b5b824 */ /* 0x000fe200078e0a0a */
[C---:B------:R-:W-:Y:S01]  /*6030*/  ISETP.GT.U32.AND P3, PT, R10.reuse, R171, PT ;  /* 0x000000ab0a00720c */ /* 0x040fe20003f64070 */
[----:B------:R-:W-:Y:S02]  /*6040*/  IMAD R163, R10, R6, R163 ;  /* 0x000000060aa37224 */ /* 0x000fe400078e02a3 */
[----:B------:R-:W-:-:S04]  /*6050*/  IMAD.HI.U32 R0, R0, R115, RZ ;  /* 0x0000007300007227 */ /* 0x000fc800078e00ff */
[----:B------:R-:W-:Y:S01]  /*6060*/  IMAD.MOV R2, RZ, RZ, -R2 ;  /* 0x000000ffff027224 */ /* 0x000fe200078e0a02 */
[----:B------:R-:W-:Y:S01]  /*6070*/  IADD3 R0, PT, PT, -R0, RZ, RZ ;  /* 0x000000ff00007210 */ /* 0x000fe20007ffe1ff */
[--C-:B------:R-:W-:Y:S01]  /*6080*/  @!P6 IMAD.IADD R99, R99, 0x1, -R10.reuse ;  /* 0x000000016363e824 */ /* 0x100fe200078e0a0a */
[C---:B------:R-:W-:Y:S01]  /*6090*/  ISETP.GT.U32.AND P6, PT, R10.reuse, R185, PT ;  /* 0x000000b90a00720c */ /* 0x040fe20003fc4070 */
[C---:B------:R-:W-:Y:S02]  /*60a0*/  IMAD R173, R10.reuse, R2, R173 ;  /* 0x000000020aad7224 */ /* 0x040fe400078e02ad */
[----:B------:R-:W-:Y:S01]  /*60b0*/  @!P3 IMAD.IADD R171, R171, 0x1, -R10 ;  /* 0x00000001ababb824 */ /* 0x000fe200078e0a0a */
[C---:B------:R-:W-:Y:S01]  /*60c0*/  ISETP.GT.U32.AND P3, PT, R10.reuse, R179, PT ;  /* 0x000000b30a00720c */ /* 0x040fe20003f64070 */
[----:B------:R-:W-:Y:S02]  /*60d0*/  IMAD.MOV R3, RZ, RZ, -R3 ;  /* 0x000000ffff037224 */ /* 0x000fe400078e0a03 */
[----:B------:R-:W-:-:S02]  /*60e0*/  IMAD R115, R10, R0, R115 ;  /* 0x000000000a737224 */ /* 0x000fc400078e0273 */
[C---:B------:R-:W-:Y:S02]  /*60f0*/  IMAD R175, R10.reuse, R3, R175 ;  /* 0x000000030aaf7224 */ /* 0x040fe400078e02af */
[----:B------:R-:W2:Y:S01]  /*6100*/  LDC.64 R2, c[0x0][0x3a8] ;  /* 0x0000ea00ff027b82 */ /* 0x000ea20000000a00 */
[----:B------:R-:W-:Y:S01]  /*6110*/  IMAD.MOV.U32 R172, RZ, RZ, R109 ;  /* 0x000000ffffac7224 */ /* 0x000fe200078e006d */
[-C--:B------:R-:W-:Y:S01]  /*6120*/  @!P6 IADD3 R185, PT, PT, R185, -R10.reuse, RZ ;  /* 0x8000000ab9b9e210 */ /* 0x080fe20007ffe0ff */
[----:B------:R-:W-:Y:S01]  /*6130*/  @!P5 IMAD.MOV R168, RZ, RZ, -R168 ;  /* 0x000000ffffa8d224 */ /* 0x000fe200078e0aa8 */
[C---:B------:R-:W-:Y:S02]  /*6140*/  ISETP.GT.U32.AND P6, PT, R10.reuse, R171, PT ;  /* 0x000000ab0a00720c */ /* 0x040fe40003fc4070 */
[----:B------:R-:W-:Y:S02]  /*6150*/  @!P3 IADD3 R179, PT, PT, R179, -R10, RZ ;  /* 0x8000000ab3b3b210 */ /* 0x000fe40007ffe0ff */
[----:B------:R-:W-:-:S02]  /*6160*/  ISETP.GT.U32.AND P4, PT, R10, R185, PT ;  /* 0x000000b90a00720c */ /* 0x000fc40003f84070 */
[----:B------:R-:W-:-:S07]  /*6170*/  ISETP.GT.U32.AND P3, PT, R10, R179, PT ;  /* 0x000000b30a00720c */ /* 0x000fce0003f64070 */
[----:B------:R-:W-:Y:S01]  /*6180*/  @!P6 IMAD.IADD R171, R171, 0x1, -R10 ;  /* 0x00000001ababe824 */ /* 0x000fe200078e0a0a */
[----:B------:R-:W-:-:S03]  /*6190*/  ISETP.GT.U32.AND P6, PT, R10, R169, PT ;  /* 0x000000a90a00720c */ /* 0x000fc60003fc4070 */
[--C-:B------:R-:W-:Y:S01]  /*61a0*/  @!P4 IMAD.IADD R185, R185, 0x1, -R10.reuse ;  /* 0x00000001b9b9c824 */ /* 0x100fe200078e0a0a */
[C---:B------:R-:W-:Y:S01]  /*61b0*/  ISETP.GT.U32.AND P4, PT, R10.reuse, R85, PT ;  /* 0x000000550a00720c */ /* 0x040fe20003f84070 */
[----:B------:R-:W-:Y:S01]  /*61c0*/  @!P3 IMAD.IADD R179, R179, 0x1, -R10 ;  /* 0x00000001b3b3b824 */ /* 0x000fe200078e0a0a */
[----:B------:R-:W-:Y:S01]  /*61d0*/  ISETP.GT.U32.AND P3, PT, R10, R177, PT ;  /* 0x000000b10a00720c */ /* 0x000fe20003f64070 */
[----:B--2---:R-:W-:-:S06]  /*61e0*/  IMAD R0, R83, R3, RZ ;  /* 0x0000000353007224 */ /* 0x004fcc00078e02ff */
[----:B------:R-:W-:Y:S01]  /*61f0*/  @!P6 IMAD.IADD R169, R169, 0x1, -R10 ;  /* 0x00000001a9a9e824 */ /* 0x000fe200078e0a0a */
[----:B------:R-:W-:-:S03]  /*6200*/  ISETP.GT.U32.AND P6, PT, R10, R167, PT ;  /* 0x000000a70a00720c */ /* 0x000fc60003fc4070 */
[----:B------:R-:W-:Y:S01]  /*6210*/  @!P4 IMAD.IADD R85, R85, 0x1, -R10 ;  /* 0x000000015555c824 */ /* 0x000fe200078e0a0a */
[C---:B------:R-:W-:Y:S02]  /*6220*/  ISETP.GT.U32.AND P4, PT, R10.reuse, R169, PT ;  /* 0x000000a90a00720c */ /* 0x040fe40003f84070 */
[----:B------:R-:W-:Y:S02]  /*6230*/  @!P3 IADD3 R177, PT, PT, R177, -R10, RZ ;  /* 0x8000000ab1b1b210 */ /* 0x000fe40007ffe0ff */
[C---:B------:R-:W-:Y:S02]  /*6240*/  ISETP.GT.U32.AND P3, PT, R10.reuse, R85, PT ;  /* 0x000000550a00720c */ /* 0x040fe40003f64070 */
[----:B------:R-:W-:-:S03]  /*6250*/  ISETP.GT.U32.AND P0, PT, R10, R177, PT ;  /* 0x000000b10a00720c */ /* 0x000fc60003f04070 */
[----:B------:R-:W-:-:S04]  /*6260*/  @!P6 IMAD.IADD R167, R167, 0x1, -R10 ;  /* 0x00000001a7a7e824 */ /* 0x000fc800078e0a0a */
[-C--:B------:R-:W-:Y:S02]  /*6270*/  @!P4 IADD3 R169, PT, PT, R169, -R10.reuse, RZ ;  /* 0x8000000aa9a9c210 */ /* 0x080fe40007ffe0ff */
[C---:B------:R-:W-:Y:S02]  /*6280*/  ISETP.GT.U32.AND P4, PT, R10.reuse, R163, PT ;  /* 0x000000a30a00720c */ /* 0x040fe40003f84070 */
[C---:B------:R-:W-:Y:S01]  /*6290*/  ISETP.GT.U32.AND P6, PT, R10.reuse, R167, PT ;  /* 0x000000a70a00720c */ /* 0x040fe20003fc4070 */
[----:B------:R-:W-:Y:S01]  /*62a0*/  @!P3 IMAD.IADD R85, R85, 0x1, -R10 ;  /* 0x000000015555b824 */ /* 0x000fe200078e0a0a */
[----:B------:R-:W-:Y:S02]  /*62b0*/  @!P0 IADD3 R177, PT, PT, R177, -R10, RZ ;  /* 0x8000000ab1b18210 */ /* 0x000fe40007ffe0ff */
[C---:B------:R-:W-:Y:S02]  /*62c0*/  ISETP.GT.U32.AND P0, PT, R10.reuse, R183, PT ;  /* 0x000000b70a00720c */ /* 0x040fe40003f04070 */
[----:B------:R-:W-:-:S05]  /*62d0*/  ISETP.GT.U32.AND P3, PT, R10, R165, PT ;  /* 0x000000a50a00720c */ /* 0x000fca0003f64070 */
[--C-:B------:R-:W-:Y:S01]  /*62e0*/  @!P4 IMAD.IADD R163, R163, 0x1, -R10.reuse ;  /* 0x00000001a3a3c824 */ /* 0x100fe200078e0a0a */
[C---:B------:R-:W-:Y:S01]  /*62f0*/  ISETP.GT.U32.AND P4, PT, R10.reuse, R173, PT ;  /* 0x000000ad0a00720c */ /* 0x040fe20003f84070 */
[----:B------:R-:W-:Y:S01]  /*6300*/  @!P6 IMAD.IADD R167, R167, 0x1, -R10 ;  /* 0x00000001a7a7e824 */ /* 0x000fe200078e0a0a */
[----:B------:R-:W-:-:S03]  /*6310*/  ISETP.GT.U32.AND P6, PT, R10, R175, PT ;  /* 0x000000af0a00720c */ /* 0x000fc60003fc4070 */
[--C-:B------:R-:W-:Y:S01]  /*6320*/  @!P0 IMAD.IADD R183, R183, 0x1, -R10.reuse ;  /* 0x00000001b7b78824 */ /* 0x100fe200078e0a0a */
[C---:B------:R-:W-:Y:S02]  /*6330*/  ISETP.GT.U32.AND P0, PT, R10.reuse, R163, PT ;  /* 0x000000a30a00720c */ /* 0x040fe40003f04070 */
[-C--:B------:R-:W-:Y:S02]  /*6340*/  @!P3 IADD3 R165, PT, PT, R165, -R10.reuse, RZ ;  /* 0x8000000aa5a5b210 */ /* 0x080fe40007ffe0ff */
[C---:B------:R-:W-:Y:S02]  /*6350*/  ISETP.GT.U32.AND P1, PT, R10.reuse, R183, PT ;  /* 0x000000b70a00720c */ /* 0x040fe40003f24070 */
[----:B------:R-:W-:Y:S02]  /*6360*/  ISETP.GE.AND P3, PT, R11, RZ, PT ;  /* 0x000000ff0b00720c */ /* 0x000fe40003f66270 */
[----:B------:R-:W-:Y:S01]  /*6370*/  @!P4 IADD3 R173, PT, PT, R173, -R10, RZ ;  /* 0x8000000aadadc210 */ /* 0x000fe20007ffe0ff */
[----:B------:R-:W-:Y:S01]  /*6380*/  @!P6 IMAD.IADD R175, R175, 0x1, -R10 ;  /* 0x00000001afafe824 */ /* 0x000fe200078e0a0a */
[----:B------:R-:W-:-:S02]  /*6390*/  ISETP.GT.U32.AND P6, PT, R10, R165, PT ;  /* 0x000000a50a00720c */ /* 0x000fc40003fc4070 */
[----:B------:R-:W-:Y:S01]  /*63a0*/  ISETP.GT.U32.AND P4, PT, R10, R173, PT ;  /* 0x000000ad0a00720c */ /* 0x000fe20003f84070 */
[----:B------:R-:W-:Y:S01]  /*63b0*/  @!P0 IMAD.IADD R163, R163, 0x1, -R10 ;  /* 0x00000001a3a38824 */ /* 0x000fe200078e0a0a */
[----:B------:R-:W-:Y:S02]  /*63c0*/  ISETP.GE.AND P0, PT, R118, RZ, PT ;  /* 0x000000ff7600720c */ /* 0x000fe40003f06270 */
[C---:B------:R-:W-:Y:S02]  /*63d0*/  ISETP.GT.U32.AND P5, PT, R10.reuse, R175, PT ;  /* 0x000000af0a00720c */ /* 0x040fe40003fa4070 */
[----:B------:R-:W-:Y:S01]  /*63e0*/  @!P1 IADD3 R183, PT, PT, R183, -R10, RZ ;  /* 0x8000000ab7b79210 */ /* 0x000fe20007ffe0ff */
[----:B------:R-:W-:Y:S01]  /*63f0*/  @!P3 IMAD.MOV R172, RZ, RZ, -R172 ;  /* 0x000000ffffacb224 */ /* 0x000fe200078e0aac */
[----:B------:R-:W-:Y:S02]  /*6400*/  ISETP.GT.U32.AND P1, PT, R10, R115, PT ;  /* 0x000000730a00720c */ /* 0x000fe40003f24070 */
[----:B------:R-:W-:Y:S01]  /*6410*/  ISETP.GE.AND P3, PT, R198, RZ, PT ;  /* 0x000000ffc600720c */ /* 0x000fe20003f66270 */
[--C-:B------:R-:W-:Y:S01]  /*6420*/  @!P6 IMAD.IADD R165, R165, 0x1, -R10.reuse ;  /* 0x00000001a5a5e824 */ /* 0x100fe200078e0a0a */
[----:B------:R-:W-:Y:S01]  /*6430*/  ISETP.GE.AND P6, PT, R117, RZ, PT ;  /* 0x000000ff7500720c */ /* 0x000fe20003fc6270 */
[----:B------:R-:W-:Y:S01]  /*6440*/  @!P4 IMAD.IADD R173, R173, 0x1, -R10 ;  /* 0x00000001adadc824 */ /* 0x000fe200078e0a0a */
[C---:B------:R-:W-:Y:S01]  /*6450*/  LEA R11, P4, R0.reuse, UR14, 0x2 ;  /* 0x0000000e000b7c11 */ /* 0x040fe2000f8810ff */
[----:B------:R-:W-:Y:S01]  /*6460*/  @!P0 IMAD.MOV R174, RZ, RZ, -R174 ;  /* 0x000000ffffae8224 */ /* 0x000fe200078e0aae */
[----:B------:R-:W-:Y:S01]  /*6470*/  ISETP.NE.AND P0, PT, R9, RZ, PT ;  /* 0x000000ff0900720c */ /* 0x000fe20003f05270 */
[--C-:B------:R-:W-:Y:S01]  /*6480*/  @!P5 IMAD.IADD R175, R175, 0x1, -R10.reuse ;  /* 0x00000001afafd824 */ /* 0x100fe200078e0a0a */
[----:B------:R-:W-:Y:S01]  /*6490*/  LEA.HI.X.SX32 R0, R0, UR15, 0x2, P4 ;  /* 0x0000000f00007c11 */ /* 0x000fe2000a0f16ff */
[----:B------:R-:W2:Y:S01]  /*64a0*/  LDCU UR15, c[0x0][0x3b0] ;  /* 0x00007600ff0f77ac */ /* 0x000ea20008000800 */
[C---:B------:R-:W-:Y:S01]  /*64b0*/  LEA R6, P4, R4.reuse, UR12, 0x2 ;  /* 0x0000000c04067c11 */ /* 0x040fe2000f8810ff */
[----:B------:R-:W-:Y:S01]  /*64c0*/  @!P1 IMAD.IADD R115, R115, 0x1, -R10 ;  /* 0x0000000173739824 */ /* 0x000fe200078e0a0a */
[----:B------:R-:W-:Y:S01]  /*64d0*/  LOP3.LUT R9, RZ, R9, RZ, 0x33, !PT ;  /* 0x00000009ff097212 */ /* 0x000fe200078e33ff */
[----:B------:R-:W4:Y:S01]  /*64e0*/  LDCU UR14, c[0x0][0x3b0] ;  /* 0x00007600ff0e77ac */ /* 0x000f220008000800 */
[----:B------:R-:W-:-:S02]  /*64f0*/  LEA.HI.X.SX32 R7, R4, UR13, 0x2, P4 ;  /* 0x0000000d04077c11 */ /* 0x000fc4000a0f16ff */
[----:B------:R-:W-:Y:S02]  /*6500*/  ISETP.GT.U32.AND P1, PT, R10, R115, PT ;  /* 0x000000730a00720c */ /* 0x000fe40003f24070 */
[----:B------:R-:W-:Y:S01]  /*6510*/  LEA R4, P4, R5, UR12, 0x2 ;  /* 0x0000000c05047c11 */ /* 0x000fe2000f8810ff */
[----:B------:R-:W1:Y:S01]  /*6520*/  LDCU UR12, c[0x0][0x3b0] ;  /* 0x00007600ff0c77ac */ /* 0x000e620008000800 */
[----:B------:R-:W-:Y:S02]  /*6530*/  ISETP.GE.AND P5, PT, R114, RZ, PT ;  /* 0x000000ff7200720c */ /* 0x000fe40003fa6270 */
[----:B------:R-:W-:Y:S01]  /*6540*/  SEL R133, R9, R16, !P0 ;  /* 0x0000001009857207 */ /* 0x000fe20004000000 */
[----:B------:R-:W-:Y:S01]  /*6550*/  IMAD.MOV.U32 R16, RZ, RZ, R91 ;  /* 0x000000ffff107224 */ /* 0x000fe200078e005b */
[----:B------:R-:W-:Y:S01]  /*6560*/  LEA.HI.X.SX32 R5, R5, UR13, 0x2, P4 ;  /* 0x0000000d05057c11 */ /* 0x000fe2000a0f16ff */
[----:B------:R-:W1:Y:S01]  /*6570*/  LDCU UR13, c[0x0][0x3b0] ;  /* 0x00007600ff0d77ac */ /* 0x000e620008000800 */
[----:B------:R-:W-:Y:S01]  /*6580*/  ISETP.GE.AND P4, PT, R108, RZ, PT ;  /* 0x000000ff6c00720c */ /* 0x000fe20003f86270 */
[----:B------:R-:W-:Y:S01]  /*6590*/  IMAD R133, R133, UR72, RZ ;  /* 0x0000004885857c24 */ /* 0x000fe2000f8e02ff */
[----:B------:R-:W-:-:S02]  /*65a0*/  SEL R122, R9, R18, !P0 ;  /* 0x00000012097a7207 */ /* 0x000fc40004000000 */
[----:B------:R-:W-:Y:S01]  /*65b0*/  @!P1 IADD3 R115, PT, PT, R115, -R10, RZ ;  /* 0x8000000a73739210 */ /* 0x000fe20007ffe0ff */
[----:B------:R-:W-:Y:S01]  /*65c0*/  IMAD.MOV.U32 R10, RZ, RZ, R111 ;  /* 0x000000ffff0a7224 */ /* 0x000fe200078e006f */
[----:B------:R-:W-:Y:S01]  /*65d0*/  ISETP.GE.AND P1, PT, R110, RZ, PT ;  /* 0x000000ff6e00720c */ /* 0x000fe20003f26270 */
[----:B-----5:R-:W-:Y:S01]  /*65e0*/  IMAD R122, R122, UR70, RZ ;  /* 0x000000467a7a7c24 */ /* 0x020fe2000f8e02ff */
[----:B------:R-:W-:Y:S01]  /*65f0*/  MOV R18, R89 ;  /* 0x0000005900127202 */ /* 0x000fe20000000f00 */
[----:B------:R-:W-:Y:S01]  /*6600*/  @!P3 IMAD.MOV R115, RZ, RZ, -R115 ;  /* 0x000000ffff73b224 */ /* 0x000fe200078e0a73 */
[----:B------:R-:W-:Y:S01]  /*6610*/  ISETP.GE.AND P3, PT, R116, RZ, PT ;  /* 0x000000ff7400720c */ /* 0x000fe20003f66270 */
[----:B------:R-:W5:Y:S01]  /*6620*/  LDCU UR70, c[0x0][0x3b0] ;  /* 0x00007600ff4677ac */ /* 0x000f620008000800 */
[C---:B------:R-:W-:Y:S01]  /*6630*/  SEL R137, R9.reuse, R8, !P0 ;  /* 0x0000000809897207 */ /* 0x040fe20004000000 */
[----:B------:R-:W-:Y:S01]  /*6640*/  IMAD.MOV.U32 R8, RZ, RZ, R97 ;  /* 0x000000ffff087224 */ /* 0x000fe200078e0061 */
[C---:B------:R-:W-:Y:S01]  /*6650*/  SEL R135, R9.reuse, R14, !P0 ;  /* 0x0000000e09877207 */ /* 0x040fe20004000000 */
[----:B------:R-:W-:Y:S01]  /*6660*/  IMAD.MOV.U32 R14, RZ, RZ, R93 ;  /* 0x000000ffff0e7224 */ /* 0x000fe200078e005d */
[----:B------:R-:W-:Y:S01]  /*6670*/  SEL R129, R9, R26, !P0 ;  /* 0x0000001a09817207 */ /* 0x000fe20004000000 */
[----:B------:R-:W-:Y:S01]  /*6680*/  @!P5 IMAD.MOV R8, RZ, RZ, -R8 ;  /* 0x000000ffff08d224 */ /* 0x000fe200078e0a08 */
[----:B------:R-:W-:Y:S01]  /*6690*/  ISETP.GE.AND P5, PT, R96, RZ, PT ;  /* 0x000000ff6000720c */ /* 0x000fe20003fa6270 */
[----:B------:R-:W-:Y:S01]  /*66a0*/  @!P1 IMAD.MOV R16, RZ, RZ, -R16 ;  /* 0x000000ffff109224 */ /* 0x000fe200078e0a10 */
[----:B------:R-:W-:Y:S01]  /*66b0*/  ISETP.GE.AND P1, PT, R98, RZ, PT ;  /* 0x000000ff6200720c */ /* 0x000fe20003f26270 */
[----:B------:R-:W-:Y:S01]  /*66c0*/  IMAD.MOV.U32 R26, RZ, RZ, R103 ;  /* 0x000000ffff1a7224 */ /* 0x000fe200078e0067 */
[----:B------:R-:W-:Y:S01]  /*66d0*/  @!P4 IADD3 R14, PT, PT, -R14, RZ, RZ ;  /* 0x000000ff0e0ec210 */ /* 0x000fe20007ffe1ff */
[----:B------:R-:W-:Y:S01]  /*66e0*/  @!P3 IMAD.MOV R18, RZ, RZ, -R18 ;  /* 0x000000ffff12b224 */ /* 0x000fe200078e0a12 */
[----:B------:R-:W-:Y:S01]  /*66f0*/  ISETP.GE.AND P3, PT, R106, RZ, PT ;  /* 0x000000ff6a00720c */ /* 0x000fe20003f66270 */
[----:B------:R-:W-:Y:S01]  /*6700*/  IMAD R137, R137, UR72, RZ ;  /* 0x0000004889897c24 */ /* 0x000fe2000f8e02ff */
[----:B------:R-:W-:Y:S01]  /*6710*/  ISETP.GE.AND P4, PT, R104, RZ, PT ;  /* 0x000000ff6800720c */ /* 0x000fe20003f86270 */
[----:B------:R-:W-:Y:S01]  /*6720*/  IMAD R135, R135, UR72, RZ ;  /* 0x0000004887877c24 */ /* 0x000fe2000f8e02ff */
[C---:B------:R-:W-:Y:S01]  /*6730*/  SEL R128, R9.reuse, R28, !P0 ;  /* 0x0000001c09807207 */ /* 0x040fe20004000000 */
[----:B------:R-:W-:Y:S01]  /*6740*/  IMAD.MOV.U32 R28, RZ, RZ, R101 ;  /* 0x000000ffff1c7224 */ /* 0x000fe200078e0065 */
[C---:B------:R-:W-:Y:S01]  /*6750*/  SEL R118, R9.reuse, R20, !P0 ;  /* 0x0000001409767207 */ /* 0x040fe20004000000 */
[----:B------:R-:W-:Y:S01]  /*6760*/  IMAD.MOV.U32 R20, RZ, RZ, R107 ;  /* 0x000000ffff147224 */ /* 0x000fe200078e006b */
[----:B------:R-:W-:Y:S01]  /*6770*/  SEL R116, R9, R24, !P0 ;  /* 0x0000001809747207 */ /* 0x000fe20004000000 */
[----:B------:R-:W-:Y:S01]  /*6780*/  IMAD R129, R129, UR72, RZ ;  /* 0x0000004881817c24 */ /* 0x000fe2000f8e02ff */
[----:B------:R-:W-:Y:S01]  /*6790*/  @!P1 IADD3 R26, PT, PT, -R26, RZ, RZ ;  /* 0x000000ff1a1a9210 */ /* 0x000fe20007ffe1ff */
[----:B------:R-:W-:Y:S01]  /*67a0*/  IMAD R128, R128, UR72, RZ ;  /* 0x0000004880807c24 */ /* 0x000fe2000f8e02ff */
[----:B------:R-:W-:Y:S01]  /*67b0*/  ISETP.GE.AND P1, PT, R184, RZ, PT ;  /* 0x000000ffb800720c */ /* 0x000fe20003f26270 */
[----:B------:R-:W-:Y:S01]  /*67c0*/  @!P3 IMAD.MOV R28, RZ, RZ, -R28 ;  /* 0x000000ffff1cb224 */ /* 0x000fe200078e0a1c */
[----:B------:R-:W-:Y:S01]  /*67d0*/  MOV R24, R105 ;  /* 0x0000006900187202 */ /* 0x000fe20000000f00 */
[----:B------:R-:W-:Y:S01]  /*67e0*/  IMAD R118, R118, UR66, RZ ;  /* 0x0000004276767c24 */ /* 0x000fe2000f8e02ff */
[----:B------:R-:W-:Y:S01]  /*67f0*/  ISETP.GE.AND P3, PT, R102, RZ, PT ;  /* 0x000000ff6600720c */ /* 0x000fe20003f66270 */
[----:B------:R-:W-:Y:S01]  /*6800*/  IMAD R116, R116, UR64, RZ ;  /* 0x0000004074747c24 */ /* 0x000fe2000f8e02ff */
[----:B------:R-:W-:Y:S01]  /*6810*/  @!P5 IADD3 R20, PT, PT, -R20, RZ, RZ ;  /* 0x000000ff1414d210 */ /* 0x000fe20007ffe1ff */
[----:B------:R-:W-:Y:S01]  /*6820*/  @!P4 IMAD.MOV R24, RZ, RZ, -R24 ;  /* 0x000000ffff18c224 */ /* 0x000fe200078e0a18 */
[----:B------:R-:W-:Y:S01]  /*6830*/  ISETP.GE.AND P5, PT, R100, RZ, PT ;  /* 0x000000ff6400720c */ /* 0x000fe20003fa6270 */
[----:B------:R-:W1:Y:S01]  /*6840*/  LDCU UR66, c[0x0][0x3b0] ;  /* 0x00007600ff4277ac */ /* 0x000e620008000800 */
[----:B------:R-:W-:-:S02]  /*6850*/  ISETP.GE.AND P4, PT, R82, RZ, PT ;  /* 0x000000ff5200720c */ /* 0x000fc40003f86270 */
[C---:B------:R-:W-:Y:S01]  /*6860*/  SEL R131, R9.reuse, R12, !P0 ;  /* 0x0000000c09837207 */ /* 0x040fe20004000000 */
[----:B------:R-:W-:Y:S01]  /*6870*/  @!P1 IMAD.MOV R171, RZ, RZ, -R171 ;  /* 0x000000ffffab9224 */ /* 0x000fe200078e0aab */
[----:B------:R-:W-:Y:S01]  /*6880*/  ISETP.GE.AND P1, PT, R180, RZ, PT ;  /* 0x000000ffb400720c */ /* 0x000fe20003f26270 */
[----:B------:R-:W1:Y:S01]  /*6890*/  LDCU UR64, c[0x0][0x3b0] ;  /* 0x00007600ff4077ac */ /* 0x000e620008000800 */
[----:B------:R-:W-:Y:S01]  /*68a0*/  MOV R12, R95 ;  /* 0x0000005f000c7202 */ /* 0x000fe20000000f00 */
[----:B------:R-:W-:Y:S01]  /*68b0*/  @!P3 IMAD.MOV R185, RZ, RZ, -R185 ;  /* 0x000000ffffb9b224 */ /* 0x000fe200078e0ab9 */
[----:B------:R-:W-:Y:S01]  /*68c0*/  SEL R113, R9, R30, !P0 ;  /* 0x0000001e09717207 */ /* 0x000fe20004000000 */
[----:B------:R-:W-:Y:S01]  /*68d0*/  IMAD.MOV.U32 R30, RZ, RZ, R99 ;  /* 0x000000ffff1e7224 */ /* 0x000fe200078e0063 */
[----:B------:R-:W-:Y:S01]  /*68e0*/  ISETP.GE.AND P3, PT, R94, RZ, PT ;  /* 0x000000ff5e00720c */ /* 0x000fe20003f66270 */
[----:B------:R-:W-:Y:S01]  /*68f0*/  @!P2 IMAD.MOV R12, RZ, RZ, -R12 ;  /* 0x000000ffff0ca224 */ /* 0x000fe200078e0a0c */
[----:B------:R-:W-:Y:S01]  /*6900*/  @!P5 IADD3 R187, PT, PT, -R187, RZ, RZ ;  /* 0x000000ffbbbbd210 */ /* 0x000fe20007ffe1ff */
[----:B------:R-:W-:Y:S01]  /*6910*/  IMAD R131, R131, UR73, RZ ;  /* 0x0000004983837c24 */ /* 0x000fe2000f8e02ff */
[----:B------:R-:W-:Y:S01]  /*6920*/  ISETP.GE.AND P2, PT, R88, RZ, PT ;  /* 0x000000ff5800720c */ /* 0x000fe20003f46270 */
[----:B------:R-:W-:Y:S01]  /*6930*/  IMAD R113, R113, UR61, RZ ;  /* 0x0000003d71717c24 */ /* 0x000fe2000f8e02ff */
[C---:B------:R-:W-:Y:S01]  /*6940*/  SEL R102, R9.reuse, R45, !P0 ;  /* 0x0000002d09667207 */ /* 0x040fe20004000000 */
[----:B------:R-:W-:Y:S01]  /*6950*/  @!P1 IMAD.MOV R177, RZ, RZ, -R177 ;  /* 0x000000ffffb19224 */ /* 0x000fe200078e0ab1 */
[----:B------:R-:W-:Y:S01]  /*6960*/  ISETP.GE.AND P5, PT, R92, RZ, PT ;  /* 0x000000ff5c00720c */ /* 0x000fe20003fa6270 */
[----:B------:R-:W1:Y:S01]  /*6970*/  LDCU UR73, c[0x0][0x3b0] ;  /* 0x00007600ff4977ac */ /* 0x000e620008000800 */
[C---:B------:R-:W-:Y:S01]  /*6980*/  SEL R88, R9.reuse, R59, !P0 ;  /* 0x0000003b09587207 */ /* 0x040fe20004000000 */
[----:B------:R-:W-:Y:S01]  /*6990*/  IMAD R102, R102, UR50, RZ ;  /* 0x0000003266667c24 */ /* 0x000fe2000f8e02ff */
[----:B------:R-:W-:Y:S01]  /*69a0*/  @!P4 IADD3 R30, PT, PT, -R30, RZ, RZ ;  /* 0x000000ff1e1ec210 */ /* 0x000fe20007ffe1ff */
[----:B------:R-:W1:Y:S01]  /*69b0*/  LDCU UR50, c[0x0][0x3b0] ;  /* 0x00007600ff3277ac */ /* 0x000e620008000800 */
[----:B------:R-:W-:Y:S01]  /*69c0*/  ISETP.GE.AND P4, PT, R186, RZ, PT ;  /* 0x000000ffba00720c */ /* 0x000fe20003f86270 */
[----:B------:R-:W-:Y:S01]  /*69d0*/  IMAD R88, R88, UR36, RZ ;  /* 0x0000002458587c24 */ /* 0x000fe2000f8e02ff */
[----:B------:R-:W-:Y:S01]  /*69e0*/  ISETP.GE.AND P1, PT, R178, RZ, PT ;  /* 0x000000ffb200720c */ /* 0x000fe20003f26270 */
[----:B------:R-:W1:Y:S01]  /*69f0*/  LDCU UR36, c[0x0][0x3b0] ;  /* 0x00007600ff2477ac */ /* 0x000e620008000800 */
[C---:B------:R-:W-:Y:S01]  /*6a00*/  SEL R120, R9.reuse, R22, !P0 ;  /* 0x0000001609787207 */ /* 0x040fe20004000000 */
[----:B------:R-:W-:Y:S01]  /*6a10*/  @!P3 IMAD.MOV R167, RZ, RZ, -R167 ;  /* 0x000000ffffa7b224 */ /* 0x000fe200078e0aa7 */
[C---:B------:R-:W-:Y:S01]  /*6a20*/  SEL R112, R9.reuse, R32, !P0 ;  /* 0x0000002009707207 */ /* 0x040fe20004000000 */
[----:B------:R-:W-:Y:S01]  /*6a30*/  IMAD.MOV.U32 R22, RZ, RZ, R87 ;  /* 0x000000ffff167224 */ /* 0x000fe200078e0057 */
[----:B------:R-:W-:Y:S01]  /*6a40*/  SEL R138, R9, R115, !P0 ;  /* 0x00000073098a7207 */ /* 0x000fe20004000000 */
[----:B------:R-:W-:Y:S01]  /*6a50*/  IMAD.MOV.U32 R32, RZ, RZ, R85 ;  /* 0x000000ffff207224 */ /* 0x000fe200078e0055 */
[----:B------:R-:W-:Y:S01]  /*6a60*/  ISETP.GE.AND P3, PT, R176, RZ, PT ;  /* 0x000000ffb000720c */ /* 0x000fe20003f66270 */
[----:B------:R-:W-:Y:S01]  /*6a70*/  @!P2 IMAD.MOV R22, RZ, RZ, -R22 ;  /* 0x000000ffff16a224 */ /* 0x000fe200078e0a16 */
[----:B------:R-:W-:Y:S01]  /*6a80*/  @!P5 IADD3 R179, PT, PT, -R179, RZ, RZ ;  /* 0x000000ffb3b3d210 */ /* 0x000fe20007ffe1ff */
[----:B------:R-:W-:Y:S01]  /*6a90*/  IMAD R138, R138, UR72, RZ ;  /* 0x000000488a8a7c24 */ /* 0x000fe2000f8e02ff */
[----:B------:R-:W-:Y:S01]  /*6aa0*/  ISETP.GE.AND P5, PT, R86, RZ, PT ;  /* 0x000000ff5600720c */ /* 0x000fe20003fa6270 */
[----:B------:R-:W-:Y:S01]  /*6ab0*/  @!P1 IMAD.MOV R175, RZ, RZ, -R175 ;  /* 0x000000ffffaf9224 */ /* 0x000fe200078e0aaf */
[----:B------:R-:W-:Y:S01]  /*6ac0*/  ISETP.GE.AND P2, PT, R90, RZ, PT ;  /* 0x000000ff5a00720c */ /* 0x000fe20003f46270 */
[----:B------:R-:W-:Y:S01]  /*6ad0*/  IMAD R120, R120, UR68, RZ ;  /* 0x0000004478787c24 */ /* 0x000fe2000f8e02ff */
[----:B------:R-:W-:Y:S01]  /*6ae0*/  @!P4 IADD3 R32, PT, PT, -R32, RZ, RZ ;  /* 0x000000ff2020c210 */ /* 0x000fe20007ffe1ff */
[----:B------:R-:W-:Y:S01]  /*6af0*/  IMAD R112, R112, UR60, RZ ;  /* 0x0000003c70707c24 */ /* 0x000fe2000f8e02ff */
[C---:B------:R-:W-:Y:S01]  /*6b00*/  SEL R136, R9.reuse, R13, !P0 ;  /* 0x0000000d09887207 */ /* 0x040fe20004000000 */
[----:B------:R-:W1:Y:S01]  /*6b10*/  LDCU UR68, c[0x0][0x3b0] ;  /* 0x00007600ff4477ac */ /* 0x000e620008000800 */
[C---:B------:R-:W-:Y:S01]  /*6b20*/  SEL R85, R9.reuse, R63, !P0 ;  /* 0x0000003f09557207 */ /* 0x040fe20004000000 */
[----:B------:R-:W-:Y:S01]  /*6b30*/  @!P3 IMAD.MOV R173, RZ, RZ, -R173 ;  /* 0x000000ffffadb224 */ /* 0x000fe200078e0aad */
[C---:B------:R-:W-:Y:S01]  /*6b40*/  SEL R63, R9.reuse, R140, !P0 ;  /* 0x0000008c093f7207 */ /* 0x040fe20004000000 */
[----:B------:R-:W-:Y:S01]  /*6b50*/  IMAD R136, R136, UR72, RZ ;  /* 0x0000004888887c24 */ /* 0x000fe2000f8e02ff */
[C---:B------:R-:W-:Y:S01]  /*6b60*/  SEL R16, R9.reuse, R16, !P0 ;  /* 0x0000001009107207 */ /* 0x040fe20004000000 */
[----:B------:R-:W-:Y:S01]  /*6b70*/  @!P5 IMAD.MOV R163, RZ, RZ, -R163 ;  /* 0x000000ffffa3d224 */ /* 0x000fe200078e0aa3 */
[C---:B------:R-:W-:Y:S01]  /*6b80*/  SEL R140, R9.reuse, R32, !P0 ;  /* 0x00000020098c7207 */ /* 0x040fe20004000000 */
[----:B------:R-:W-:Y:S01]  /*6b90*/  @!P2 IMAD.MOV R181, RZ, RZ, -R181 ;  /* 0x000000ffffb5a224 */ /* 0x000fe200078e0ab5 */
[----:B------:R-:W-:Y:S01]  /*6ba0*/  SEL R134, R9, R15, !P0 ;  /* 0x0000000f09867207 */ /* 0x000fe20004000000 */
[----:B------:R-:W-:Y:S01]  /*6bb0*/  IMAD R85, R85, UR33, RZ ;  /* 0x0000002155557c24 */ /* 0x000fe2000f8e02ff */
[----:B------:R-:W-:Y:S01]  /*6bc0*/  SEL R127, R9, R31, !P0 ;  /* 0x0000001f097f7207 */ /* 0x000fe20004000000 */
[----:B------:R-:W-:Y:S01]  /*6bd0*/  IMAD R63, R63, UR16, RZ ;  /* 0x000000103f3f7c24 */ /* 0x000fe2000f8e02ff */
[-C--:B------:R-:W-:Y:S01]  /*6be0*/  LEA R192, P1, R138, R11.reuse, 0x2 ;  /* 0x0000000b8ac07211 */ /* 0x080fe200078210ff */
[----:B------:R-:W-:Y:S01]  /*6bf0*/  IMAD R134, R134, UR72, RZ ;  /* 0x0000004886867c24 */ /* 0x000fe2000f8e02ff */
[----:B------:R-:W-:Y:S01]  /*6c00*/  SEL R31, R9, R14, !P0 ;  /* 0x0000000e091f7207 */ /* 0x000fe20004000000 */
[----:B------:R-:W-:Y:S01]  /*6c10*/  IMAD R127, R127, UR72, RZ ;  /* 0x000000487f7f7c24 */ /* 0x000fe2000f8e02ff */
[----:B------:R-:W-:Y:S01]  /*6c20*/  SEL R14, R9, R30, !P0 ;  /* 0x0000001e090e7207 */ /* 0x000fe20004000000 */
[----:B-1----:R-:W-:Y:S01]  /*6c30*/  IMAD R30, R16, UR50, RZ ;  /* 0x00000032101e7c24 */ /* 0x002fe2000f8e02ff */
[-C--:B------:R-:W-:Y:S01]  /*6c40*/  LEA R190, P3, R131, R11.reuse, 0x2 ;  /* 0x0000000b83be7211 */ /* 0x080fe200078610ff */
[----:B------:R-:W-:Y:S01]  /*6c50*/  IMAD R16, R140, UR36, RZ ;  /* 0x000000248c107c24 */ /* 0x000fe2000f8e02ff */
[----:B------:R-:W-:Y:S01]  /*6c60*/  LEA.HI.X.SX32 R193, R138, R0, 0x2, P1 ;  /* 0x000000008ac17211 */ /* 0x000fe200008f16ff */
[----:B------:R-:W1:Y:S01]  /*6c70*/  LDCU UR60, c[0x0][0x3b0] ;  /* 0x00007600ff3c77ac */ /* 0x000e620008000800 */
[----:B------:R-:W-:Y:S01]  /*6c80*/  LEA R140, P1, R137, R11, 0x2 ;  /* 0x0000000b898c7211 */ /* 0x000fe200078210ff */
[----:B------:R-:W1:Y:S01]  /*6c90*/  LDC R82, c[0x0][0x3a0] ;  /* 0x0000e800ff527b82 */ /* 0x000e620000000800 */
[C---:B------:R-:W-:Y:S01]  /*6ca0*/  SEL R59, R9.reuse, R144, !P0 ;  /* 0x00000090093b7207 */ /* 0x040fe20004000000 */
[----:B------:R-:W-:Y:S01]  /*6cb0*/  STL.64 [R1+0x228], R192 ;  /* 0x000228c001007387 */ /* 0x000fe20000100a00 */
[C---:B------:R-:W-:Y:S01]  /*6cc0*/  SEL R89, R9.reuse, R62, !P0 ;  /* 0x0000003e09597207 */ /* 0x040fe20004000000 */
[----:B------:R-:W1:Y:S01]  /*6cd0*/  LDCU UR61, c[0x0][0x3b0] ;  /* 0x00007600ff3d77ac */ /* 0x000e620008000800 */
[----:B------:R-:W-:Y:S01]  /*6ce0*/  SEL R86, R9, R61, !P0 ;  /* 0x0000003d09567207 */ /* 0x000fe20004000000 */
[----:B--2---:R-:W-:Y:S01]  /*6cf0*/  IMAD R59, R59, UR15, RZ ;  /* 0x0000000f3b3b7c24 */ /* 0x004fe2000f8e02ff */
[----:B------:R-:W-:Y:S01]  /*6d00*/  SEL R64, R9, R64, !P0 ;  /* 0x0000004009407207 */ /* 0x000fe20004000000 */
[----:B------:R-:W-:Y:S01]  /*6d10*/  IMAD R89, R89, UR37, RZ ;  /* 0x0000002559597c24 */ /* 0x000fe2000f8e02ff */
[----:B------:R-:W-:Y:S01]  /*6d20*/  LEA R144, P5, R136, R11, 0x2 ;  /* 0x0000000b88907211 */ /* 0x000fe200078a10ff */
[----:B------:R-:W-:Y:S01]  /*6d30*/  IMAD R86, R86, UR34, RZ ;  /* 0x0000002256567c24 */ /* 0x000fe2000f8e02ff */
[C---:B------:R-:W-:Y:S01]  /*6d40*/  SEL R139, R9.reuse, R139, !P0 ;  /* 0x0000008b098b7207 */ /* 0x040fe20004000000 */
[----:B------:R-:W2:Y:S01]  /*6d50*/  LDCU UR37, c[0x0][0x3b0] ;  /* 0x00007600ff2577ac */ /* 0x000ea20008000800 */
[----:B------:R-:W-:-:S02]  /*6d60*/  SEL R62, R9, R141, !P0 ;  /* 0x0000008d093e7207 */ /* 0x000fc40004000000 */
[----:B------:R-:W-:Y:S01]  /*6d70*/  SEL R61, R9, R142, !P0 ;  /* 0x0000008e093d7207 */ /* 0x000fe20004000000 */
[----:B------:R-:W1:Y:S01]  /*6d80*/  LDCU UR34, c[0x0][0x3b0] ;  /* 0x00007600ff2277ac */ /* 0x000e620008000800 */
[----:B------:R-:W-:Y:S01]  /*6d90*/  LEA.HI.X.SX32 R191, R131, R0, 0x2, P3 ;  /* 0x0000000083bf7211 */ /* 0x000fe200018f16ff */
[----:B------:R-:W-:Y:S01]  /*6da0*/  IMAD R62, R62, UR11, RZ ;  /* 0x0000000b3e3e7c24 */ /* 0x000fe2000f8e02ff */
[----:B------:R-:W-:Y:S01]  /*6db0*/  ISETP.GE.AND P2, PT, R84, RZ, PT ;  /* 0x000000ff5400720c */ /* 0x000fe20003f46270 */
[----:B---3--:R-:W-:Y:S01]  /*6dc0*/  IMAD R61, R61, UR9, RZ ;  /* 0x000000093d3d7c24 */ /* 0x008fe2000f8e02ff */
[----:B------:R-:W-:Y:S01]  /*6dd0*/  SEL R91, R9, R58, !P0 ;  /* 0x0000003a095b7207 */ /* 0x000fe20004000000 */
[----:B------:R-:W-:Y:S01]  /*6de0*/  STL.64 [R1+0x828], R190 ;  /* 0x000828be01007387 */ /* 0x000fe20000100a00 */
[----:B------:R-:W-:Y:S01]  /*6df0*/  LEA R142, P3, R135, R11, 0x2 ;  /* 0x0000000b878e7211 */ /* 0x000fe200078610ff */
[----:B------:R-:W3:Y:S01]  /*6e00*/  LDCU UR33, c[0x0][0x3b0] ;  /* 0x00007600ff2177ac */ /* 0x000ee20008000800 */
[----:B------:R-:W-:Y:S01]  /*6e10*/  LEA.HI.X.SX32 R141, R137, R0, 0x2, P1 ;  /* 0x00000000898d7211 */ /* 0x000fe200008f16ff */
[----:B------:R-:W-:Y:S01]  /*6e20*/  IMAD R91, R91, UR39, RZ ;  /* 0x000000275b5b7c24 */ /* 0x000fe2000f8e02ff */
[C---:B------:R-:W-:Y:S01]  /*6e30*/  SEL R132, R9.reuse, R17, !P0 ;  /* 0x0000001109847207 */ /* 0x040fe20004000000 */
[----:B------:R-:W1:Y:S01]  /*6e40*/  LDCU UR39, c[0x0][0x3b0] ;  /* 0x00007600ff2777ac */ /* 0x000e620008000800 */
[----:B------:R-:W-:-:S02]  /*6e50*/  SEL R130, R9, R19, !P0 ;  /* 0x0000001309827207 */ /* 0x000fc40004000000 */
[C---:B------:R-:W-:Y:S01]  /*6e60*/  SEL R84, R9.reuse, R65, !P0 ;  /* 0x0000004109547207 */ /* 0x040fe20004000000 */
[----:B------:R-:W-:Y:S01]  /*6e70*/  IMAD R132, R132, UR72, RZ ;  /* 0x0000004884847c24 */ /* 0x000fe2000f8e02ff */
[C---:B------:R-:W-:Y:S01]  /*6e80*/  SEL R58, R9.reuse, R145, !P0 ;  /* 0x00000091093a7207 */ /* 0x040fe20004000000 */
[----:B------:R-:W-:Y:S01]  /*6e90*/  IMAD R130, R130, UR72, RZ ;  /* 0x0000004882827c24 */ /* 0x000fe2000f8e02ff */
[----:B------:R-:W-:Y:S01]  /*6ea0*/  LEA R138, P1, R134, R11, 0x2 ;  /* 0x0000000b868a7211 */ /* 0x000fe200078210ff */
[----:B------:R-:W-:Y:S01]  /*6eb0*/  IMAD R84, R84, UR32, RZ ;  /* 0x0000002054547c24 */ /* 0x000fe2000f8e02ff */
[C---:B------:R-:W-:Y:S01]  /*6ec0*/  SEL R87, R9.reuse, R60, !P0 ;  /* 0x0000003c09577207 */ /* 0x040fe20004000000 */
[----:B------:R-:W-:Y:S01]  /*6ed0*/  IMAD R58, R58, UR12, RZ ;  /* 0x0000000c3a3a7c24 */ /* 0x000fe2000f8e02ff */
[----:B------:R-:W-:Y:S01]  /*6ee0*/  SEL R65, R9, R81, !P0 ;  /* 0x0000005109417207 */ /* 0x000fe20004000000 */
[----:B------:R-:W-:Y:S01]  /*6ef0*/  IMAD R81, R64, UR31, RZ ;  /* 0x0000001f40517c24 */ /* 0x000fe2000f8e02ff */
[-C--:B------:R-:W-:Y:S01]  /*6f00*/  LEA.HI.X.SX32 R145, R136, R0.reuse, 0x2, P5 ;  /* 0x0000000088917211 */ /* 0x080fe200028f16ff */
[----:B------:R-:W-:Y:S01]  /*6f10*/  IMAD R64, R139, UR17, RZ ;  /* 0x000000118b407c24 */ /* 0x000fe2000f8e02ff */
[----:B------:R-:W-:Y:S01]  /*6f20*/  SEL R60, R9, R143, !P0 ;  /* 0x0000008f093c7207 */ /* 0x000fe20004000000 */
[----:B------:R-:W-:Y:S01]  /*6f30*/  IMAD R87, R87, UR35, RZ ;  /* 0x0000002357577c24 */ /* 0x000fe2000f8e02ff */
[-C--:B------:R-:W-:Y:S01]  /*6f40*/  LEA.HI.X.SX32 R143, R135, R0.reuse, 0x2, P3 ;  /* 0x00000000878f7211 */ /* 0x080fe200018f16ff */
[----:B------:R1:W-:Y:S01]  /*6f50*/  STL.64 [R1+0x390], R144 ;  /* 0x0003909001007387 */ /* 0x0003e20000100a00 */
[----:B------:R-:W-:Y:S01]  /*6f60*/  LEA.HI.X.SX32 R139, R134, R0, 0x2, P1 ;  /* 0x00000000868b7211 */ /* 0x000fe200008f16ff */
[----:B------:R-:W-:Y:S01]  /*6f70*/  IMAD R65, R65, UR18, RZ ;  /* 0x0000001241417c24 */ /* 0x000fe2000f8e02ff */
[C---:B------:R-:W-:Y:S01]  /*6f80*/  SEL R125, R9.reuse, R42, !P0 ;  /* 0x0000002a097d7207 */ /* 0x040fe20004000000 */
[----:B------:R-:W-:Y:S01]  /*6f90*/  STL.64 [R1+0x2e0], R140 ;  /* 0x0002e08c01007387 */ /* 0x000fe20000100a00 */
[C---:B------:R-:W-:Y:S01]  /*6fa0*/  SEL R126, R9.reuse, R41, !P0 ;  /* 0x00000029097e7207 */ /* 0x040fe20004000000 */
[----:B----4-:R-:W-:Y:S01]  /*6fb0*/  IMAD R60, R60, UR14, RZ ;  /* 0x0000000e3c3c7c24 */ /* 0x010fe2000f8e02ff */
[----:B------:R-:W-:Y:S01]  /*6fc0*/  SEL R124, R9, R43, !P0 ;  /* 0x0000002b097c7207 */ /* 0x000fe20004000000 */
[----:B------:R4:W-:Y:S01]  /*6fd0*/  STL.64 [R1+0x440], R142 ;  /* 0x0004408e01007387 */ /* 0x0009e20000100a00 */
[----:B------:R-:W-:Y:S01]  /*6fe0*/  IMAD R125, R125, UR72, RZ ;  /* 0x000000487d7d7c24 */ /* 0x000fe2000f8e02ff */
[----:B------:R-:W-:Y:S01]  /*6ff0*/  SEL R123, R9, R44, !P0 ;  /* 0x0000002c097b7207 */ /* 0x000fe20004000000 */
[----:B------:R-:W-:Y:S01]  /*7000*/  IMAD R126, R126, UR72, RZ ;  /* 0x000000487e7e7c24 */ /* 0x000fe2000f8e02ff */
[----:B-1----:R-:W-:Y:S01]  /*7010*/  LEA R144, P5, R133, R11, 0x2 ;  /* 0x0000000b85907211 */ /* 0x002fe200078a10ff */
[----:B------:R1:W-:Y:S01]  /*7020*/  STL.64 [R1+0x4f8], R138 ;  /* 0x0004f88a01007387 */ /* 0x0003e20000100a00 */
[----:B------:R-:W-:Y:S01]  /*7030*/  IMAD R124, R124, UR72, RZ ;  /* 0x000000487c7c7c24 */ /* 0x000fe2000f8e02ff */
[----:B------:R-:W-:Y:S01]  /*7040*/  SEL R121, R9, R21, !P0 ;  /* 0x0000001509797207 */ /* 0x000fe20004000000 */
[----:B------:R-:W-:Y:S01]  /*7050*/  IMAD R123, R123, UR71, RZ ;  /* 0x000000477b7b7c24 */ /* 0x000fe2000f8e02ff */
[-C--:B------:R-:W-:Y:S01]  /*7060*/  LEA.HI.X.SX32 R145, R133, R0.reuse, 0x2, P5 ;  /* 0x0000000085917211 */ /* 0x080fe200028f16ff */
[----:B------:R-:W2:Y:S01]  /*7070*/  LDCU UR72, c[0x0][0x3b0] ;  /* 0x00007600ff4877ac */ /* 0x000ea20008000800 */
[-C--:B------:R-:W-:Y:S01]  /*7080*/  LEA R136, P5, R129, R11.reuse, 0x2 ;  /* 0x0000000b81887211 */ /* 0x080fe200078a10ff */
[----:B------:R-:W-:Y:S01]  /*7090*/  IMAD R121, R121, UR69, RZ ;  /* 0x0000004579797c24 */ /* 0x000fe2000f8e02ff */
[-C--:B----4-:R-:W-:Y:S01]  /*70a0*/  LEA R142, P3, R132, R11.reuse, 0x2 ;  /* 0x0000000b848e7211 */ /* 0x090fe200078610ff */
[----:B------:R-:W-:Y:S01]  /*70b0*/  STL.64 [R1+0x5a8], R144 ;  /* 0x0005a89001007387 */ /* 0x000fe20000100a00 */
[-C--:B------:R-:W-:Y:S01]  /*70c0*/  LEA.HI.X.SX32 R137, R129, R0.reuse, 0x2, P5 ;  /* 0x0000000081897211 */ /* 0x080fe200028f16ff */
[----:B------:R-:W4:Y:S01]  /*70d0*/  LDCU UR71, c[0x0][0x3b0] ;  /* 0x00007600ff4777ac */ /* 0x000f220008000800 */
[----:B-1----:R-:W-:Y:S01]  /*70e0*/  LEA R138, P1, R130, R11, 0x2 ;  /* 0x0000000b828a7211 */ /* 0x002fe200078210ff */
[----:B------:R-:W-:Y:S01]  /*70f0*/  @!P2 IMAD.MOV R169, RZ, RZ, -R169 ;  /* 0x000000ffffa9a224 */ /* 0x000fe200078e0aa9 */
[-C--:B------:R-:W-:Y:S01]  /*7100*/  LEA.HI.X.SX32 R143, R132, R0.reuse, 0x2, P3 ;  /* 0x00000000848f7211 */ /* 0x080fe200018f16ff */
[----:B------:R-:W1:Y:S01]  /*7110*/  LDCU UR69, c[0x0][0x3b0] ;  /* 0x00007600ff4577ac */ /* 0x000e620008000800 */
[----:B------:R-:W-:-:S02]  /*7120*/  LEA.HI.X.SX32 R139, R130, R0, 0x2, P1 ;  /* 0x00000000828b7211 */ /* 0x000fc400008f16ff */
[CC--:B------:R-:W-:Y:S01]  /*7130*/  LEA R132, P1, R127.reuse, R11.reuse, 0x2 ;  /* 0x0000000b7f847211 */ /* 0x0c0fe200078210ff */
[----:B------:R2:W-:Y:S01]  /*7140*/  STL.64 [R1+0x660], R142 ;  /* 0x0006608e01007387 */ /* 0x0005e20000100a00 */
[C---:B------:R-:W-:Y:S01]  /*7150*/  LEA R134, P3, R128.reuse, R11, 0x2 ;  /* 0x0000000b80867211 */ /* 0x040fe200078610ff */
[----:B------:R-:W1:Y:S01]  /*7160*/  LDCU UR35, c[0x0][0x3b0] ;  /* 0x00007600ff2377ac */ /* 0x000e620008000800 */
[-C--:B------:R-:W-:Y:S01]  /*7170*/  LEA.HI.X.SX32 R133, R127, R0.reuse, 0x2, P1 ;  /* 0x000000007f857211 */ /* 0x080fe200008f16ff */
[----:B------:R3:W-:Y:S01]  /*7180*/  STL.64 [R1+0x710], R138 ;  /* 0x0007108a01007387 */ /* 0x0007e20000100a00 */
[-C--:B------:R-:W-:Y:S01]  /*7190*/  LEA.HI.X.SX32 R135, R128, R0.reuse, 0x2, P3 ;  /* 0x0000000080877211 */ /* 0x080fe200018f16ff */
[----:B------:R-:W1:Y:S01]  /*71a0*/  LDCU UR32, c[0x0][0x3b0] ;  /* 0x00007600ff2077ac */ /* 0x000e620008000800 */
[C---:B------:R-:W-:Y:S01]  /*71b0*/  SEL R119, R9.reuse, R23, !P0 ;  /* 0x0000001709777207 */ /* 0x040fe20004000000 */
[----:B------:R-:W-:Y:S01]  /*71c0*/  STL.64 [R1+0x238], R136 ;  /* 0x0002388801007387 */ /* 0x000fe20000100a00 */
[C---:B------:R-:W-:Y:S01]  /*71d0*/  SEL R117, R9.reuse, R25, !P0 ;  /* 0x0000001909757207 */ /* 0x040fe20004000000 */
[----:B------:R-:W1:Y:S01]  /*71e0*/  LDCU UR31, c[0x0][0x3b0] ;  /* 0x00007600ff1f77ac */ /* 0x000e620008000800 */
[----:B------:R-:W-:Y:S01]  /*71f0*/  SEL R114, R9, R29, !P0 ;  /* 0x0000001d09727207 */ /* 0x000fe20004000000 */
[----:B------:R4:W-:Y:S01]  /*7200*/  STL.64 [R1+0x3a0], R132 ;  /* 0x0003a08401007387 */ /* 0x0009e20000100a00 */
[C---:B--2---:R-:W-:Y:S01]  /*7210*/  LEA R142, P5, R126.reuse, R11, 0x2 ;  /* 0x0000000b7e8e7211 */ /* 0x044fe200078a10ff */
[----:B------:R-:W-:Y:S01]  /*7220*/  IMAD R119, R119, UR67, RZ ;  /* 0x0000004377777c24 */ /* 0x000fe2000f8e02ff */
[----:B------:R-:W-:Y:S01]  /*7230*/  SEL R115, R9, R27, !P0 ;  /* 0x0000001b09737207 */ /* 0x000fe20004000000 */
[----:B------:R-:W-:Y:S01]  /*7240*/  STL.64 [R1+0x2e8], R134 ;  /* 0x0002e88601007387 */ /* 0x000fe20000100a00 */
[-C--:B---3--:R-:W-:Y:S01]  /*7250*/  LEA R138, P3, R125, R11.reuse, 0x2 ;  /* 0x0000000b7d8a7211 */ /* 0x088fe200078610ff */
[----:B------:R-:W-:Y:S01]  /*7260*/  IMAD R117, R117, UR65, RZ ;  /* 0x0000004175757c24 */ /* 0x000fe2000f8e02ff */
[-C--:B------:R-:W-:Y:S01]  /*7270*/  LEA.HI.X.SX32 R143, R126, R0.reuse, 0x2, P5 ;  /* 0x000000007e8f7211 */ /* 0x080fe200028f16ff */
[----:B------:R-:W-:Y:S01]  /*7280*/  IMAD R114, R114, UR62, RZ ;  /* 0x0000003e72727c24 */ /* 0x000fe2000f8e02ff */
[-C--:B------:R-:W-:Y:S01]  /*7290*/  LEA.HI.X.SX32 R139, R125, R0.reuse, 0x2, P3 ;  /* 0x000000007d8b7211 */ /* 0x080fe200018f16ff */
[----:B------:R-:W-:Y:S01]  /*72a0*/  IMAD R115, R115, UR63, RZ ;  /* 0x0000003f73737c24 */ /* 0x000fe2000f8e02ff */
[-C--:B------:R-:W-:Y:S01]  /*72b0*/  LEA R128, P3, R122, R11.reuse, 0x2 ;  /* 0x0000000b7a807211 */ /* 0x080fe200078610ff */
[----:B------:R-:W-:Y:S01]  /*72c0*/  STL.64 [R1+0x450], R142 ;  /* 0x0004508e01007387 */ /* 0x000fe20000100a00 */
[-C--:B----4-:R-:W-:Y:S01]  /*72d0*/  LEA R132, P1, R124, R11.reuse, 0x2 ;  /* 0x0000000b7c847211 */ /* 0x090fe200078210ff */
[----:B------:R-:W2:Y:S01]  /*72e0*/  LDCU UR67, c[0x0][0x3b0] ;  /* 0x00007600ff4377ac */ /* 0x000ea20008000800 */
[-C--:B------:R-:W-:Y:S01]  /*72f0*/  LEA.HI.X.SX32 R129, R122, R0.reuse, 0x2, P3 ;  /* 0x000000007a817211 */ /* 0x080fe200018f16ff */
[----:B------:R-:W-:Y:S01]  /*7300*/  STL.64 [R1+0x508], R138 ;  /* 0x0005088a01007387 */ /* 0x000fe20000100a00 */
[----:B------:R-:W-:Y:S01]  /*7310*/  LEA.HI.X.SX32 R133, R124, R0, 0x2, P1 ;  /* 0x000000007c857211 */ /* 0x000fe200008f16ff */
[----:B------:R-:W3:Y:S01]  /*7320*/  LDCU UR65, c[0x0][0x3b0] ;  /* 0x00007600ff4177ac */ /* 0x000ee20008000800 */
[----:B------:R-:W-:-:S02]  /*7330*/  LEA R130, P5, R123, R11, 0x2 ;  /* 0x0000000b7b827211 */ /* 0x000fc400078a10ff */
[-C--:B------:R-:W-:Y:S01]  /*7340*/  LEA R126, P1, R121, R11.reuse, 0x2 ;  /* 0x0000000b797e7211 */ /* 0x080fe200078210ff */
[----:B------:R4:W-:Y:S01]  /*7350*/  STL.64 [R1+0x5b8], R132 ;  /* 0x0005b88401007387 */ /* 0x0009e20000100a00 */
[-C--:B------:R-:W-:Y:S01]  /*7360*/  LEA.HI.X.SX32 R131, R123, R0.reuse, 0x2, P5 ;  /* 0x000000007b837211 */ /* 0x080fe200028f16ff */
[----:B------:R-:W1:Y:S01]  /*7370*/  LDCU UR63, c[0x0][0x3b0] ;  /* 0x00007600ff3f77ac */ /* 0x000e620008000800 */
[C---:B------:R-:W-:Y:S01]  /*7380*/  LEA R124, P5, R120.reuse, R11, 0x2 ;  /* 0x0000000b787c7211 */ /* 0x040fe200078a10ff */
[----:B------:R2:W-:Y:S01]  /*7390*/  STL.64 [R1+0x720], R128 ;  /* 0x0007208001007387 */ /* 0x0005e20000100a00 */
[-C--:B------:R-:W-:Y:S01]  /*73a0*/  LEA.HI.X.SX32 R127, R121, R0.reuse, 0x2, P1 ;  /* 0x00000000797f7211 */ /* 0x080fe200008f16ff */
[----:B------:R-:W1:Y:S01]  /*73b0*/  LDCU UR62, c[0x0][0x3b0] ;  /* 0x00007600ff3e77ac */ /* 0x000e620008000800 */
[----:B------:R-:W-:Y:S01]  /*73c0*/  LEA.HI.X.SX32 R125, R120, R0, 0x2, P5 ;  /* 0x00000000787d7211 */ /* 0x000fe200028f16ff */
[----:B------:R3:W-:Y:S01]  /*73d0*/  STL.64 [R1+0x668], R130 ;  /* 0x0006688201007387 */ /* 0x0007e20000100a00 */
[C---:B------:R-:W-:Y:S01]  /*73e0*/  SEL R111, R9.reuse, R36, !P0 ;  /* 0x00000024096f7207 */ /* 0x040fe20004000000 */
[----:B------:R-:W-:Y:S01]  /*73f0*/  UMOV UR12, 0x1 ;  /* 0x00000001000c7882 */ /* 0x000fe20000000000 */
[----:B------:R-:W-:Y:S01]  /*7400*/  SEL R109, R9, R35, !P0 ;  /* 0x00000023096d7207 */ /* 0x000fe20004000000 */
[----:B------:R-:W-:Y:S01]  /*7410*/  STL.64 [R1+0x240], R126 ;  /* 0x0002407e01007387 */ /* 0x000fe20000100a00 */
[C---:B----4-:R-:W-:Y:S01]  /*7420*/  LEA R132, P1, R118.reuse, R11, 0x2 ;  /* 0x0000000b76847211 */ /* 0x050fe200078210ff */
[----:B------:R-:W-:Y:S01]  /*7430*/  IMAD R111, R111, UR59, RZ ;  /* 0x0000003b6f6f7c24 */ /* 0x000fe2000f8e02ff */
[----:B------:R-:W-:Y:S01]  /*7440*/  SEL R110, R9, R33, !P0 ;  /* 0x00000021096e7207 */ /* 0x000fe20004000000 */
[----:B------:R-:W-:Y:S01]  /*7450*/  IMAD R109, R109, UR57, RZ ;  /* 0x000000396d6d7c24 */ /* 0x000fe2000f8e02ff */
[CC--:B--2---:R-:W-:Y:S01]  /*7460*/  LEA R128, P3, R119.reuse, R11.reuse, 0x2 ;  /* 0x0000000b77807211 */ /* 0x0c4fe200078610ff */
[----:B------:R-:W2:Y:S01]  /*7470*/  LDCU UR59, c[0x0][0x3b0] ;  /* 0x00007600ff3b77ac */ /* 0x000ea20008000800 */
[-C--:B------:R-:W-:Y:S01]  /*7480*/  LEA.HI.X.SX32 R133, R118, R0.reuse, 0x2, P1 ;  /* 0x0000000076857211 */ /* 0x080fe200008f16ff */
[----:B------:R-:W-:Y:S01]  /*7490*/  IMAD R110, R110, UR58, RZ ;  /* 0x0000003a6e6e7c24 */ /* 0x000fe2000f8e02ff */
[----:B------:R-:W-:Y:S01]  /*74a0*/  LEA.HI.X.SX32 R129, R119, R0, 0x2, P3 ;  /* 0x0000000077817211 */ /* 0x000fe200018f16ff */
[----:B------:R-:W4:Y:S01]  /*74b0*/  LDCU UR58, c[0x0][0x3b0] ;  /* 0x00007600ff3a77ac */ /* 0x000f220008000800 */
[----:B---3--:R-:W-:-:S02]  /*74c0*/  LEA R130, P5, R117, R11, 0x2 ;  /* 0x0000000b75827211 */ /* 0x008fc400078a10ff */
[-C--:B------:R-:W-:Y:S01]  /*74d0*/  LEA R122, P1, R115, R11.reuse, 0x2 ;  /* 0x0000000b737a7211 */ /* 0x080fe200078210ff */
[----:B------:R3:W-:Y:S01]  /*74e0*/  STL.64 [R1+0x3a8], R128 ;  /* 0x0003a88001007387 */ /* 0x0007e20000100a00 */
[-C--:B------:R-:W-:Y:S01]  /*74f0*/  LEA.HI.X.SX32 R131, R117, R0.reuse, 0x2, P5 ;  /* 0x0000000075837211 */ /* 0x080fe200028f16ff */
[----:B------:R-:W1:Y:S01]  /*7500*/  LDCU UR57, c[0x0][0x3b0] ;  /* 0x00007600ff3977ac */ /* 0x000e620008000800 */
[C---:B------:R-:W-:Y:S01]  /*7510*/  LEA R120, P5, R114.reuse, R11, 0x2 ;  /* 0x0000000b72787211 */ /* 0x040fe200078a10ff */
[----:B------:R-:W-:Y:S01]  /*7520*/  STL.64 [R1+0x2f0], R124 ;  /* 0x0002f07c01007387 */ /* 0x000fe20000100a00 */
[-C--:B------:R-:W-:Y:S02]  /*7530*/  LEA.HI.X.SX32 R123, R115, R0.reuse, 0x2, P1 ;  /* 0x00000000737b7211 */ /* 0x080fe400008f16ff */
[----:B------:R-:W-:Y:S01]  /*7540*/  LEA.HI.X.SX32 R121, R114, R0, 0x2, P5 ;  /* 0x0000000072797211 */ /* 0x000fe200028f16ff */
[----:B------:R-:W-:Y:S01]  /*7550*/  STL.64 [R1+0x458], R132 ;  /* 0x0004588401007387 */ /* 0x000fe20000100a00 */
[----:B------:R-:W-:-:S02]  /*7560*/  SEL R108, R9, R34, !P0 ;  /* 0x00000022096c7207 */ /* 0x000fc40004000000 */
[C---:B------:R-:W-:Y:S01]  /*7570*/  SEL R106, R9.reuse, R37, !P0 ;  /* 0x00000025096a7207 */ /* 0x040fe20004000000 */
[----:B------:R-:W-:Y:S01]  /*7580*/  STL.64 [R1+0x510], R130 ;  /* 0x0005108201007387 */ /* 0x000fe20000100a00 */
[-C--:B---3--:R-:W-:Y:S01]  /*7590*/  LEA R128, P3, R116, R11.reuse, 0x2 ;  /* 0x0000000b74807211 */ /* 0x088fe200078610ff */
[----:B------:R-:W-:Y:S01]  /*75a0*/  IMAD R108, R108, UR56, RZ ;  /* 0x000000386c6c7c24 */ /* 0x000fe2000f8e02ff */
[----:B------:R-:W-:Y:S01]  /*75b0*/  SEL R107, R9, R38, !P0 ;  /* 0x00000026096b7207 */ /* 0x000fe20004000000 */
[----:B------:R-:W-:Y:S01]  /*75c0*/  IMAD R106, R106, UR54, RZ ;  /* 0x000000366a6a7c24 */ /* 0x000fe2000f8e02ff */
[-C--:B------:R-:W-:Y:S01]  /*75d0*/  LEA.HI.X.SX32 R129, R116, R0.reuse, 0x2, P3 ;  /* 0x0000000074817211 */ /* 0x080fe200018f16ff */
[----:B------:R-:W3:Y:S01]  /*75e0*/  LDCU UR56, c[0x0][0x3b0] ;  /* 0x00007600ff3877ac */ /* 0x000ee20008000800 */
[-C--:B------:R-:W-:Y:S01]  /*75f0*/  LEA R118, P3, R113, R11.reuse, 0x2 ;  /* 0x0000000b71767211 */ /* 0x080fe200078610ff */
[----:B------:R-:W-:Y:S01]  /*7600*/  IMAD R107, R107, UR55, RZ ;  /* 0x000000376b6b7c24 */ /* 0x000fe2000f8e02ff */
[C---:B------:R-:W-:Y:S01]  /*7610*/  LEA R116, P1, R112.reuse, R11, 0x2 ;  /* 0x0000000b70747211 */ /* 0x040fe200078210ff */
[----:B------:R1:W-:Y:S01]  /*7620*/  STL.64 [R1+0x5c0], R128 ;  /* 0x0005c08001007387 */ /* 0x0003e20000100a00 */
[-C--:B------:R-:W-:Y:S01]  /*7630*/  LEA.HI.X.SX32 R119, R113, R0.reuse, 0x2, P3 ;  /* 0x0000000071777211 */ /* 0x080fe200018f16ff */
[----:B------:R-:W2:Y:S01]  /*7640*/  LDCU UR55, c[0x0][0x3b0] ;  /* 0x00007600ff3777ac */ /* 0x000ea20008000800 */
[----:B------:R-:W-:Y:S01]  /*7650*/  LEA.HI.X.SX32 R117, R112, R0, 0x2, P1 ;  /* 0x0000000070757211 */ /* 0x000fe200008f16ff */
[----:B------:R3:W-:Y:S01]  /*7660*/  STL.64 [R1+0x728], R120 ;  /* 0x0007287801007387 */ /* 0x0007e20000100a00 */
[C---:B------:R-:W-:Y:S01]  /*7670*/  SEL R105, R9.reuse, R40, !P0 ;  /* 0x0000002809697207 */ /* 0x040fe20004000000 */
[----:B------:R-:W2:Y:S01]  /*7680*/  LDCU UR54, c[0x0][0x3b0] ;  /* 0x00007600ff3677ac */ /* 0x000ea20008000800 */
[C---:B------:R-:W-:Y:S01]  /*7690*/  SEL R104, R9.reuse, R39, !P0 ;  /* 0x0000002709687207 */ /* 0x040fe20004000000 */
[----:B------:R4:W-:Y:S01]  /*76a0*/  STL.64 [R1+0x670], R122 ;  /* 0x0006707a01007387 */ /* 0x0009e20000100a00 */
[----:B------:R-:W-:Y:S01]  /*76b0*/  SEL R103, R9, R51, !P0 ;  /* 0x0000003309677207 */ /* 0x000fe20004000000 */
[----:B------:R-:W-:Y:S01]  /*76c0*/  IMAD R105, R105, UR53, RZ ;  /* 0x0000003569697c24 */ /* 0x000fe2000f8e02ff */
[C---:B------:R-:W-:Y:S01]  /*76d0*/  SEL R101, R9.reuse, R46, !P0 ;  /* 0x0000002e09657207 */ /* 0x040fe20004000000 */
[----:B------:R-:W-:Y:S01]  /*76e0*/  STL.64 [R1+0x250], R118 ;  /* 0x0002507601007387 */ /* 0x000fe20000100a00 */
[-C--:B-1----:R-:W-:Y:S01]  /*76f0*/  LEA R128, P3, R110, R11.reuse, 0x2 ;  /* 0x0000000b6e807211 */ /* 0x082fe200078610ff */
        /* <DEDUP_REMOVED lines=9> */
[-C--:B----4-:R-:W-:Y:S01]  /*7790*/  LEA R122, P1, R109, R11.reuse, 0x2 ;  /* 0x0000000b6d7a7211 */ /* 0x090fe200078210ff */
[----:B------:R-:W1:Y:S01]  /*77a0*/  LDCU UR52, c[0x0][0x3b0] ;  /* 0x00007600ff3477ac */ /* 0x000e620008000800 */
[-C--:B------:R-:W-:Y:S01]  /*77b0*/  LEA R114, P3, R107, R11.reuse, 0x2 ;  /* 0x0000000b6b727211 */ /* 0x080fe200078610ff */
[----:B------:R3:W-:Y:S01]  /*77c0*/  STL.64 [R1+0x3b8], R120 ;  /* 0x0003b87801007387 */ /* 0x0007e20000100a00 */
[-C--:B------:R-:W-:Y:S01]  /*77d0*/  LEA.HI.X.SX32 R123, R109, R0.reuse, 0x2, P1 ;  /* 0x000000006d7b7211 */ /* 0x080fe200008f16ff */
[----:B------:R-:W4:Y:S01]  /*77e0*/  LDCU UR53, c[0x0][0x3b0] ;  /* 0x00007600ff3577ac */ /* 0x000f220008000800 */
[C---:B------:R-:W-:Y:S01]  /*77f0*/  LEA R112, P1, R106.reuse, R11, 0x2 ;  /* 0x0000000b6a707211 */ /* 0x040fe200078210ff */
[----:B------:R-:W-:Y:S01]  /*7800*/  STL.64 [R1+0x468], R128 ;  /* 0x0004688001007387 */ /* 0x000fe20000100a00 */
[-C--:B------:R-:W-:Y:S01]  /*7810*/  LEA.HI.X.SX32 R115, R107, R0.reuse, 0x2, P3 ;  /* 0x000000006b737211 */ /* 0x080fe200018f16ff */
[----:B------:R-:W1:Y:S01]  /*7820*/  LDCU UR51, c[0x0][0x3b0] ;  /* 0x00007600ff3377ac */ /* 0x000e620008000800 */
[----:B------:R-:W-:Y:S01]  /*7830*/  LEA.HI.X.SX32 R113, R106, R0, 0x2, P1 ;  /* 0x000000006a717211 */ /* 0x000fe200008f16ff */
[----:B------:R-:W-:Y:S01]  /*7840*/  STL.64 [R1+0x518], R122 ;  /* 0x0005187a01007387 */ /* 0x000fe20000100a00 */
[C---:B------:R-:W-:Y:S01]  /*7850*/  SEL R98, R9.reuse, R47, !P0 ;  /* 0x0000002f09627207 */ /* 0x040fe20004000000 */
[----:B------:R-:W1:Y:S01]  /*7860*/  LDCU UR49, c[0x0][0x3b0] ;  /* 0x00007600ff3177ac */ /* 0x000e620008000800 */
[----:B------:R-:W-:-:S02]  /*7870*/  SEL R53, R9, R53, !P0 ;  /* 0x0000003509357207 */ /* 0x000fc40004000000 */
        /* <DEDUP_REMOVED lines=44> */
[----:B------:R-:W-:Y:S01]  /*7b40*/  SEL R90, R9, R57, !P0 ;  /* 0x00000039095a7207 */ /* 0x000fe20004000000 */
[----:B------:R-:W-:Y:S01]  /*7b50*/  IMAD R31, R31, UR51, RZ ;  /* 0x000000331f1f7c24 */ /* 0x000fe2000f8e02ff */
[C---:B------:R-:W-:Y:S01]  /*7b60*/  SEL R66, R9.reuse, R66, !P0 ;  /* 0x0000004209427207 */ /* 0x040fe20004000000 */
[----:B------:R-:W1:Y:S01]  /*7b70*/  LDCU UR43, c[0x0][0x3b0] ;  /* 0x00007600ff2b77ac */ /* 0x000e620008000800 */
        /* <DEDUP_REMOVED lines=18> */
[C---:B------:R-:W-:Y:S01]  /*7ca0*/  SEL R69, R9.reuse, R69, !P0 ;  /* 0x0000004509457207 */ /* 0x040fe20004000000 */
[----:B------:R-:W2:Y:S01]  /*7cb0*/  LDCU UR30, c[0x0][0x3b0] ;  /* 0x00007600ff1e77ac */ /* 0x000ea20008000800 */
[C---:B------:R-:W-:Y:S01]  /*7cc0*/  SEL R21, R9.reuse, R78, !P0 ;  /* 0x0000004e09157207 */ /* 0x040fe20004000000 */
[----:B------:R-:W-:Y:S01]  /*7cd0*/  STL.64 [R1+0x268], R102 ;  /* 0x0002686601007387 */ /* 0x000fe20000100a00 */
[----:B-1----:R-:W-:Y:S01]  /*7ce0*/  LEA R112, P1, R94, R11, 0x2 ;  /* 0x0000000b5e707211 */ /* 0x002fe200078210ff */
[----:B------:R-:W-:Y:S01]  /*7cf0*/  IMAD R78, R68, UR28, RZ ;  /* 0x0000001c444e7c24 */ /* 0x000fe2000f8e02ff */
[----:B------:R-:W-:Y:S01]  /*7d00*/  SEL R23, R9, R79, !P0 ;  /* 0x0000004f09177207 */ /* 0x000fe20004000000 */
[----:B------:R-:W-:Y:S01]  /*7d10*/  IMAD R79, R67, UR29, RZ ;  /* 0x0000001d434f7c24 */ /* 0x000fe2000f8e02ff */
        /* <DEDUP_REMOVED lines=11> */
[----:B------:R-:W-:Y:S01]  /*7dd0*/  USHF.L.U32 UR28, UR4, 0x15, URZ ;  /* 0x00000015041c7899 */ /* 0x000fe200080006ff */
[C---:B------:R-:W-:Y:S01]  /*7de0*/  LEA R96, P5, R90.reuse, R11, 0x2 ;  /* 0x0000000b5a607211 */ /* 0x040fe200078a10ff */
[----:B------:R-:W-:Y:S01]  /*7df0*/  STL.64 [R1+0x318], R100 ;  /* 0x0003186401007387 */ /* 0x000fe20000100a00 */
[-C--:B------:R-:W-:Y:S01]  /*7e00*/  LEA.HI.X.SX32 R99, R91, R0.reuse, 0x2, P1 ;  /* 0x000000005b637211 */ /* 0x080fe200008f16ff */
[----:B------:R-:W-:Y:S01]  /*7e10*/  ULOP3.LUT UR28, UR28, 0x600000, URZ, 0xc0, !UPT ;  /* 0x006000001c1c7892 */ /* 0x000fe2000f8ec0ff */
[----:B------:R-:W-:Y:S01]  /*7e20*/  LEA.HI.X.SX32 R97, R90, R0, 0x2, P5 ;  /* 0x000000005a617211 */ /* 0x000fe200028f16ff */
[----:B------:R-:W-:Y:S01]  /*7e30*/  STL.64 [R1+0x480], R112 ;  /* 0x0004807001007387 */ /* 0x000fe20000100a00 */
[C---:B------:R-:W-:Y:S01]  /*7e40*/  SEL R70, R9.reuse, R70, !P0 ;  /* 0x0000004609467207 */ /* 0x040fe20004000000 */
[----:B------:R-:W-:Y:S01]  /*7e50*/  UIADD3 UR11, UPT, UPT, UR10, UR28, URZ ;  /* 0x0000001c0a0b7290 */ /* 0x000fe2000fffe0ff */
[----:B------:R-:W-:Y:S01]  /*7e60*/  SEL R71, R9, R71, !P0 ;  /* 0x0000004709477207 */ /* 0x000fe20004000000 */
[----:B------:R-:W-:Y:S01]  /*7e70*/  STL.64 [R1+0x530], R106 ;  /* 0x0005306a01007387 */ /* 0x000fe20000100a00 */
[----:B---3--:R-:W-:-:S02]  /*7e80*/  LEA R104, P3, R92, R11, 0x2 ;  /* 0x0000000b5c687211 */ /* 0x008fc400078610ff */
[----:B------:R-:W-:Y:S01]  /*7e90*/  SEL R19, R9, R77, !P0 ;  /* 0x0000004d09137207 */ /* 0x000fe20004000000 */
[----:B------:R-:W-:Y:S01]  /*7ea0*/  IMAD R77, R69, UR8, RZ ;  /* 0x00000008454d7c24 */ /* 0x000fe2000f8e02ff */
[-C--:B------:R-:W-:Y:S01]  /*7eb0*/  LEA.HI.X.SX32 R105, R92, R0.reuse, 0x2, P3 ;  /* 0x000000005c697211 */ /* 0x080fe200018f16ff */
[----:B------:R-:W-:Y:S01]  /*7ec0*/  UIADD3 UR8, UPT, UPT, UR7, 0xa0000, URZ ;  /* 0x000a000007087890 */ /* 0x000fe2000fffe0ff */
[-C--:B------:R-:W-:Y:S01]  /*7ed0*/  LEA R94, P3, R89, R11.reuse, 0x2 ;  /* 0x0000000b595e7211 */ /* 0x080fe200078610ff */
[----:B------:R-:W-:Y:S01]  /*7ee0*/  IMAD R69, R19, UR22, RZ ;  /* 0x0000001613457c24 */ /* 0x000fe2000f8e02ff */
[C---:B------:R-:W-:Y:S01]  /*7ef0*/  LEA R92, P1, R88.reuse, R11, 0x2 ;  /* 0x0000000b585c7211 */ /* 0x040fe200078210ff */
[----:B------:R3:W-:Y:S01]  /*7f00*/  STL.64 [R1+0x5e8], R104 ;  /* 0x0005e86801007387 */ /* 0x0007e20000100a00 */
[-C--:B------:R-:W-:Y:S02]  /*7f10*/  LEA.HI.X.SX32 R95, R89, R0.reuse, 0x2, P3 ;  /* 0x00000000595f7211 */ /* 0x080fe400018f16ff */
[----:B------:R-:W-:Y:S01]  /*7f20*/  LEA.HI.X.SX32 R93, R88, R0, 0x2, P1 ;  /* 0x00000000585d7211 */ /* 0x000fe200008f16ff */
[----:B------:R4:W-:Y:S01]  /*7f30*/  STL.64 [R1+0x748], R96 ;  /* 0x0007486001007387 */ /* 0x0009e20000100a00 */
[----:B------:R-:W-:-:S02]  /*7f40*/  SEL R72, R9, R72, !P0 ;  /* 0x0000004809487207 */ /* 0x000fc40004000000 */
[C---:B------:R-:W-:Y:S01]  /*7f50*/  SEL R15, R9.reuse, R75, !P0 ;  /* 0x0000004b090f7207 */ /* 0x040fe20004000000 */
[----:B------:R1:W-:Y:S01]  /*7f60*/  STL.64 [R1+0x698], R98 ;  /* 0x0006986201007387 */ /* 0x0003e20000100a00 */
[C---:B------:R-:W-:Y:S01]  /*7f70*/  SEL R17, R9.reuse, R76, !P0 ;  /* 0x0000004c09117207 */ /* 0x040fe20004000000 */
[----:B------:R-:W-:Y:S01]  /*7f80*/  IMAD R76, R70, UR77, RZ ;  /* 0x0000004d464c7c24 */ /* 0x000fe2000f8e02ff */
[----:B------:R-:W-:Y:S01]  /*7f90*/  SEL R13, R9, R74, !P0 ;  /* 0x0000004a090d7207 */ /* 0x000fe20004000000 */
[----:B------:R-:W-:Y:S01]  /*7fa0*/  STL.64 [R1+0x270], R94 ;  /* 0x0002705e01007387 */ /* 0x000fe20000100a00 */
[----:B---3--:R-:W-:Y:S01]  /*7fb0*/  LEA R104, P3, R86, R11, 0x2 ;  /* 0x0000000b56687211 */ /* 0x008fe200078610ff */
[----:B------:R-:W-:Y:S01]  /*7fc0*/  IMAD R75, R71, UR6, RZ ;  /* 0x00000006474b7c24 */ /* 0x000fe2000f8e02ff */
[----:B------:R-:W-:Y:S01]  /*7fd0*/  SEL R73, R9, R73, !P0 ;  /* 0x0000004909497207 */ /* 0x000fe20004000000 */
[----:B------:R-:W-:Y:S01]  /*7fe0*/  STL.64 [R1+0x320], R92 ;  /* 0x0003205c01007387 */ /* 0x000fe20000100a00 */
[-C--:B----4-:R-:W-:Y:S01]  /*7ff0*/  LEA R96, P5, R87, R11.reuse, 0x2 ;  /* 0x0000000b57607211 */ /* 0x090fe200078a10ff */
[----:B------:R-:W-:Y:S01]  /*8000*/  IMAD R74, R72, UR27, RZ ;  /* 0x0000001b484a7c24 */ /* 0x000fe2000f8e02ff */
[-C--:B------:R-:W-:Y:S01]  /*8010*/  LEA.HI.X.SX32 R105, R86, R0.reuse, 0x2, P3 ;  /* 0x0000000056697211 */ /* 0x080fe200018f16ff */
[----:B------:R-:W-:Y:S01]  /*8020*/  IMAD R72, R13, UR25, RZ ;  /* 0x000000190d487c24 */ /* 0x000fe2000f8e02ff */
[-C--:B------:R-:W-:Y:S01]  /*8030*/  LEA.HI.X.SX32 R97, R87, R0.reuse, 0x2, P5 ;  /* 0x0000000057617211 */ /* 0x080fe200028f16ff */
[----:B------:R-:W-:Y:S01]  /*8040*/  IMAD R73, R73, UR26, RZ ;  /* 0x0000001a49497c24 */ /* 0x000fe2000f8e02ff */
[-C--:B-1----:R-:W-:Y:S01]  /*8050*/  LEA R98, P1, R85, R11.reuse, 0x2 ;  /* 0x0000000b55627211 */ /* 0x082fe200078210ff */
[----:B------:R-:W-:Y:S01]  /*8060*/  IMAD R71, R15, UR24, RZ ;  /* 0x000000180f477c24 */ /* 0x000fe2000f8e02ff */
[-C--:B------:R-:W-:Y:S01]  /*8070*/  LEA R90, P3, R81, R11.reuse, 0x2 ;  /* 0x0000000b515a7211 */ /* 0x080fe200078610ff */
[----:B------:R1:W-:Y:S01]  /*8080*/  STL.64 [R1+0x3d0], R96 ;  /* 0x0003d06001007387 */ /* 0x0003e20000100a00 */
[-C--:B------:R-:W-:Y:S01]  /*8090*/  LEA.HI.X.SX32 R99, R85, R0.reuse, 0x2, P1 ;  /* 0x0000000055637211 */ /* 0x080fe200008f16ff */
[----:B------:R-:W-:Y:S01]  /*80a0*/  IMAD R70, R17, UR23, RZ ;  /* 0x0000001711467c24 */ /* 0x000fe2000f8e02ff */
[----:B------:R-:W-:Y:S01]  /*80b0*/  LEA R88, P1, R80, R11, 0x2 ;  /* 0x0000000b50587211 */ /* 0x000fe200078210ff */
[----:B------:R-:W-:Y:S01]  /*80c0*/  STL.64 [R1+0x488], R104 ;  /* 0x0004886801007387 */ /* 0x000fe20000100a00 */
[----:B------:R-:W-:-:S02]  /*80d0*/  LEA.HI.X.SX32 R91, R81, R0, 0x2, P3 ;  /* 0x00000000515b7211 */ /* 0x000fc400018f16ff */
[----:B------:R-:W-:Y:S01]  /*80e0*/  LEA.HI.X.SX32 R89, R80, R0, 0x2, P1 ;  /* 0x0000000050597211 */ /* 0x000fe200008f16ff */
[----:B------:R-:W-:Y:S01]  /*80f0*/  STL.64 [R1+0x538], R98 ;  /* 0x0005386201007387 */ /* 0x000fe20000100a00 */
[C---:B------:R-:W-:Y:S02]  /*8100*/  SEL R56, R9.reuse, R147, !P0 ;  /* 0x0000009309387207 */ /* 0x040fe40004000000 */
[C---:B------:R-:W-:Y:S02]  /*8110*/  SEL R57, R9.reuse, R146, !P0 ;  /* 0x0000009209397207 */ /* 0x040fe40004000000 */
[----:B-1----:R-:W-:Y:S01]  /*8120*/  LEA R96, P5, R84, R11, 0x2 ;  /* 0x0000000b54607211 */ /* 0x002fe200078a10ff */
[----:B------:R-:W-:Y:S01]  /*8130*/  IMAD R56, R56, UR74, RZ ;  /* 0x0000004a38387c24 */ /* 0x000fe2000f8e02ff */
[----:B------:R-:W-:Y:S01]  /*8140*/  SEL R55, R9, R148, !P0 ;  /* 0x0000009409377207 */ /* 0x000fe20004000000 */
[----:B------:R-:W-:Y:S01]  /*8150*/  IMAD R57, R57, UR75, RZ ;  /* 0x0000004b39397c24 */ /* 0x000fe2000f8e02ff */
[----:B------:R-:W-:-:S02]  /*8160*/  LEA.HI.X.SX32 R97, R84, R0, 0x2, P5 ;  /* 0x0000000054617211 */ /* 0x000fc400028f16ff */
[-C--:B------:R-:W-:Y:S01]  /*8170*/  LEA R86, P5, R79, R11.reuse, 0x2 ;  /* 0x0000000b4f567211 */ /* 0x080fe200078a10ff */
[----:B------:R-:W-:Y:S01]  /*8180*/  IMAD R55, R55, UR13, RZ ;  /* 0x0000000d37377c24 */ /* 0x000fe2000f8e02ff */
[C---:B------:R-:W-:Y:S01]  /*8190*/  LEA R84, P3, R78.reuse, R11, 0x2 ;  /* 0x0000000b4e547211 */ /* 0x040fe200078610ff */
[----:B------:R1:W-:Y:S01]  /*81a0*/  STL.64 [R1+0x5f0], R96 ;  /* 0x0005f06001007387 */ /* 0x0003e20000100a00 */
[-C--:B------:R-:W-:Y:S02]  /*81b0*/  LEA.HI.X.SX32 R87, R79, R0.reuse, 0x2, P5 ;  /* 0x000000004f577211 */ /* 0x080fe400028f16ff */
[----:B------:R-:W-:Y:S01]  /*81c0*/  LEA.HI.X.SX32 R85, R78, R0, 0x2, P3 ;  /* 0x000000004e557211 */ /* 0x000fe200018f16ff */
[----:B------:R3:W-:Y:S01]  /*81d0*/  STL.64 [R1+0x6a0], R90 ;  /* 0x0006a05a01007387 */ /* 0x0007e20000100a00 */
[C---:B------:R-:W-:Y:S02]  /*81e0*/  SEL R54, R9.reuse, R149, !P0 ;  /* 0x0000009509367207 */ /* 0x040fe40004000000 */
[C---:B------:R-:W-:Y:S01]  /*81f0*/  SEL R53, R9.reuse, R150, !P0 ;  /* 0x0000009609357207 */ /* 0x040fe20004000000 */
[----:B------:R4:W-:Y:S01]  /*8200*/  STL.64 [R1+0x750], R88 ;  /* 0x0007505801007387 */ /* 0x0009e20000100a00 */
[C---:B------:R-:W-:Y:S01]  /*8210*/  SEL R52, R9.reuse, R151, !P0 ;  /* 0x0000009709347207 */ /* 0x040fe20004000000 */
[----:B------:R-:W-:Y:S01]  /*8220*/  IMAD R54, R54, UR76, RZ ;  /* 0x0000004c36367c24 */ /* 0x000fe2000f8e02ff */
[----:B------:R-:W-:Y:S01]  /*8230*/  SEL R51, R9, R152, !P0 ;  /* 0x0000009809337207 */ /* 0x000fe20004000000 */
[----:B------:R-:W-:Y:S01]  /*8240*/  STL.64 [R1+0x278], R86 ;  /* 0x0002785601007387 */ /* 0x000fe20000100a00 */
[----:B-1----:R-:W-:Y:S01]  /*8250*/  LEA R96, P1, R77, R11, 0x2 ;  /* 0x0000000b4d607211 */ /* 0x002fe200078210ff */
[----:B------:R-:W-:Y:S01]  /*8260*/  IMAD R53, R53, UR73, RZ ;  /* 0x0000004935357c24 */ /* 0x000fe2000f8e02ff */
[----:B------:R-:W-:Y:S01]  /*8270*/  SEL R50, R9, R153, !P0 ;  /* 0x0000009909327207 */ /* 0x000fe20004000000 */
[----:B------:R-:W-:Y:S01]  /*8280*/  STL.64 [R1+0x330], R84 ;  /* 0x0003305401007387 */ /* 0x000fe20000100a00 */
[-C--:B---3--:R-:W-:Y:S01]  /*8290*/  LEA R90, P5, R76, R11.reuse, 0x2 ;  /* 0x0000000b4c5a7211 */ /* 0x088fe200078a10ff */
[----:B------:R-:W-:Y:S01]  /*82a0*/  IMAD R52, R52, UR72, RZ ;  /* 0x0000004834347c24 */ /* 0x000fe2000f8e02ff */
[-C--:B------:R-:W-:Y:S01]  /*82b0*/  LEA.HI.X.SX32 R97, R77, R0.reuse, 0x2, P1 ;  /* 0x000000004d617211 */ /* 0x080fe200008f16ff */
[----:B------:R-:W-:Y:S01]  /*82c0*/  IMAD R51, R51, UR71, RZ ;  /* 0x0000004733337c24 */ /* 0x000fe2000f8e02ff */
[-C--:B----4-:R-:W-:Y:S01]  /*82d0*/  LEA R88, P3, R75, R11.reuse, 0x2 ;  /* 0x0000000b4b587211 */ /* 0x090fe200078610ff */
[----:B-----5:R-:W-:Y:S01]  /*82e0*/  IMAD R50, R50, UR70, RZ ;  /* 0x0000004632327c24 */ /* 0x020fe2000f8e02ff */
[----:B------:R-:W-:Y:S01]  /*82f0*/  LEA R80, P1, R74, R11, 0x2 ;  /* 0x0000000b4a507211 */ /* 0x000fe200078210ff */
[----:B------:R-:W-:Y:S01]  /*8300*/  STL.64 [R1+0x3e0], R96 ;  /* 0x0003e06001007387 */ /* 0x000fe20000100a00 */
[----:B------:R-:W-:-:S02]  /*8310*/  LEA.HI.X.SX32 R91, R76, R0, 0x2, P5 ;  /* 0x000000004c5b7211 */ /* 0x000fc400028f16ff */
[-C--:B------:R-:W-:Y:S02]  /*8320*/  LEA.HI.X.SX32 R89, R75, R0.reuse, 0x2, P3 ;  /* 0x000000004b597211 */ /* 0x080fe400018f16ff */
[-C--:B------:R-:W-:Y:S01]  /*8330*/  LEA R76, P3, R72, R11.reuse, 0x2 ;  /* 0x0000000b484c7211 */ /* 0x080fe200078610ff */
[----:B------:R-:W-:Y:S01]  /*8340*/  STL.64 [R1+0x498], R90 ;  /* 0x0004985a01007387 */ /* 0x000fe20000100a00 */
[-C--:B------:R-:W-:Y:S02]  /*8350*/  LEA.HI.X.SX32 R81, R74, R0.reuse, 0x2, P1 ;  /* 0x000000004a517211 */ /* 0x080fe400008f16ff */
[CC--:B------:R-:W-:Y:S01]  /*8360*/  LEA R78, P5, R73.reuse, R11.reuse, 0x2 ;  /* 0x0000000b494e7211 */ /* 0x0c0fe200078a10ff */
[----:B------:R1:W-:Y:S01]  /*8370*/  STL.64 [R1+0x548], R88 ;  /* 0x0005485801007387 */ /* 0x0003e20000100a00 */
[-C--:B------:R-:W-:Y:S02]  /*8380*/  LEA.HI.X.SX32 R77, R72, R0.reuse, 0x2, P3 ;  /* 0x00000000484d7211 */ /* 0x080fe400018f16ff */
[----:B------:R-:W-:Y:S01]  /*8390*/  LEA.HI.X.SX32 R79, R73, R0, 0x2, P5 ;  /* 0x00000000494f7211 */ /* 0x000fe200028f16ff */
[----:B------:R3:W-:Y:S01]  /*83a0*/  STL.64 [R1+0x5f8], R80 ;  /* 0x0005f85001007387 */ /* 0x0007e20000100a00 */
[----:B------:R-:W-:-:S02]  /*83b0*/  LEA R74, P5, R70, R11, 0x2 ;  /* 0x0000000b464a7211 */ /* 0x000fc400078a10ff */
[C---:B------:R-:W-:Y:S01]  /*83c0*/  SEL R49, R9.reuse, R154, !P0 ;  /* 0x0000009a09317207 */ /* 0x040fe20004000000 */
[----:B------:R4:W-:Y:S01]  /*83d0*/  STL.64 [R1+0x780], R76 ;  /* 0x0007804c01007387 */ /* 0x0009e20000100a00 */
[----:B------:R-:W-:Y:S02]  /*83e0*/  LEA.HI.X.SX32 R75, R70, R0, 0x2, P5 ;  /* 0x00000000464b7211 */ /* 0x000fe400028f16ff */
[----:B------:R-:W-:Y:S01]  /*83f0*/  SEL R48, R9, R155, !P0 ;  /* 0x0000009b09307207 */ /* 0x000fe20004000000 */
[----:B------:R5:W-:Y:S01]  /*8400*/  STL.64 [R1+0x6b0], R78 ;  /* 0x0006b04e01007387 */ /* 0x000be20000100a00 */
[----:B-1----:R-:W-:Y:S01]  /*8410*/  LEA R88, P1, R71, R11, 0x2 ;  /* 0x0000000b47587211 */ /* 0x002fe200078210ff */
[----:B------:R-:W-:Y:S01]  /*8420*/  IMAD R49, R49, UR69, RZ ;  /* 0x0000004531317c24 */ /* 0x000fe2000f8e02ff */
[----:B------:R-:W-:Y:S01]  /*8430*/  SEL R47, R9, R156, !P0 ;  /* 0x0000009c092f7207 */ /* 0x000fe20004000000 */
[----:B------:R-:W-:Y:S01]  /*8440*/  IMAD R48, R48, UR68, RZ ;  /* 0x0000004430307c24 */ /* 0x000fe2000f8e02ff */
[----:B------:R-:W-:-:S02]  /*8450*/  LEA.HI.X.SX32 R89, R71, R0, 0x2, P1 ;  /* 0x0000000047597211 */ /* 0x000fc400008f16ff */
[CC--:B---3--:R-:W-:Y:S01]  /*8460*/  LEA R80, P1, R68.reuse, R11.reuse, 0x2 ;  /* 0x0000000b44507211 */ /* 0x0c8fe200078210ff */
[----:B------:R-:W-:Y:S01]  /*8470*/  IMAD R47, R47, UR67, RZ ;  /* 0x000000432f2f7c24 */ /* 0x000fe2000f8e02ff */
[CC--:B----4-:R-:W-:Y:S01]  /*8480*/  LEA R76, P3, R69.reuse, R11.reuse, 0x2 ;  /* 0x0000000b454c7211 */ /* 0x0d0fe200078610ff */
[----:B------:R-:W-:Y:S01]  /*8490*/  STL.64 [R1+0x280], R88 ;  /* 0x0002805801007387 */ /* 0x000fe20000100a00 */
[-C--:B------:R-:W-:Y:S02]  /*84a0*/  LEA.HI.X.SX32 R81, R68, R0.reuse, 0x2, P1 ;  /* 0x0000000044517211 */ /* 0x080fe400008f16ff */
[-C--:B------:R-:W-:Y:S01]  /*84b0*/  LEA.HI.X.SX32 R77, R69, R0.reuse, 0x2, P3 ;  /* 0x00000000454d7211 */ /* 0x080fe200018f16ff */
[----:B------:R-:W-:Y:S01]  /*84c0*/  STL.64 [R1+0x338], R74 ;  /* 0x0003384a01007387 */ /* 0x000fe20000100a00 */
[-C--:B-----5:R-:W-:Y:S02]  /*84d0*/  LEA R78, P5, R67, R11.reuse, 0x2 ;  /* 0x0000000b434e7211 */ /* 0x0a0fe400078a10ff */
[----:B------:R-:W-:Y:S01]  /*84e0*/  LEA R72, P1, R65, R11, 0x2 ;  /* 0x0000000b41487211 */ /* 0x000fe200078210ff */
[----:B------:R1:W-:Y:S01]  /*84f0*/  STL.64 [R1+0x3e8], R76 ;  /* 0x0003e84c01007387 */ /* 0x0003e20000100a00 */
[----:B------:R-:W-:-:S02]  /*8500*/  LEA.HI.X.SX32 R79, R67, R0, 0x2, P5 ;  /* 0x00000000434f7211 */ /* 0x000fc400028f16ff */
[C---:B------:R-:W-:Y:S01]  /*8510*/  LEA R70, P5, R64.reuse, R11, 0x2 ;  /* 0x0000000b40467211 */ /* 0x040fe200078a10ff */
[----:B------:R-:W-:Y:S01]  /*8520*/  STL.64 [R1+0x4a0], R80 ;  /* 0x0004a05001007387 */ /* 0x000fe20000100a00 */
[-C--:B------:R-:W-:Y:S02]  /*8530*/  LEA.HI.X.SX32 R73, R65, R0.reuse, 0x2, P1 ;  /* 0x0000000041497211 */ /* 0x080fe400008f16ff */
        /* <DEDUP_REMOVED lines=9> */
[CC--:B------:R-:W-:Y:S01]  /*85d0*/  LEA R68, P3, R63.reuse, R11.reuse, 0x2 ;  /* 0x0000000b3f447211 */ /* 0x0c0fe200078610ff */
        /* <DEDUP_REMOVED lines=16> */
[----:B------:R-:W-:Y:S01]  /*86e0*/  IMAD R40, R40, UR60, RZ ;  /* 0x0000003c28287c24 */ /* 0x000fe2000f8e02ff */
[----:B---3--:R-:W-:Y:S01]  /*86f0*/  LEA R70, P5, R61, R11, 0x2 ;  /* 0x0000000b3d467211 */ /* 0x008fe200078a10ff */
[----:B------:R-:W-:Y:S01]  /*8700*/  IMAD R41, R41, UR61, RZ ;  /* 0x0000003d29297c24 */ /* 0x000fe2000f8e02ff */
[-C--:B------:R-:W-:Y:S01]  /*8710*/  LEA.HI.X.SX32 R77, R60, R0.reuse, 0x2, P3 ;  /* 0x000000003c4d7211 */ /* 0x080fe200018f16ff */
[----:B--2---:R-:W-:Y:S01]  /*8720*/  IMAD R39, R39, UR59, RZ ;  /* 0x0000003b27277c24 */ /* 0x004fe2000f8e02ff */
[----:B------:R-:W-:-:S02]  /*8730*/  LEA.HI.X.SX32 R71, R61, R0, 0x2, P5 ;  /* 0x000000003d477211 */ /* 0x000fc400028f16ff */
[-C--:B----4-:R-:W-:Y:S02]  /*8740*/  LEA R72, P1, R59, R11.reuse, 0x2 ;  /* 0x0000000b3b487211 */ /* 0x090fe400078210ff */
[-C--:B------:R-:W-:Y:S01]  /*8750*/  LEA R64, P3, R57, R11.reuse, 0x2 ;  /* 0x0000000b39407211 */ /* 0x080fe200078610ff */
[----:B------:R1:W-:Y:S01]  /*8760*/  STL.64 [R1+0x3f8], R70 ;  /* 0x0003f84601007387 */ /* 0x0003e20000100a00 */
[-C--:B------:R-:W-:Y:S02]  /*8770*/  LEA.HI.X.SX32 R73, R59, R0.reuse, 0x2, P1 ;  /* 0x000000003b497211 */ /* 0x080fe400008f16ff */
[C---:B------:R-:W-:Y:S01]  /*8780*/  LEA R62, P1, R56.reuse, R11, 0x2 ;  /* 0x0000000b383e7211 */ /* 0x040fe200078210ff */
[----:B------:R-:W-:Y:S01]  /*8790*/  STL.64 [R1+0x348], R66 ;  /* 0x0003484201007387 */ /* 0x000fe20000100a00 */
[-C--:B------:R-:W-:Y:S02]  /*87a0*/  LEA.HI.X.SX32 R65, R57, R0.reuse, 0x2, P3 ;  /* 0x0000000039417211 */ /* 0x080fe400018f16ff */
[----:B------:R-:W-:Y:S01]  /*87b0*/  LEA.HI.X.SX32 R63, R56, R0, 0x2, P1 ;  /* 0x00000000383f7211 */ /* 0x000fe200008f16ff */
[----:B------:R-:W-:Y:S01]  /*87c0*/  STL.64 [R1+0x4a8], R76 ;  /* 0x0004a84c01007387 */ /* 0x000fe20000100a00 */
[----:B------:R-:W-:-:S02]  /*87d0*/  SEL R38, R9, R168, !P0 ;  /* 0x000000a809267207 */ /* 0x000fc40004000000 */
[----:B------:R-:W-:Y:S01]  /*87e0*/  SEL R37, R9, R170, !P0 ;  /* 0x000000aa09257207 */ /* 0x000fe20004000000 */
[----:B------:R-:W-:Y:S01]  /*87f0*/  STL.64 [R1+0x560], R72 ;  /* 0x0005604801007387 */ /* 0x000fe20000100a00 */
[-C--:B-1----:R-:W-:Y:S01]  /*8800*/  LEA R70, P5, R58, R11.reuse, 0x2 ;  /* 0x0000000b3a467211 */ /* 0x082fe200078a10ff */
[----:B------:R-:W-:Y:S01]  /*8810*/  IMAD R38, R38, UR58, RZ ;  /* 0x0000003a26267c24 */ /* 0x000fe2000f8e02ff */
[----:B------:R-:W-:Y:S01]  /*8820*/  @!P6 IADD3 R10, PT, PT, -R10, RZ, RZ ;  /* 0x000000ff0a0ae210 */ /* 0x000fe20007ffe1ff */
[----:B------:R-:W-:Y:S01]  /*8830*/  IMAD R37, R37, UR57, RZ ;  /* 0x0000003925257c24 */ /* 0x000fe2000f8e02ff */
[-C--:B------:R-:W-:Y:S02]  /*8840*/  LEA.HI.X.SX32 R71, R58, R0.reuse, 0x2, P5 ;  /* 0x000000003a477211 */ /* 0x080fe400028f16ff */
[CC--:B------:R-:W-:Y:S02]  /*8850*/  LEA R60, P5, R55.reuse, R11.reuse, 0x2 ;  /* 0x0000000b373c7211 */ /* 0x0c0fe400078a10ff */
[----:B------:R-:W-:Y:S01]  /*8860*/  LEA R58, P3, R54, R11, 0x2 ;  /* 0x0000000b363a7211 */ /* 0x000fe200078610ff */
[----:B------:R1:W-:Y:S01]  /*8870*/  STL.64 [R1+0x610], R70 ;  /* 0x0006104601007387 */ /* 0x0003e20000100a00 */
[----:B------:R-:W-:-:S02]  /*8880*/  LEA.HI.X.SX32 R61, R55, R0, 0x2, P5 ;  /* 0x00000000373d7211 */ /* 0x000fc400028f16ff */
        /* <DEDUP_REMOVED lines=13> */
[CC--:B--2---:R-:W-:Y:S01]  /*8960*/  LEA R62, P1, R53.reuse, R11.reuse, 0x2 ;  /* 0x0000000b353e7211 */ /* 0x0c4fe200078210ff */
[----:B------:R-:W-:Y:S01]  /*8970*/  IMAD R34, R34, UR54, RZ ;  /* 0x0000003622227c24 */ /* 0x000fe2000f8e02ff */
[-C--:B------:R-:W-:Y:S01]  /*8980*/  LEA.HI.X.SX32 R71, R52, R0.reuse, 0x2, P5 ;  /* 0x0000000034477211 */ /* 0x080fe200028f16ff */
[----:B------:R-:W-:Y:S01]  /*8990*/  IMAD R32, R12, UR52, RZ ;  /* 0x000000340c207c24 */ /* 0x000fe2000f8e02ff */
[----:B------:R-:W-:Y:S01]  /*89a0*/  LEA.HI.X.SX32 R63, R53, R0, 0x2, P1 ;  /* 0x00000000353f7211 */ /* 0x000fe200008f16ff */
[----:B------:R-:W-:Y:S01]  /*89b0*/  IMAD R33, R33, UR53, RZ ;  /* 0x0000003521217c24 */ /* 0x000fe2000f8e02ff */
[----:B---3--:R-:W-:-:S02]  /*89c0*/  LEA R64, P3, R51, R11, 0x2 ;  /* 0x0000000b33407211 */ /* 0x008fc400078610ff */
        /* <DEDUP_REMOVED lines=8> */
[----:B------:R-:W-:-:S02]  /*8a50*/  ISETP.GE.AND P4, PT, R182, RZ, PT ;  /* 0x000000ffb600720c */ /* 0x000fc40003f86270 */
[C---:B------:R-:W-:Y:S02]  /*8a60*/  SEL R29, R9.reuse, R18, !P0 ;  /* 0x00000012091d7207 */ /* 0x040fe40004000000 */
[CC--:B-1----:R-:W-:Y:S02]  /*8a70*/  LEA R62, P1, R50.reuse, R11.reuse, 0x2 ;  /* 0x0000000b323e7211 */ /* 0x0c2fe400078210ff */
[----:B------:R-:W-:Y:S01]  /*8a80*/  SEL R20, R9, R20, !P0 ;  /* 0x0000001409147207 */ /* 0x000fe20004000000 */
        /* <DEDUP_REMOVED lines=11> */
[C---:B------:R-:W-:Y:S01]  /*8b40*/  SEL R10, R9.reuse, R28, !P0 ;  /* 0x0000001c090a7207 */ /* 0x040fe20004000000 */
[----:B------:R-:W-:Y:S01]  /*8b50*/  VIADD R26, R82, 0xfffffffd ;  /* 0xfffffffd521a7836 */ /* 0x000fe20000000000 */
[----:B------:R-:W-:Y:S01]  /*8b60*/  SEL R24, R9, R24, !P0 ;  /* 0x0000001809187207 */ /* 0x000fe20004000000 */
[----:B------:R-:W-:Y:S01]  /*8b70*/  STL.64 [R1+0x2a8], R52 ;  /* 0x0002a83401007387 */ /* 0x000fe20000100a00 */
[-C--:B-1----:R-:W-:Y:S01]  /*8b80*/  LEA R62, P3, R45, R11.reuse, 0x2 ;  /* 0x0000000b2d3e7211 */ /* 0x082fe200078610ff */
[----:B------:R-:W-:Y:S01]  /*8b90*/  IMAD R28, R20, UR48, RZ ;  /* 0x00000030141c7c24 */ /* 0x000fe2000f8e02ff */
[----:B------:R-:W-:Y:S01]  /*8ba0*/  @!P4 IADD3 R183, PT, PT, -R183, RZ, RZ ;  /* 0x000000ffb7b7c210 */ /* 0x000fe20007ffe1ff */
[----:B------:R-:W-:Y:S01]  /*8bb0*/  STL.64 [R1+0x358], R50 ;  /* 0x0003583201007387 */ /* 0x000fe20000100a00 */
[-C--:B--2---:R-:W-:Y:S01]  /*8bc0*/  LEA R56, P1, R44, R11.reuse, 0x2 ;  /* 0x0000000b2c387211 */ /* 0x084fe200078210ff */
[----:B------:R-:W-:Y:S01]  /*8bd0*/  IMAD R27, R27, UR47, RZ ;  /* 0x0000002f1b1b7c24 */ /* 0x000fe2000f8e02ff */
[----:B------:R-:W-:Y:S01]  /*8be0*/  LEA.HI.X.SX32 R63, R45, R0, 0x2, P3 ;  /* 0x000000002d3f7211 */ /* 0x000fe200018f16ff */
[----:B------:R-:W-:Y:S01]  /*8bf0*/  IMAD R25, R8, UR45, RZ ;  /* 0x0000002d08197c24 */ /* 0x000fe2000f8e02ff */
[----:B---3--:R-:W-:-:S02]  /*8c00*/  LEA R54, P5, R43, R11, 0x2 ;  /* 0x0000000b2b367211 */ /* 0x008fc400078a10ff */
[-C--:B------:R-:W-:Y:S01]  /*8c10*/  LEA R48, P3, R42, R11.reuse, 0x2 ;  /* 0x0000000b2a307211 */ /* 0x080fe200078610ff */
[----:B------:R-:W-:Y:S01]  /*8c20*/  STL.64 [R1+0x410], R62 ;  /* 0x0004103e01007387 */ /* 0x000fe20000100a00 */
[-C--:B------:R-:W-:Y:S02]  /*8c30*/  LEA.HI.X.SX32 R57, R44, R0.reuse, 0x2, P1 ;  /* 0x000000002c397211 */ /* 0x080fe400008f16ff */
[-C--:B------:R-:W-:Y:S02]  /*8c40*/  LEA.HI.X.SX32 R55, R43, R0.reuse, 0x2, P5 ;  /* 0x000000002b377211 */ /* 0x080fe400028f16ff */
[-C--:B------:R-:W-:Y:S01]  /*8c50*/  LEA R44, P5, R40, R11.reuse, 0x2 ;  /* 0x0000000b282c7211 */ /* 0x080fe200078a10ff */
[----:B------:R-:W-:Y:S01]  /*8c60*/  STL.64 [R1+0x4c0], R56 ;  /* 0x0004c03801007387 */ /* 0x000fe20000100a00 */
[----:B------:R-:W-:Y:S02]  /*8c70*/  LEA.HI.X.SX32 R49, R42, R0, 0x2, P3 ;  /* 0x000000002a317211 */ /* 0x000fe400018f16ff */
[----:B------:R-:W-:-:S02]  /*8c80*/  LEA R46, P1, R41, R11, 0x2 ;  /* 0x0000000b292e7211 */ /* 0x000fc400078210ff */
[-C--:B------:R-:W-:Y:S01]  /*8c90*/  LEA.HI.X.SX32 R45, R40, R0.reuse, 0x2, P5 ;  /* 0x00000000282d7211 */ /* 0x080fe200028f16ff */
[----:B------:R1:W-:Y:S01]  /*8ca0*/  STL.64 [R1+0x628], R48 ;  /* 0x0006283001007387 */ /* 0x0003e20000100a00 */
[-C--:B------:R-:W-:Y:S02]  /*8cb0*/  LEA.HI.X.SX32 R47, R41, R0.reuse, 0x2, P1 ;  /* 0x00000000292f7211 */ /* 0x080fe400008f16ff */
[----:B------:R-:W-:Y:S01]  /*8cc0*/  LEA R42, P1, R38, R11, 0x2 ;  /* 0x0000000b262a7211 */ /* 0x000fe200078210ff */
[----:B------:R2:W-:Y:S01]  /*8cd0*/  STL.64 [R1+0x578], R54 ;  /* 0x0005783601007387 */ /* 0x0005e20000100a00 */
[----:B------:R-:W-:Y:S01]  /*8ce0*/  ISETP.GE.U32.AND P4, PT, R26, 0x7fffff7e, PT ;  /* 0x7fffff7e1a00780c */ /* 0x000fe20003f86070 */
[----:B------:R-:W-:Y:S01]  /*8cf0*/  IMAD R26, R24, UR46, RZ ;  /* 0x0000002e181a7c24 */ /* 0x000fe2000f8e02ff */
[-C--:B------:R-:W-:Y:S01]  /*8d00*/  LEA.HI.X.SX32 R43, R38, R0.reuse, 0x2, P1 ;  /* 0x00000000262b7211 */ /* 0x080fe200008f16ff */
[----:B------:R3:W-:Y:S01]  /*8d10*/  STL.64 [R1+0x7e0], R44 ;  /* 0x0007e02c01007387 */ /* 0x0007e20000100a00 */
[C---:B------:R-:W-:Y:S01]  /*8d20*/  SEL R22, R9.reuse, R181, !P0 ;  /* 0x000000b509167207 */ /* 0x040fe20004000000 */
[----:B------:R-:W-:Y:S01]  /*8d30*/  IMAD R24, R10, UR44, RZ ;  /* 0x0000002c0a187c24 */ /* 0x000fe2000f8e02ff */
[----:B------:R-:W-:Y:S01]  /*8d40*/  SEL R187, R9, R187, !P0 ;  /* 0x000000bb09bb7207 */ /* 0x000fe20004000000 */
[----:B------:R4:W-:Y:S01]  /*8d50*/  STL.64 [R1+0x6d8], R46 ;  /* 0x0006d82e01007387 */ /* 0x0009e20000100a00 */
[----:B-1----:R-:W-:Y:S01]  /*8d60*/  LEA R48, P3, R39, R11, 0x2 ;  /* 0x0000000b27307211 */ /* 0x002fe200078610ff */
[----:B------:R-:W-:Y:S01]  /*8d70*/  IMAD R22, R22, UR42, RZ ;  /* 0x0000002a16167c24 */ /* 0x000fe2000f8e02ff */
[----:B------:R-:W-:Y:S01]  /*8d80*/  ISETP.GE.AND P2, PT, R188, RZ, PT ;  /* 0x000000ffbc00720c */ /* 0x000fe20003f46270 */
[----:B------:R-:W-:Y:S01]  /*8d90*/  IMAD R23, R187, UR43, RZ ;  /* 0x0000002bbb177c24 */ /* 0x000fe2000f8e02ff */
[----:B------:R-:W-:-:S02]  /*8da0*/  LEA.HI.X.SX32 R49, R39, R0, 0x2, P3 ;  /* 0x0000000027317211 */ /* 0x000fc400018f16ff */
[CC--:B--2---:R-:W-:Y:S02]  /*8db0*/  LEA R54, P3, R36.reuse, R11.reuse, 0x2 ;  /* 0x0000000b24367211 */ /* 0x0c4fe400078610ff */
[CC--:B---3--:R-:W-:Y:S01]  /*8dc0*/  LEA R44, P5, R37.reuse, R11.reuse, 0x2 ;  /* 0x0000000b252c7211 */ /* 0x0c8fe200078a10ff */
[----:B------:R-:W-:Y:S01]  /*8dd0*/  STL.64 [R1+0x2b0], R48 ;  /* 0x0002b03001007387 */ /* 0x000fe20000100a00 */
[-C--:B------:R-:W-:Y:S02]  /*8de0*/  LEA.HI.X.SX32 R55, R36, R0.reuse, 0x2, P3 ;  /* 0x0000000024377211 */ /* 0x080fe400018f16ff */
[-C--:B------:R-:W-:Y:S01]  /*8df0*/  LEA.HI.X.SX32 R45, R37, R0.reuse, 0x2, P5 ;  /* 0x00000000252d7211 */ /* 0x080fe200028f16ff */
[----:B------:R-:W-:Y:S01]  /*8e00*/  STL.64 [R1+0x360], R42 ;  /* 0x0003602a01007387 */ /* 0x000fe20000100a00 */
[-C--:B----4-:R-:W-:Y:S01]  /*8e10*/  LEA R46, P1, R35, R11.reuse, 0x2 ;  /* 0x0000000b232e7211 */ /* 0x090fe200078210ff */
[----:B------:R-:W-:Y:S01]  /*8e20*/  @!P2 IMAD.MOV R165, RZ, RZ, -R165 ;  /* 0x000000ffffa5a224 */ /* 0x000fe200078e0aa5 */
[----:B------:R-:W-:Y:S01]  /*8e30*/  LEA R40, P3, R33, R11, 0x2 ;  /* 0x0000000b21287211 */ /* 0x000fe200078610ff */
[----:B------:R1:W-:Y:S01]  /*8e40*/  STL.64 [R1+0x418], R44 ;  /* 0x0004182c01007387 */ /* 0x0003e20000100a00 */
[----:B------:R-:W-:-:S02]  /*8e50*/  LEA.HI.X.SX32 R47, R35, R0, 0x2, P1 ;  /* 0x00000000232f7211 */ /* 0x000fc400008f16ff */
[C---:B------:R-:W-:Y:S01]  /*8e60*/  LEA R38, P1, R32.reuse, R11, 0x2 ;  /* 0x0000000b20267211 */ /* 0x040fe200078210ff */
[----:B------:R-:W-:Y:S01]  /*8e70*/  STL.64 [R1+0x4c8], R54 ;  /* 0x0004c83601007387 */ /* 0x000fe20000100a00 */
[-C--:B------:R-:W-:Y:S02]  /*8e80*/  LEA.HI.X.SX32 R41, R33, R0.reuse, 0x2, P3 ;  /* 0x0000000021297211 */ /* 0x080fe400018f16ff */
[-C--:B------:R-:W-:Y:S01]  /*8e90*/  LEA.HI.X.SX32 R39, R32, R0.reuse, 0x2, P1 ;  /* 0x0000000020277211 */ /* 0x080fe200008f16ff */
[----:B------:R-:W-:Y:S01]  /*8ea0*/  STL.64 [R1+0x580], R46 ;  /* 0x0005802e01007387 */ /* 0x000fe20000100a00 */
[C---:B------:R-:W-:Y:S02]  /*8eb0*/  SEL R171, R9.reuse, R171, !P0 ;  /* 0x000000ab09ab7207 */ /* 0x040fe40004000000 */
[----:B------:R-:W-:Y:S02]  /*8ec0*/  SEL R18, R9, R185, !P0 ;  /* 0x000000b909127207 */ /* 0x000fe40004000000 */
        /* <DEDUP_REMOVED lines=10> */
[-C--:B------:R-:W-:Y:S01]  /*8f70*/  LEA.HI.X.SX32 R35, R30, R0.reuse, 0x2, P3 ;  /* 0x000000001e237211 */ /* 0x080fe200018f16ff */
[----:B------:R2:W-:Y:S01]  /*8f80*/  STL.64 [R1+0x808], R38 ;  /* 0x0008082601007387 */ /* 0x0005e20000100a00 */
[C---:B------:R-:W-:Y:S02]  /*8f90*/  SEL R169, R9.reuse, R169, !P0 ;  /* 0x000000a909a97207 */ /* 0x040fe40004000000 */
[C---:B------:R-:W-:Y:S01]  /*8fa0*/  SEL R167, R9.reuse, R167, !P0 ;  /* 0x000000a709a77207 */ /* 0x040fe20004000000 */
[----:B------:R3:W-:Y:S01]  /*8fb0*/  STL.64 [R1+0x6e0], R40 ;  /* 0x0006e02801007387 */ /* 0x0007e20000100a00 */
[----:B------:R-:W-:Y:S01]  /*8fc0*/  SEL R177, R9, R177, !P0 ;  /* 0x000000b109b17207 */ /* 0x000fe20004000000 */
[----:B------:R-:W-:Y:S01]  /*8fd0*/  IMAD R17, R169, UR37, RZ ;  /* 0x00000025a9117c24 */ /* 0x000fe2000f8e02ff */
[----:B------:R-:W-:Y:S01]  /*8fe0*/  SEL R163, R9, R163, !P0 ;  /* 0x000000a309a37207 */ /* 0x000fe20004000000 */
[----:B------:R-:W-:Y:S01]  /*8ff0*/  STL.64 [R1+0x2c0], R36 ;  /* 0x0002c02401007387 */ /* 0x000fe20000100a00 */
[C---:B-1----:R-:W-:Y:S01]  /*9000*/  LEA R44, P5, R28.reuse, R11, 0x2 ;  /* 0x0000000b1c2c7211 */ /* 0x042fe200078a10ff */
[----:B------:R-:W-:Y:S01]  /*9010*/  IMAD R14, R167, UR34, RZ ;  /* 0x00000022a70e7c24 */ /* 0x000fe2000f8e02ff */
[----:B------:R-:W-:Y:S01]  /*9020*/  SEL R165, R9, R165, !P0 ;  /* 0x000000a509a57207 */ /* 0x000fe20004000000 */
[----:B------:R-:W-:Y:S01]  /*9030*/  IMAD R15, R177, UR35, RZ ;  /* 0x00000023b10f7c24 */ /* 0x000fe2000f8e02ff */
[----:B--2---:R-:W-:Y:S01]  /*9040*/  LEA R38, P1, R29, R11, 0x2 ;  /* 0x0000000b1d267211 */ /* 0x004fe200078210ff */
[----:B------:R-:W-:Y:S01]  /*9050*/  IMAD R13, R163, UR33, RZ ;  /* 0x00000021a30d7c24 */ /* 0x000fe2000f8e02ff */
[-C--:B------:R-:W-:Y:S01]  /*9060*/  LEA.HI.X.SX32 R45, R28, R0.reuse, 0x2, P5 ;  /* 0x000000001c2d7211 */ /* 0x080fe200028f16ff */
[----:B------:R-:W-:Y:S01]  /*9070*/  IMAD R12, R165, UR32, RZ ;  /* 0x00000020a50c7c24 */ /* 0x000fe2000f8e02ff */
[----:B------:R-:W-:-:S02]  /*9080*/  LEA.HI.X.SX32 R39, R29, R0, 0x2, P1 ;  /* 0x000000001d277211 */ /* 0x000fc400008f16ff */
[-C--:B---3--:R-:W-:Y:S02]  /*9090*/  LEA R40, P3, R27, R11.reuse, 0x2 ;  /* 0x0000000b1b287211 */ /* 0x088fe400078610ff */
        /* <DEDUP_REMOVED lines=11> */
[C---:B-1----:R-:W-:Y:S01]  /*9150*/  LEA R38, P1, R26.reuse, R11, 0x2 ;  /* 0x0000000b1a267211 */ /* 0x042fe200078210ff */
[----:B------:R-:W-:Y:S01]  /*9160*/  IMAD R8, R183, UR31, RZ ;  /* 0x0000001fb7087c24 */ /* 0x000fe2000f8e02ff */
[----:B------:R-:W-:Y:S02]  /*9170*/  SEL R173, R9, R173, !P0 ;  /* 0x000000ad09ad7207 */ /* 0x000fe40004000000 */
[-C--:B------:R-:W-:Y:S02]  /*9180*/  LEA.HI.X.SX32 R39, R26, R0.reuse, 0x2, P1 ;  /* 0x000000001a277211 */ /* 0x080fe400008f16ff */
[CC--:B------:R-:W-:Y:S01]  /*9190*/  LEA R26, P5, R22.reuse, R11.reuse, 0x2 ;  /* 0x0000000b161a7211 */ /* 0x0c0fe200078a10ff */
[----:B------:R-:W-:Y:S01]  /*91a0*/  IMAD R10, R173, UR29, RZ ;  /* 0x0000001dad0a7c24 */ /* 0x000fe2000f8e02ff */
[----:B------:R-:W-:Y:S01]  /*91b0*/  LEA R28, P1, R23, R11, 0x2 ;  /* 0x0000000b171c7211 */ /* 0x000fe200078210ff */
[----:B------:R-:W-:Y:S01]  /*91c0*/  STL.64 [R1+0x640], R38 ;  /* 0x0006402601007387 */ /* 0x000fe20000100a00 */
[----:B------:R-:W-:-:S02]  /*91d0*/  LEA.HI.X.SX32 R27, R22, R0, 0x2, P5 ;  /* 0x00000000161b7211 */ /* 0x000fc400028f16ff */
[----:B------:R-:W-:Y:S01]  /*91e0*/  LEA.HI.X.SX32 R29, R23, R0, 0x2, P1 ;  /* 0x00000000171d7211 */ /* 0x000fe200008f16ff */
[----:B------:R1:W-:Y:S01]  /*91f0*/  STL.64 [R1+0x6f0], R32 ;  /* 0x0006f02001007387 */ /* 0x0003e20000100a00 */
[C---:B------:R-:W-:Y:S02]  /*9200*/  IADD3 R9, PT, PT, R82.reuse, -0x2, RZ ;  /* 0xfffffffe52097810 */ /* 0x040fe40007ffe0ff */
[----:B------:R-:W-:Y:S01]  /*9210*/  IADD3 R176, PT, PT, R82, -0x1, RZ ;  /* 0xffffffff52b07810 */ /* 0x000fe20007ffe0ff */
[----:B------:R2:W-:Y:S01]  /*9220*/  STL.64 [R1+0x800], R30 ;  /* 0x0008001e01007387 */ /* 0x0005e20000100a00 */
[----:B------:R-:W-:Y:S01]  /*9230*/  ISETP.GE.U32.AND P0, PT, R9, 0x7fffff7f, PT ;  /* 0x7fffff7f0900780c */ /* 0x000fe20003f06070 */
[----:B------:R-:W-:Y:S01]  /*9240*/  IMAD R9, R175, UR30, RZ ;  /* 0x0000001eaf097c24 */ /* 0x000fe2000f8e02ff */
[----:B------:R-:W-:Y:S01]  /*9250*/  ISETP.GE.U32.AND P6, PT, R176, 0x7fffff80, PT ;  /* 0x7fffff80b000780c */ /* 0x000fe20003fc6070 */
[----:B------:R3:W-:Y:S01]  /*9260*/  STL.64 [R1+0x378], R26 ;  /* 0x0003781a01007387 */ /* 0x0007e20000100a00 */
[----:B------:R-:W-:-:S02]  /*9270*/  ISETP.NE.U32.AND P2, PT, R83, RZ, PT ;  /* 0x000000ff5300720c */ /* 0x000fc40003f45070 */
[CC--:B-1----:R-:W-:Y:S01]  /*9280*/  LEA R32, P3, R21.reuse, R11.reuse, 0x2 ;  /* 0x0000000b15207211 */ /* 0x0c2fe200078610ff */
[----:B------:R-:W-:Y:S01]  /*9290*/  STL.64 [R1+0x2c8], R28 ;  /* 0x0002c81c01007387 */ /* 0x000fe20000100a00 */
[-C--:B--2---:R-:W-:Y:S02]  /*92a0*/  LEA R30, P1, R20, R11.reuse, 0x2 ;  /* 0x0000000b141e7211 */ /* 0x084fe400078210ff */
[-C--:B------:R-:W-:Y:S02]  /*92b0*/  LEA.HI.X.SX32 R33, R21, R0.reuse, 0x2, P3 ;  /* 0x0000000015217211 */ /* 0x080fe400018f16ff */
[-C--:B---3--:R-:W-:Y:S02]  /*92c0*/  LEA R26, P5, R18, R11.reuse, 0x2 ;  /* 0x0000000b121a7211 */ /* 0x088fe400078a10ff */
[----:B------:R-:W-:Y:S01]  /*92d0*/  LEA.HI.X.SX32 R31, R20, R0, 0x2, P1 ;  /* 0x00000000141f7211 */ /* 0x000fe200008f16ff */
[----:B------:R-:W-:Y:S01]  /*92e0*/  STL.64 [R1+0x430], R32 ;  /* 0x0004302001007387 */ /* 0x000fe20000100a00 */
[----:B------:R-:W-:-:S02]  /*92f0*/  LEA R24, P3, R19, R11, 0x2 ;  /* 0x0000000b13187211 */ /* 0x000fc400078610ff */
[-C--:B------:R-:W-:Y:S01]  /*9300*/  LEA R22, P1, R17, R11.reuse, 0x2 ;  /* 0x0000000b11167211 */ /* 0x080fe200078210ff */
[----:B------:R-:W-:Y:S01]  /*9310*/  STL.64 [R1+0x4e0], R30 ;  /* 0x0004e01e01007387 */ /* 0x000fe20000100a00 */
[-C--:B------:R-:W-:Y:S02]  /*9320*/  LEA.HI.X.SX32 R27, R18, R0.reuse, 0x2, P5 ;  /* 0x00000000121b7211 */ /* 0x080fe400028f16ff */
[-C--:B------:R-:W-:Y:S02]  /*9330*/  LEA R20, P5, R16, R11.reuse, 0x2 ;  /* 0x0000000b10147211 */ /* 0x080fe400078a10ff */
[-C--:B------:R-:W-:Y:S01]  /*9340*/  LEA.HI.X.SX32 R25, R19, R0.reuse, 0x2, P3 ;  /* 0x0000000013197211 */ /* 0x080fe200018f16ff */
[----:B------:R-:W-:Y:S01]  /*9350*/  STL.64 [R1+0x590], R26 ;  /* 0x0005901a01007387 */ /* 0x000fe20000100a00 */
[-C--:B------:R-:W-:Y:S02]  /*9360*/  LEA.HI.X.SX32 R23, R17, R0.reuse, 0x2, P1 ;  /* 0x0000000011177211 */ /* 0x080fe400008f16ff */
[----:B------:R-:W-:Y:S01]  /*9370*/  LEA R18, P1, R14, R11, 0x2 ;  /* 0x0000000b0e127211 */ /* 0x000fe200078210ff */
[----:B------:R-:W-:Y:S01]  /*9380*/  STL.64 [R1+0x648], R24 ;  /* 0x0006481801007387 */ /* 0x000fe20000100a00 */
[----:B------:R-:W-:-:S02]  /*9390*/  LEA.HI.X.SX32 R21, R16, R0, 0x2, P5 ;  /* 0x0000000010157211 */ /* 0x000fc400028f16ff */
[CC--:B------:R-:W-:Y:S01]  /*93a0*/  LEA R44, P3, R15.reuse, R11.reuse, 0x2 ;  /* 0x0000000b0f2c7211 */ /* 0x0c0fe200078610ff */
[----:B------:R1:W-:Y:S01]  /*93b0*/  STL.64 [R1+0x6f8], R22 ;  /* 0x0006f81601007387 */ /* 0x0003e20000100a00 */
[-C--:B------:R-:W-:Y:S02]  /*93c0*/  LEA.HI.X.SX32 R19, R14, R0.reuse, 0x2, P1 ;  /* 0x000000000e137211 */ /* 0x080fe400008f16ff */
[----:B------:R-:W-:Y:S01]  /*93d0*/  LEA.HI.X.SX32 R45, R15, R0, 0x2, P3 ;  /* 0x000000000f2d7211 */ /* 0x000fe200018f16ff */
[----:B------:R2:W-:Y:S04]  /*93e0*/  STL.64 [R1+0x7d8], R20 ;  /* 0x0007d81401007387 */ /* 0x0005e80000100a00 */
[----:B------:R3:W-:Y:S01]  /*93f0*/  STL.64 [R1+0x388], R18 ;  /* 0x0003881201007387 */ /* 0x0007e20000100a00 */
[----:B-1----:R-:W-:-:S03]  /*9400*/  LEA R22, P5, R13, R11, 0x2 ;  /* 0x0000000b0d167211 */ /* 0x002fc600078a10ff */
[----:B------:R1:W-:Y:S01]  /*9410*/  STL.64 [R1+0x2d8], R44 ;  /* 0x0002d82c01007387 */ /* 0x0003e20000100a00 */
[-C--:B--2---:R-:W-:Y:S02]  /*9420*/  LEA R20, P3, R12, R11.reuse, 0x2 ;  /* 0x0000000b0c147211 */ /* 0x084fe400078610ff */
[-C--:B------:R-:W-:Y:S02]  /*9430*/  LEA.HI.X.SX32 R23, R13, R0.reuse, 0x2, P5 ;  /* 0x000000000d177211 */ /* 0x080fe400028f16ff */
[-C--:B---3--:R-:W-:Y:S02]  /*9440*/  LEA R18, P1, R8, R11.reuse, 0x2 ;  /* 0x0000000b08127211 */ /* 0x088fe400078210ff */
[-C--:B------:R-:W-:Y:S01]  /*9450*/  LEA R16, P5, R9, R11.reuse, 0x2 ;  /* 0x0000000b09107211 */ /* 0x080fe200078a10ff */
[----:B------:R1:W-:Y:S01]  /*9460*/  STL.64 [R1+0x438], R22 ;  /* 0x0004381601007387 */ /* 0x0003e20000100a00 */
[----:B------:R-:W-:Y:S02]  /*9470*/  LEA.HI.X.SX32 R21, R12, R0, 0x2, P3 ;  /* 0x000000000c157211 */ /* 0x000fe400018f16ff */
[----:B------:R-:W-:-:S02]  /*9480*/  LEA R14, P3, R10, R11, 0x2 ;  /* 0x0000000b0a0e7211 */ /* 0x000fc400078610ff */
[-C--:B------:R-:W-:Y:S01]  /*9490*/  LEA.HI.X.SX32 R19, R8, R0.reuse, 0x2, P1 ;  /* 0x0000000008137211 */ /* 0x080fe200008f16ff */
[----:B------:R1:W-:Y:S01]  /*94a0*/  STL.64 [R1+0x4f0], R20 ;  /* 0x0004f01401007387 */ /* 0x0003e20000100a00 */
[-C--:B------:R-:W-:Y:S01]  /*94b0*/  LEA.HI.X.SX32 R17, R9, R0.reuse, 0x2, P5 ;  /* 0x0000000009117211 */ /* 0x080fe200028f16ff */
[----:B------:R-:W-:Y:S01]  /*94c0*/  VIADD R8, R82, 0xfffffffa ;  /* 0xfffffffa52087836 */ /* 0x000fe20000000000 */
[----:B------:R-:W-:Y:S01]  /*94d0*/  LEA.HI.X.SX32 R15, R10, R0, 0x2, P3 ;  /* 0x000000000a0f7211 */ /* 0x000fe200018f16ff */
[----:B------:R1:W-:Y:S01]  /*94e0*/  STL.64 [R1+0x5a0], R18 ;  /* 0x0005a01201007387 */ /* 0x0003e20000100a00 */
[C---:B------:R-:W-:Y:S01]  /*94f0*/  VIADD R10, R82.reuse, 0xfffffffc ;  /* 0xfffffffc520a7836 */ /* 0x040fe20000000000 */
[----:B------:R-:W-:Y:S02]  /*9500*/  IADD3 R9, PT, PT, R82, -0x5, RZ ;  /* 0xfffffffb52097810 */ /* 0x000fe40007ffe0ff */
[----:B------:R1:W-:Y:S04]  /*9510*/  STL.64 [R1+0x658], R16 ;  /* 0x0006581001007387 */ /* 0x0003e80000100a00 */
[----:B------:R1:W-:Y:S01]  /*9520*/  STL.64 [R1+0x708], R14 ;  /* 0x0007080e01007387 */ /* 0x0003e20000100a00 */
[----:B------:R-:W-:Y:S05]  /*9530*/  BRA.U UP0, `(.L_x_5) ;  /* 0x0000000100187547 */ /* 0x000fea000b800000 */
[----:B------:R-:W-:Y:S01]  /*9540*/  ELECT P1, URZ, PT ;  /* 0x0000000000ff782f */ /* 0x000fe20003820000 */
[----:B------:R-:W-:Y:S01]  /*9550*/  IMAD.MOV.U32 R0, RZ, RZ, 0x1 ;  /* 0x00000001ff007424 */ /* 0x000fe200078e00ff */
[----:B------:R-:W-:Y:S01]  /*9560*/  UMOV UR6, 0x40 ;  /* 0x0000004000067882 */ /* 0x000fe20000000000 */
[----:B------:R-:W-:Y:S01]  /*9570*/  UVIRTCOUNT.DEALLOC.SMPOOL 0x80 ;  /* 0x000000800000784c */ /* 0x000fe20000000000 */
[----:B------:R-:W-:-:S09]  /*9580*/  ULEA UR6, UR5, UR6, 0x18 ;  /* 0x0000000605067291 */ /* 0x000fd2000f8ec0ff */
[----:B------:R2:W-:Y:S03]  /*9590*/  @P1 STS.U8 [UR6], R0 ;  /* 0x00000000ff001988 */ /* 0x0005e60008000006 */
.L_x_5:
[----:B------:R-:W-:Y:S01]  /*95a0*/  STTM.x64 tmem[UR11], RZ ;  /* 0x000000ff000079ed */ /* 0x000fe2000834000b */
[----:B------:R-:W-:Y:S01]  /*95b0*/  STTM.x64 tmem[UR11+0x40], RZ ;  /* 0x000040ff000079ed */ /* 0x000fe2000834000b */
[----:B------:R-:W-:Y:S01]  /*95c0*/  STTM.x64 tmem[UR11+0x80], RZ ;  /* 0x000080ff000079ed */ /* 0x000fe2000834000b */
[----:B------:R-:W-:Y:S01]  /*95d0*/  STTM.x64 tmem[UR11+0xc0], RZ ;  /* 0x0000c0ff000079ed */ /* 0x000fe2000834000b */
[----:B------:R-:W3:Y:S02]  /*95e0*/  FENCE.VIEW.ASYNC.T ;  /* 0x00000000000073c6 */ /* 0x000ee40000000200 */
[----:B---3--:R-:W-:Y:S01]  /*95f0*/  VOTEU.ALL UP1, P2 ;  /* 0x0000000000ff7886 */ /* 0x008fe20001020000 */
[----:B------:R-:W3:Y:S01]  /*9600*/  LDCU.64 UR16, c[0x0][0x358] ;  /* 0x00006b00ff1077ac */ /* 0x000ee20008000a00 */
[----:B------:R-:W-:Y:S01]  /*9610*/  LEA R90, R83, UR7, 0x2 ;  /* 0x00000007535a7c11 */ /* 0x000fe2000f8e10ff */
[----:B------:R-:W-:Y:S01]  /*9620*/  STL [R1+0x12f0], R200 ;  /* 0x0012f0c801007387 */ /* 0x000fe20000100800 */
[----:B--2---:R-:W-:Y:S01]  /*9630*/  IADD3 R0, PT, PT, R82, -0x7, RZ ;  /* 0xfffffff952007810 */ /* 0x004fe20007ffe0ff */
[----:B------:R-:W-:Y:S01]  /*9640*/  VOTEU.ALL UP2, P2 ;  /* 0x0000000000ff7886 */ /* 0x000fe20001040000 */
[----:B------:R-:W-:-:S04]  /*9650*/  @!UP1 UIADD3 UR14, UPT, UPT, -UR12, 0x100000, URZ ;  /* 0x001000000c0e9890 */ /* 0x000fc8000fffe1ff */
[----:B------:R-:W-:Y:S02]  /*9660*/  @!UP1 USHF.L.U32 UR15, UR14, 0xb, URZ ;  /* 0x0000000b0e0f9899 */ /* 0x000fe400080006ff */
[----:B------:R-:W-:Y:S01]  /*9670*/  @!UP1 USHF.L.U32 UR14, UR14, 0x1, URZ ;  /* 0x000000010e0e9899 */ /* 0x000fe200080006ff */
[----:B------:R2:W-:Y:S01]  /*9680*/  STL.64 [R1+0x11f0], R198 ;  /* 0x0011f0c601007387 */ /* 0x0005e20000100a00 */
[----:B------:R-:W-:-:S04]  /*9690*/  @!UP1 UIADD3 UR12, UPT, UPT, -UR12, 0x100000, URZ ;  /* 0x001000000c0c9890 */ /* 0x000fc8000fffe1ff */
[----:B------:R-:W-:Y:S02]  /*96a0*/  @!UP1 USHF.L.U32 UR13, UR12, 0xb, URZ ;  /* 0x0000000b0c0d9899 */ /* 0x000fe400080006ff */
[----:B------:R-:W-:Y:S01]  /*96b0*/  @!UP1 USHF.L.U32 UR12, UR12, 0x1, URZ ;  /* 0x000000010c0c9899 */ /* 0x000fe200080006ff */
[----:B------:R-:W-:Y:S01]  /*96c0*/  VOTEU.ALL UP1, P2 ;  /* 0x0000000000ff7886 */ /* 0x000fe20001020000 */
[----:B------:R-:W-:Y:S01]  /*96d0*/  IMAD.WIDE R12, R2, 0x4, R6 ;  /* 0x00000004020c7825 */ /* 0x000fe200078e0206 */
[----:B------:R-:W-:Y:S01]  /*96e0*/  BAR.SYNC.DEFER_BLOCKING 0x0 ;  /* 0x0000000000007b1d */ /* 0x000fe20000010000 */
[----:B------:R-:W-:Y:S02]  /*96f0*/  ISETP.GE.U32.AND P5, PT, R8, 0x7fffff7b, PT ;  /* 0x7fffff7b0800780c */ /* 0x000fe40003fa6070 */
[----:B------:R-:W-:Y:S01]  /*9700*/  VIADD R8, R82, 0xfffffff8 ;  /* 0xfffffff852087836 */ /* 0x000fe20000000000 */
[----:B------:R-:W-:Y:S01]  /*9710*/  ISETP.GE.U32.AND P3, PT, R10, 0x7fffff7d, PT ;  /* 0x7fffff7d0a00780c */ /* 0x000fe20003f66070 */
[C---:B------:R-:W-:Y:S01]  /*9720*/  IMAD R250, R2.reuse, 0x1d, RZ ;  /* 0x0000001d02fa7824 */ /* 0x040fe200078e02ff */
[----:B------:R-:W-:Y:S01]  /*9730*/  ISETP.GE.U32.AND P1, PT, R9, 0x7fffff7c, PT ;  /* 0x7fffff7c0900780c */ /* 0x000fe20003f26070 */
[C---:B------:R-:W-:Y:S01]  /*9740*/  IMAD R246, R2.reuse, 0x1e, RZ ;  /* 0x0000001e02f67824 */ /* 0x040fe200078e02ff */
[----:B------:R4:W-:Y:S01]  /*9750*/  STL.64 [R1+0x1c0], R12 ;  /* 0x0001c00c01007387 */ /* 0x0009e20000100a00 */
[C---:B--2---:R-:W-:Y:S01]  /*9760*/  IMAD.WIDE R198, R2.reuse, 0x4, R4 ;  /* 0x0000000402c67825 */ /* 0x044fe200078e0204 */
[----:B------:R-:W-:-:S02]  /*9770*/  SHF.L.U32 R238, R2, 0x5, RZ ;  /* 0x0000000502ee7819 */ /* 0x000fc400000006ff */
[----:B------:R-:W-:Y:S01]  /*9780*/  MOV R201, R111 ;  /* 0x0000006f00c97202 */ /* 0x000fe20000000f00 */
[C---:B------:R-:W-:Y:S01]  /*9790*/  IMAD.WIDE R248, R246.reuse, 0x4, R6 ;  /* 0x00000004f6f87825 */ /* 0x040fe200078e0206 */
[----:B------:R-:W-:Y:S03]  /*97a0*/  STL.64 [R1+0x11f8], R198 ;  /* 0x0011f8c601007387 */ /* 0x000fe60000100a00 */
[----:B------:R-:W-:-:S04]  /*97b0*/  IMAD.WIDE R246, R246, 0x4, R4 ;  /* 0x00000004f6f67825 */ /* 0x000fc800078e0204 */
[----:B------:R-:W-:Y:S02]  /*97c0*/  IMAD R242, R2, 0x1f, RZ ;  /* 0x0000001f02f27824 */ /* 0x000fe400078e02ff */
[--C-:B------:R-:W-:Y:S01]  /*97d0*/  IMAD.WIDE R240, R238, 0x4, R6.reuse ;  /* 0x00000004eef07825 */ /* 0x100fe200078e0206 */
[----:B------:R-:W2:Y:S02]  /*97e0*/  FENCE.VIEW.ASYNC.S ;  /* 0x00000000000073c6 */ /* 0x000ea40000000000 */
[----:B--2---:R2:W1:Y:S02]  /*97f0*/  @!UP1 SYNCS.EXCH.64 URZ, [UR8], UR14 ;  /* 0x0000000e08ff95b2 */ /* 0x0044640008000100 */
[----:B-1----:R-:W-:Y:S01]  /*9800*/  BAR.SYNC.DEFER_BLOCKING 0x0 ;  /* 0x0000000000007b1d */ /* 0x002fe20000010000 */
[----:B------:R-:W-:-:S04]  /*9810*/  IMAD.WIDE R244, R242, 0x4, R6 ;  /* 0x00000004f2f47825 */ /* 0x000fc800078e0206 */
[----:B------:R-:W-:-:S04]  /*9820*/  IMAD.WIDE R242, R242, 0x4, R4 ;  /* 0x00000004f2f27825 */ /* 0x000fc800078e0204 */
[----:B------:R-:W-:-:S04]  /*9830*/  IMAD.WIDE R238, R238, 0x4, R4 ;  /* 0x00000004eeee7825 */ /* 0x000fc800078e0204 */
[C---:B------:R-:W-:Y:S02]  /*9840*/  IMAD R18, R2.reuse, 0x23, RZ ;  /* 0x0000002302127824 */ /* 0x040fe400078e02ff */
[C---:B------:R-:W-:Y:S02]  /*9850*/  IMAD R22, R2.reuse, 0x24, RZ ;  /* 0x0000002402167824 */ /* 0x040fe400078e02ff */
[----:B------:R-:W-:Y:S02]  /*9860*/  IMAD R26, R2, 0x25, RZ ;  /* 0x00000025021a7824 */ /* 0x000fe400078e02ff */
[C---:B------:R-:W-:Y:S01]  /*9870*/  IMAD.WIDE R20, R22.reuse, 0x4, R6 ;  /* 0x0000000416147825 */ /* 0x040fe200078e0206 */
[----:B------:R2:W3:Y:S02]  /*9880*/  @!UP2 SYNCS.EXCH.64 URZ, [UR7+0xa0008], UR12 ;  /* 0x0a00080c07ffa5b2 */ /* 0x0004e40008000100 */
[----:B------:R-:W-:Y:S01]  /*9890*/  @!PT LDS RZ, [RZ] ;  /* 0x00000000fffff984 */ /* 0x000fe20000000800 */
[----:B------:R-:W-:Y:S01]  /*98a0*/  @!PT LDS RZ, [RZ] ;  /* 0x00000000fffff984 */ /* 0x000fe20000000800 */
[----:B------:R-:W-:Y:S01]  /*98b0*/  @!PT LDS RZ, [RZ] ;  /* 0x00000000fffff984 */ /* 0x000fe20000000800 */
[----:B---3--:R-:W-:Y:S01]  /*98c0*/  LDGSTS.E [R90], desc[UR16][R6.64], !P6 ;  /* 0x00000000065a7fae */ /* 0x008fe2000f1a1010 */
[----:B------:R-:W-:-:S03]  /*98d0*/  IMAD.WIDE R22, R22, 0x4, R4 ;  /* 0x0000000416167825 */ /* 0x000fc600078e0204 */
[----:B------:R-:W-:Y:S01]  /*98e0*/  LDGSTS.E [R90+0x200], desc[UR16][R4.64], !P6 ;  /* 0x00200000045a7fae */ /* 0x000fe2000f1a1010 */
[----:B------:R-:W-:Y:S01]  /*98f0*/  ISETP.GE.U32.AND P6, PT, R0, 0x7fffff7a, PT ;  /* 0x7fffff7a0000780c */ /* 0x000fe20003fc6070 */
[----:B------:R-:W-:Y:S02]  /*9900*/  IMAD.SHL.U32 R0, R2, 0x2, RZ ;  /* 0x0000000202007824 */ /* 0x000fe400078e00ff */
[----:B------:R4:W-:Y:S01]  /*9910*/  LDGSTS.E [R90+0x400], desc[UR16][R12.64], !P0 ;  /* 0x004000000c5a7fae */ /* 0x0009e2000c1a1010 */
[----:B------:R-:W-:-:S03]  /*9920*/  IMAD.WIDE R24, R26, 0x4, R6 ;  /* 0x000000041a187825 */ /* 0x000fc600078e0206 */
[----:B------:R-:W-:Y:S01]  /*9930*/  LDGSTS.E [R90+0x600], desc[UR16][R198.64], !P0 ;  /* 0x00600000c65a7fae */ /* 0x000fe2000c1a1010 */
[----:B------:R-:W-:Y:S01]  /*9940*/  IMAD.WIDE R16, R0, 0x4, R6 ;  /* 0x0000000400107825 */ /* 0x000fe200078e0206 */
[----:B------:R-:W-:-:S03]  /*9950*/  ISETP.GE.U32.AND P0, PT, R8, 0x7fffff79, PT ;  /* 0x7fffff790800780c */ /* 0x000fc60003f06070 */
[----:B------:R-:W-:Y:S01]  /*9960*/  IMAD.WIDE R14, R0, 0x4, R4 ;  /* 0x00000004000e7825 */ /* 0x000fe200078e0204 */
[----:B------:R-:W-:Y:S01]  /*9970*/  IADD3 R0, PT, PT, R82, -0x9, RZ ;  /* 0xfffffff752007810 */ /* 0x000fe20007ffe0ff */
[----:B------:R1:W-:Y:S02]  /*9980*/  LDGSTS.E [R90+0x800], desc[UR16][R16.64], !P4 ;  /* 0x00800000105a7fae */ /* 0x0003e4000e1a1010 */
[----:B------:R-:W-:Y:S02]  /*9990*/  IMAD R8, R2, 0x3, RZ ;  /* 0x0000000302087824 */ /* 0x000fe400078e02ff */
[----:B------:R3:W-:Y:S01]  /*99a0*/  LDGSTS.E [R90+0xa00], desc[UR16][R14.64], !P4 ;  /* 0x00a000000e5a7fae */ /* 0x0007e2000e1a1010 */
[----:B------:R-:W-:Y:S01]  /*99b0*/  ISETP.GE.U32.AND P4, PT, R0, 0x7fffff78, PT ;  /* 0x7fffff780000780c */ /* 0x000fe20003f86070 */
[C---:B----4-:R-:W-:Y:S02]  /*99c0*/  IMAD.WIDE R12, R8.reuse, 0x4, R6 ;  /* 0x00000004080c7825 */ /* 0x050fe400078e0206 */
[----:B------:R1:W-:Y:S02]  /*99d0*/  STL.64 [R1+0x1b0], R16 ;  /* 0x0001b01001007387 */ /* 0x0003e40000100a00 */
[----:B------:R-:W-:-:S02]  /*99e0*/  IMAD.WIDE R10, R8, 0x4, R4 ;  /* 0x00000004080a7825 */ /* 0x000fc400078e0204 */
[----:B------:R3:W-:Y:S02]  /*99f0*/  STL.64 [R1+0x1a8], R14 ;  /* 0x0001a80e01007387 */ /* 0x0007e40000100a00 */
[----:B------:R-:W-:Y:S02]  /*9a00*/  IMAD.SHL.U32 R0, R2, 0x4, RZ ;  /* 0x0000000402007824 */ /* 0x000fe400078e00ff */
[----:B------:R-:W-:Y:S01]  /*9a10*/  VIADD R8, R82, 0xfffffff6 ;  /* 0xfffffff652087836 */ /* 0x000fe20000000000 */
[----:B------:R4:W-:Y:S01]  /*9a20*/  LDGSTS.E [R90+0xc00], desc[UR16][R12.64], !P3 ;  /* 0x00c000000c5a7fae */ /* 0x0009e2000d9a1010 */
[----:B------:R-:W-:-:S03]  /*9a30*/  IMAD.WIDE R26, R26, 0x4, R4 ;  /* 0x000000041a1a7825 */ /* 0x000fc600078e0204 */
[----:B------:R2:W-:Y:S01]  /*9a40*/  LDGSTS.E [R90+0xe00], desc[UR16][R10.64], !P3 ;  /* 0x00e000000a5a7fae */ /* 0x0005e2000d9a1010 */
[----:B-1----:R-:W-:Y:S01]  /*9a50*/  IMAD.WIDE R16, R0, 0x4, R6 ;  /* 0x0000000400107825 */ /* 0x002fe200078e0206 */
[----:B------:R-:W-:Y:S02]  /*9a60*/  ISETP.GE.U32.AND P3, PT, R8, 0x7fffff77, PT ;  /* 0x7fffff770800780c */ /* 0x000fe40003f66070 */
[----:B------:R4:W-:Y:S01]  /*9a70*/  STL.64 [R1+0x1a0], R12 ;  /* 0x0001a00c01007387 */ /* 0x0009e20000100a00 */
[----:B---3--:R-:W-:Y:S01]  /*9a80*/  IMAD.WIDE R14, R0, 0x4, R4 ;  /* 0x00000004000e7825 */ /* 0x008fe200078e0204 */
[----:B------:R-:W-:Y:S02]  /*9a90*/  IADD3 R0, PT, PT, R82, -0xb, RZ ;  /* 0xfffffff552007810 */ /* 0x000fe40007ffe0ff */
[----:B------:R1:W-:Y:S01]  /*9aa0*/  LDGSTS.E [R90+0x1000], desc[UR16][R16.64], !P1 ;  /* 0x01000000105a7fae */ /* 0x0003e2000c9a1010 */
[C---:B------:R-:W-:Y:S02]  /*9ab0*/  IMAD R8, R2.reuse, 0x5, RZ ;  /* 0x0000000502087824 */ /* 0x040fe400078e02ff */
[----:B------:R-:W-:Y:S01]  /*9ac0*/  IMAD R30, R2, 0x26, RZ ;  /* 0x00000026021e7824 */ /* 0x000fe200078e02ff */
[----:B------:R3:W-:Y:S01]  /*9ad0*/  LDGSTS.E [R90+0x1200], desc[UR16][R14.64], !P1 ;  /* 0x012000000e5a7fae */ /* 0x0007e2000c9a1010 */
[----:B------:R-:W-:Y:S01]  /*9ae0*/  ISETP.GE.U32.AND P1, PT, R0, 0x7fffff76, PT ;  /* 0x7fffff760000780c */ /* 0x000fe20003f26070 */
[----:B------:R-:W-:-:S02]  /*9af0*/  IMAD R0, R2, 0x6, RZ ;  /* 0x0000000602007824 */ /* 0x000fc400078e02ff */
[----:B------:R2:W-:Y:S01]  /*9b00*/  STL.64 [R1+0x198], R10 ;  /* 0x0001980a01007387 */ /* 0x0005e20000100a00 */
[----:B----4-:R-:W-:-:S03]  /*9b10*/  IMAD.WIDE R12, R8, 0x4, R6 ;  /* 0x00000004080c7825 */ /* 0x010fc600078e0206 */
[----:B------:R1:W-:Y:S01]  /*9b20*/  STL.64 [R1+0x190], R16 ;  /* 0x0001901001007387 */ /* 0x0003e20000100a00 */
[----:B------:R-:W-:Y:S02]  /*9b30*/  IMAD.MOV.U32 R198, RZ, RZ, R34 ;  /* 0x000000ffffc67224 */ /* 0x000fe400078e0022 */
[----:B------:R-:W-:Y:S01]  /*9b40*/  IMAD R34, R2, 0x27, RZ ;  /* 0x0000002702227824 */ /* 0x000fe200078e02ff */
[----:B------:R3:W-:Y:S01]  /*9b50*/  STL.64 [R1+0x188], R14 ;  /* 0x0001880e01007387 */ /* 0x0007e20000100a00 */
[----:B------:R-:W-:Y:S02]  /*9b60*/  IMAD.MOV.U32 R199, RZ, RZ, R35 ;  /* 0x000000ffffc77224 */ /* 0x000fe400078e0023 */
[----:B------:R-:W-:Y:S01]  /*9b70*/  IMAD.WIDE R32, R34, 0x4, R6 ;  /* 0x0000000422207825 */ /* 0x000fe200078e0206 */
[----:B------:R4:W-:Y:S03]  /*9b80*/  LDGSTS.E [R90+0x1400], desc[UR16][R12.64], !P5 ;  /* 0x014000000c5a7fae */ /* 0x0009e6000e9a1010 */
[----:B--2---:R-:W-:Y:S01]  /*9b90*/  IMAD.WIDE R10, R8, 0x4, R4 ;  /* 0x00000004080a7825 */ /* 0x004fe200078e0204 */
[----:B------:R4:W-:Y:S03]  /*9ba0*/  STL.64 [R1+0x180], R12 ;  /* 0x0001800c01007387 */ /* 0x0009e60000100a00 */
[----:B------:R-:W-:Y:S01]  /*9bb0*/  VIADD R8, R82, 0xfffffff4 ;  /* 0xfffffff452087836 */ /* 0x000fe20000000000 */
[----:B------:R2:W-:Y:S01]  /*9bc0*/  LDGSTS.E [R90+0x1600], desc[UR16][R10.64], !P5 ;  /* 0x016000000a5a7fae */ /* 0x0005e2000e9a1010 */
[----:B-1----:R-:W-:-:S03]  /*9bd0*/  IMAD.WIDE R16, R0, 0x4, R6 ;  /* 0x0000000400107825 */ /* 0x002fc600078e0206 */
[----:B------:R-:W-:Y:S01]  /*9be0*/  ISETP.GE.U32.AND P5, PT, R8, 0x7fffff75, PT ;  /* 0x7fffff750800780c */ /* 0x000fe20003fa6070 */
[--C-:B---3--:R-:W-:Y:S01]  /*9bf0*/  IMAD.WIDE R14, R0, 0x4, R4.reuse ;  /* 0x00000004000e7825 */ /* 0x108fe200078e0204 */
[----:B------:R1:W-:Y:S03]  /*9c00*/  LDGSTS.E [R90+0x1800], desc[UR16][R16.64], !P6 ;  /* 0x01800000105a7fae */ /* 0x0003e6000f1a1010 */
[----:B------:R-:W-:Y:S01]  /*9c10*/  VIADD R0, R82, 0xfffffff3 ;  /* 0xfffffff352007836 */ /* 0x000fe20000000000 */
[----:B------:R3:W-:Y:S01]  /*9c20*/  LDGSTS.E [R90+0x1a00], desc[UR16][R14.64], !P6 ;  /* 0x01a000000e5a7fae */ /* 0x0007e2000f1a1010 */
[----:B------:R-:W-:Y:S02]  /*9c30*/  IMAD R8, R2, 0x7, RZ ;  /* 0x0000000702087824 */ /* 0x000fe400078e02ff */
[----:B------:R-:W-:Y:S01]  /*9c40*/  IMAD.WIDE R34, R34, 0x4, R4 ;  /* 0x0000000422227825 */ /* 0x000fe200078e0204 */
[----:B------:R2:W-:Y:S01]  /*9c50*/  STL.64 [R1+0x178], R10 ;  /* 0x0001780a01007387 */ /* 0x0005e20000100a00 */
[----:B------:R-:W-:-:S02]  /*9c60*/  ISETP.GE.U32.AND P6, PT, R0, 0x7fffff74, PT ;  /* 0x7fffff740000780c */ /* 0x000fc40003fc6070 */
[----:B----4-:R-:W-:Y:S01]  /*9c70*/  IMAD.WIDE R12, R8, 0x4, R6 ;  /* 0x00000004080c7825 */ /* 0x010fe200078e0206 */
[----:B------:R1:W-:Y:S03]  /*9c80*/  STL.64 [R1+0x170], R16 ;  /* 0x0001701001007387 */ /* 0x0003e60000100a00 */
[C---:B------:R-:W-:Y:S01]  /*9c90*/  IMAD.SHL.U32 R0, R2.reuse, 0x8, RZ ;  /* 0x0000000802007824 */ /* 0x040fe200078e00ff */
[----:B------:R3:W-:Y:S01]  /*9ca0*/  STL.64 [R1+0x168], R14 ;  /* 0x0001680e01007387 */ /* 0x0007e20000100a00 */
[C---:B------:R-:W-:Y:S02]  /*9cb0*/  IMAD R38, R2.reuse, 0x28, RZ ;  /* 0x0000002802267824 */ /* 0x040fe400078e02ff */
[----:B------:R-:W-:Y:S01]  /*9cc0*/  IMAD R46, R2, 0x2a, RZ ;  /* 0x0000002a022e7824 */ /* 0x000fe200078e02ff */
[----:B------:R4:W-:Y:S01]  /*9cd0*/  LDGSTS.E [R90+0x1c00], desc[UR16][R12.64], !P0 ;  /* 0x01c000000c5a7fae */ /* 0x0009e2000c1a1010 */
[----:B--2---:R-:W-:Y:S01]  /*9ce0*/  IMAD.WIDE R10, R8, 0x4, R4 ;  /* 0x00000004080a7825 */ /* 0x004fe200078e0204 */
[----:B------:R-:W-:-:S02]  /*9cf0*/  IADD3 R8, PT, PT, R82, -0xe, RZ ;  /* 0xfffffff252087810 */ /* 0x000fc40007ffe0ff */
[----:B------:R4:W-:Y:S01]  /*9d00*/  STL.64 [R1+0x160], R12 ;  /* 0x0001600c01007387 */ /* 0x0009e20000100a00 */
[----:B-1----:R-:W-:-:S03]  /*9d10*/  IMAD.WIDE R16, R0, 0x4, R6 ;  /* 0x0000000400107825 */ /* 0x002fc600078e0206 */
[----:B------:R1:W-:Y:S01]  /*9d20*/  LDGSTS.E [R90+0x1e00], desc[UR16][R10.64], !P0 ;  /* 0x01e000000a5a7fae */ /* 0x0003e2000c1a1010 */
[----:B---3--:R-:W-:Y:S01]  /*9d30*/  IMAD.WIDE R14, R0, 0x4, R4 ;  /* 0x00000004000e7825 */ /* 0x008fe200078e0204 */
[----:B------:R-:W-:Y:S02]  /*9d40*/  ISETP.GE.U32.AND P0, PT, R8, 0x7fffff73, PT ;  /* 0x7fffff730800780c */ /* 0x000fe40003f06070 */
[----:B------:R2:W-:Y:S01]  /*9d50*/  LDGSTS.E [R90+0x2000], desc[UR16][R16.64], !P4 ;  /* 0x02000000105a7fae */ /* 0x0005e2000e1a1010 */
[----:B------:R-:W-:Y:S02]  /*9d60*/  VIADD R0, R82, 0xfffffff1 ;  /* 0xfffffff152007836 */ /* 0x000fe40000000000 */
[C---:B------:R-:W-:Y:S01]  /*9d70*/  IMAD R8, R2.reuse, 0x9, RZ ;  /* 0x0000000902087824 */ /* 0x040fe200078e02ff */
[----:B------:R3:W-:Y:S01]  /*9d80*/  LDGSTS.E [R90+0x2200], desc[UR16][R14.64], !P4 ;  /* 0x022000000e5a7fae */ /* 0x0007e2000e1a1010 */
[----:B------:R-:W-:Y:S01]  /*9d90*/  IMAD R54, R2, 0x2c, RZ ;  /* 0x0000002c02367824 */ /* 0x000fe200078e02ff */
[----:B------:R-:W-:Y:S01]  /*9da0*/  ISETP.GE.U32.AND P4, PT, R0, 0x7fffff72, PT ;  /* 0x7fffff720000780c */ /* 0x000fe20003f86070 */
[----:B----4-:R-:W-:Y:S01]  /*9db0*/  IMAD.WIDE R12, R8, 0x4, R6 ;  /* 0x00000004080c7825 */ /* 0x010fe200078e0206 */
[----:B------:R1:W-:Y:S03]  /*9dc0*/  STL.64 [R1+0x158], R10 ;  /* 0x0001580a01007387 */ /* 0x0003e60000100a00 */
[C---:B------:R-:W-:Y:S01]  /*9dd0*/  IMAD R0, R2.reuse, 0xa, RZ ;  /* 0x0000000a02007824 */ /* 0x040fe200078e02ff */
[----:B------:R2:W-:Y:S01]  /*9de0*/  STL.64 [R1+0x150], R16 ;  /* 0x0001501001007387 */ /* 0x0005e20000100a00 */
[----:B------:R-:W-:-:S02]  /*9df0*/  IMAD R62, R2, 0x2e, RZ ;  /* 0x0000002e023e7824 */ /* 0x000fc400078e02ff */
[C---:B------:R-:W-:Y:S01]  /*9e00*/  IMAD R70, R2.reuse, 0x30, RZ ;  /* 0x0000003002467824 */ /* 0x040fe200078e02ff */
[----:B------:R3:W-:Y:S01]  /*9e10*/  STL.64 [R1+0x148], R14 ;  /* 0x0001480e01007387 */ /* 0x0007e20000100a00 */
[C---:B------:R-:W-:Y:S02]  /*9e20*/  IMAD R78, R2.reuse, 0x32, RZ ;  /* 0x00000032024e7824 */ /* 0x040fe400078e02ff */
[----:B------:R-:W-:Y:S01]  /*9e30*/  IMAD R98, R2, 0x34, RZ ;  /* 0x0000003402627824 */ /* 0x000fe200078e02ff */
[----:B------:R4:W-:Y:S01]  /*9e40*/  LDGSTS.E [R90+0x2400], desc[UR16][R12.64], !P3 ;  /* 0x024000000c5a7fae */ /* 0x0009e2000d9a1010 */
[----:B-1----:R-:W-:Y:S01]  /*9e50*/  IMAD.WIDE R10, R8, 0x4, R4 ;  /* 0x00000004080a7825 */ /* 0x002fe200078e0204 */
[----:B------:R-:W-:Y:S02]  /*9e60*/  IADD3 R8, PT, PT, R82, -0x10, RZ ;  /* 0xfffffff052087810 */ /* 0x000fe40007ffe0ff */
[----:B------:R4:W-:Y:S01]  /*9e70*/  STL.64 [R1+0x140], R12 ;  /* 0x0001400c01007387 */ /* 0x0009e20000100a00 */
[----:B--2---:R-:W-:-:S03]  /*9e80*/  IMAD.WIDE R16, R0, 0x4, R6 ;  /* 0x0000000400107825 */ /* 0x004fc600078e0206 */
[----:B------:R1:W-:Y:S01]  /*9e90*/  LDGSTS.E [R90+0x2600], desc[UR16][R10.64], !P3 ;  /* 0x026000000a5a7fae */ /* 0x0003e2000d9a1010 */
[----:B---3--:R-:W-:Y:S01]  /*9ea0*/  IMAD.WIDE R14, R0, 0x4, R4 ;  /* 0x00000004000e7825 */ /* 0x008fe200078e0204 */
[----:B------:R-:W-:Y:S02]  /*9eb0*/  ISETP.GE.U32.AND P3, PT, R8, 0x7fffff71, PT ;  /* 0x7fffff710800780c */ /* 0x000fe40003f66070 */
[----:B------:R2:W-:Y:S01]  /*9ec0*/  LDGSTS.E [R90+0x2800], desc[UR16][R16.64], !P1 ;  /* 0x02800000105a7fae */ /* 0x0005e2000c9a1010 */
[----:B------:R-:W-:Y:S02]  /*9ed0*/  VIADD R0, R82, 0xffffffef ;  /* 0xffffffef52007836 */ /* 0x000fe40000000000 */
[----:B------:R-:W-:Y:S01]  /*9ee0*/  IMAD R8, R2, 0xb, RZ ;  /* 0x0000000b02087824 */ /* 0x000fe200078e02ff */
[----:B------:R3:W-:Y:S01]  /*9ef0*/  LDGSTS.E [R90+0x2a00], desc[UR16][R14.64], !P1 ;  /* 0x02a000000e5a7fae */ /* 0x0007e2000c9a1010 */
[----:B------:R-:W-:Y:S01]  /*9f00*/  IMAD.WIDE R76, R78, 0x4, R6 ;  /* 0x000000044e4c7825 */ /* 0x000fe200078e0206 */
[----:B------:R-:W-:-:S02]  /*9f10*/  ISETP.GE.U32.AND P1, PT, R0, 0x7fffff70, PT ;  /* 0x7fffff700000780c */ /* 0x000fc40003f26070 */
[----:B------:R1:W-:Y:S01]  /*9f20*/  STL.64 [R1+0x138], R10 ;  /* 0x0001380a01007387 */ /* 0x0003e20000100a00 */
[----:B----4-:R-:W-:-:S03]  /*9f30*/  IMAD.WIDE R12, R8, 0x4, R6 ;  /* 0x00000004080c7825 */ /* 0x010fc600078e0206 */
[----:B------:R2:W-:Y:S01]  /*9f40*/  STL.64 [R1+0x130], R16 ;  /* 0x0001301001007387 */ /* 0x0005e20000100a00 */
[----:B------:R-:W-:Y:S02]  /*9f50*/  IMAD R0, R2, 0xc, RZ ;  /* 0x0000000c02007824 */ /* 0x000fe400078e02ff */
[----:B------:R-:W-:Y:S01]  /*9f60*/  IMAD.WIDE R78, R78, 0x4, R4 ;  /* 0x000000044e4e7825 */ /* 0x000fe200078e0204 */
[----:B------:R3:W-:Y:S03]  /*9f70*/  STL.64 [R1+0x128], R14 ;  /* 0x0001280e01007387 */ /* 0x0007e60000100a00 */
[----:B------:R-:W-:Y:S01]  /*9f80*/  IMAD.WIDE R96, R98, 0x4, R6 ;  /* 0x0000000462607825 */ /* 0x000fe200078e0206 */
[----:B------:R4:W-:Y:S03]  /*9f90*/  LDGSTS.E [R90+0x2c00], desc[UR16][R12.64], !P5 ;  /* 0x02c000000c5a7fae */ /* 0x0009e6000e9a1010 */
[----:B-1----:R-:W-:Y:S01]  /*9fa0*/  IMAD.WIDE R10, R8, 0x4, R4 ;  /* 0x00000004080a7825 */ /* 0x002fe200078e0204 */
[----:B------:R4:W-:Y:S03]  /*9fb0*/  STL.64 [R1+0x120], R12 ;  /* 0x0001200c01007387 */ /* 0x0009e60000100a00 */
[----:B------:R-:W-:Y:S01]  /*9fc0*/  VIADD R8, R82, 0xffffffee ;  /* 0xffffffee52087836 */ /* 0x000fe20000000000 */
[----:B------:R1:W-:Y:S01]  /*9fd0*/  LDGSTS.E [R90+0x2e00], desc[UR16][R10.64], !P5 ;  /* 0x02e000000a5a7fae */ /* 0x0003e2000e9a1010 */
[----:B--2---:R-:W-:-:S03]  /*9fe0*/  IMAD.WIDE R16, R0, 0x4, R6 ;  /* 0x0000000400107825 */ /* 0x004fc600078e0206 */
[----:B------:R-:W-:Y:S01]  /*9ff0*/  ISETP.GE.U32.AND P5, PT, R8, 0x7fffff6f, PT ;  /* 0x7fffff6f0800780c */ /* 0x000fe20003fa6070 */
[----:B---3--:R-:W-:Y:S01]  /*a000*/  IMAD.WIDE R14, R0, 0x4, R4 ;  /* 0x00000004000e7825 */ /* 0x008fe200078e0204 */
[----:B------:R-:W-:Y:S01]  /*a010*/  IADD3 R0, PT, PT, R82, -0x13, RZ ;  /* 0xffffffed52007810 */ /* 0x000fe20007ffe0ff */
[----:B------:R2:W-:Y:S02]  /*a020*/  LDGSTS.E [R90+0x3000], desc[UR16][R16.64], !P6 ;  /* 0x03000000105a7fae */ /* 0x0005e4000f1a1010 */
[----:B------:R-:W-:Y:S02]  /*a030*/  IMAD R8, R2, 0xd, RZ ;  /* 0x0000000d02087824 */ /* 0x000fe400078e02ff */
[----:B------:R3:W-:Y:S01]  /*a040*/  LDGSTS.E [R90+0x3200], desc[UR16][R14.64], !P6 ;  /* 0x032000000e5a7fae */ /* 0x0007e2000f1a1010 */
[----:B------:R-:W-:Y:S01]  /*a050*/  ISETP.GE.U32.AND P6, PT, R0, 0x7fffff6e, PT ;  /* 0x7fffff6e0000780c */ /* 0x000fe20003fc6070 */
[----:B----4-:R-:W-:Y:S02]  /*a060*/  IMAD.WIDE R12, R8, 0x4, R6 ;  /* 0x00000004080c7825 */ /* 0x010fe400078e0206 */
[----:B------:R1:W-:Y:S02]  /*a070*/  STL.64 [R1+0x118], R10 ;  /* 0x0001180a01007387 */ /* 0x0003e40000100a00 */
[----:B------:R-:W-:-:S02]  /*a080*/  IMAD R0, R2, 0xe, RZ ;  /* 0x0000000e02007824 */ /* 0x000fc400078e02ff */
[----:B------:R2:W-:Y:S01]  /*a090*/  STL.64 [R1+0x110], R16 ;  /* 0x0001101001007387 */ /* 0x0005e20000100a00 */
[----:B------:R-:W-:-:S03]  /*a0a0*/  IMAD.WIDE R98, R98, 0x4, R4 ;  /* 0x0000000462627825 */ /* 0x000fc600078e0204 */
[----:B------:R3:W-:Y:S01]  /*a0b0*/  STL.64 [R1+0x108], R14 ;  /* 0x0001080e01007387 */ /* 0x0007e20000100a00 */
[----:B------:R-:W-:Y:S02]  /*a0c0*/  IMAD R106, R2, 0x36, RZ ;  /* 0x00000036026a7824 */ /* 0x000fe400078e02ff */
[----:B------:R-:W-:Y:S01]  /*a0d0*/  IMAD.MOV.U32 R200, RZ, RZ, R110 ;  /* 0x000000ffffc87224 */ /* 0x000fe200078e006e */
[----:B------:R4:W-:Y:S01]  /*a0e0*/  LDGSTS.E [R90+0x3400], desc[UR16][R12.64], !P0 ;  /* 0x034000000c5a7fae */ /* 0x0009e2000c1a1010 */
[----:B-1----:R-:W-:-:S03]  /*a0f0*/  IMAD.WIDE R10, R8, 0x4, R4 ;  /* 0x00000004080a7825 */ /* 0x002fc600078e0204 */
[----:B------:R4:W-:Y:S01]  /*a100*/  STL.64 [R1+0x100], R12 ;  /* 0x0001000c01007387 */ /* 0x0009e20000100a00 */
[----:B------:R-:W-:Y:S02]  /*a110*/  VIADD R8, R82, 0xffffffec ;  /* 0xffffffec52087836 */ /* 0x000fe40000000000 */
[----:B--2---:R-:W-:Y:S01]  /*a120*/  IMAD.WIDE R16, R0, 0x4, R6 ;  /* 0x0000000400107825 */ /* 0x004fe200078e0206 */
[----:B------:R1:W-:Y:S02]  /*a130*/  LDGSTS.E [R90+0x3600], desc[UR16][R10.64], !P0 ;  /* 0x036000000a5a7fae */ /* 0x0003e4000c1a1010 */
[----:B------:R-:W-:Y:S01]  /*a140*/  ISETP.GE.U32.AND P0, PT, R8, 0x7fffff6d, PT ;  /* 0x7fffff6d0800780c */ /* 0x000fe20003f06070 */
[----:B---3--:R-:W-:Y:S01]  /*a150*/  IMAD.WIDE R14, R0, 0x4, R4 ;  /* 0x00000004000e7825 */ /* 0x008fe200078e0204 */
[----:B------:R2:W-:Y:S03]  /*a160*/  LDGSTS.E [R90+0x3800], desc[UR16][R16.64], !P4 ;  /* 0x03800000105a7fae */ /* 0x0005e6000e1a1010 */
[----:B------:R-:W-:Y:S01]  /*a170*/  VIADD R0, R82, 0xffffffeb ;  /* 0xffffffeb52007836 */ /* 0x000fe20000000000 */
[----:B------:R3:W-:Y:S01]  /*a180*/  LDGSTS.E [R90+0x3a00], desc[UR16][R14.64], !P4 ;  /* 0x03a000000e5a7fae */ /* 0x0007e2000e1a1010 */
[----:B------:R-:W-:-:S02]  /*a190*/  IMAD R8, R2, 0xf, RZ ;  /* 0x0000000f02087824 */ /* 0x000fc400078e02ff */
[--C-:B------:R-:W-:Y:S01]  /*a1a0*/  IMAD.WIDE R104, R106, 0x4, R6.reuse ;  /* 0x000000046a687825 */ /* 0x100fe200078e0206 */
[----:B------:R1:W-:Y:S01]  /*a1b0*/  STL.64 [R1+0xf8], R10 ;  /* 0x0000f80a01007387 */ /* 0x0003e20000100a00 */
[----:B------:R-:W-:Y:S02]  /*a1c0*/  ISETP.GE.U32.AND P4, PT, R0, 0x7fffff6c, PT ;  /* 0x7fffff6c0000780c */ /* 0x000fe40003f86070 */
[----:B----4-:R-:W-:Y:S01]  /*a1d0*/  IMAD.WIDE R12, R8, 0x4, R6 ;  /* 0x00000004080c7825 */ /* 0x010fe200078e0206 */
[----:B------:R2:W-:Y:S03]  /*a1e0*/  STL.64 [R1+0xf0], R16 ;  /* 0x0000f01001007387 */ /* 0x0005e60000100a00 */
[----:B------:R-:W-:Y:S01]  /*a1f0*/  IMAD.SHL.U32 R0, R2, 0x10, RZ ;  /* 0x0000001002007824 */ /* 0x000fe200078e00ff */
[----:B------:R3:W-:Y:S01]  /*a200*/  STL.64 [R1+0xe8], R14 ;  /* 0x0000e80e01007387 */ /* 0x0007e20000100a00 */
[----:B------:R-:W-:-:S03]  /*a210*/  IMAD.WIDE R106, R106, 0x4, R4 ;  /* 0x000000046a6a7825 */ /* 0x000fc600078e0204 */
        /* <DEDUP_REMOVED lines=19> */
[----:B------:R-:W-:Y:S01]  /*a350*/  IMAD R122, R2, 0x3a, RZ ;  /* 0x0000003a027a7824 */ /* 0x000fe200078e02ff */
        /* <DEDUP_REMOVED lines=8> */
[--C-:B---3--:R-:W-:Y:S01]  /*a3e0*/  IMAD.WIDE R14, R0, 0x4, R4.reuse ;  /* 0x00000004000e7825 */ /* 0x108fe200078e0204 */
        /* <DEDUP_REMOVED lines=11> */
[C---:B------:R-:W-:Y:S01]  /*a4a0*/  IMAD.WIDE R120, R122.reuse, 0x4, R6 ;  /* 0x000000047a787825 */ /* 0x040fe200078e0206 */
[----:B------:R3:W-:Y:S03]  /*a4b0*/  STL.64 [R1+0xa8], R14 ;  /* 0x0000a80e01007387 */ /* 0x0007e60000100a00 */
[--C-:B------:R-:W-:Y:S01]  /*a4c0*/  IMAD.WIDE R122, R122, 0x4, R4.reuse ;  /* 0x000000047a7a7825 */ /* 0x100fe200078e0204 */
        /* <DEDUP_REMOVED lines=17> */
[C---:B------:R-:W-:Y:S02]  /*a5e0*/  IMAD R130, R2.reuse, 0x3c, RZ ;  /* 0x0000003c02827824 */ /* 0x040fe400078e02ff */
[----:B------:R-:W-:Y:S01]  /*a5f0*/  IMAD R138, R2, 0x3e, RZ ;  /* 0x0000003e028a7824 */ /* 0x000fe200078e02ff */
[----:B------:R3:W-:Y:S01]  /*a600*/  STL.64 [R1+0x88], R14 ;  /* 0x0000880e01007387 */ /* 0x0007e20000100a00 */
[----:B------:R-:W-:-:S03]  /*a610*/  IMAD.WIDE R128, R130, 0x4, R6 ;  /* 0x0000000482807825 */ /* 0x000fc600078e0206 */
        /* <DEDUP_REMOVED lines=12> */
[----:B------:R-:W-:Y:S01]  /*a6e0*/  IMAD.WIDE R130, R130, 0x4, R4 ;  /* 0x0000000482827825 */ /* 0x000fe200078e0204 */
[----:B------:R1:W-:Y:S01]  /*a6f0*/  STL.64 [R1+0x78], R10 ;  /* 0x0000780a01007387 */ /* 0x0003e20000100a00 */
[----:B------:R-:W-:Y:S02]  /*a700*/  ISETP.GE.U32.AND P1, PT, R0, 0x7fffff64, PT ;  /* 0x7fffff640000780c */ /* 0x000fe40003f26070 */
[----:B----4-:R-:W-:Y:S01]  /*a710*/  IMAD.WIDE R12, R8, 0x4, R6 ;  /* 0x00000004080c7825 */ /* 0x010fe200078e0206 */
[----:B------:R2:W-:Y:S03]  /*a720*/  STL.64 [R1+0x70], R16 ;  /* 0x0000701001007387 */ /* 0x0005e60000100a00 */
[C---:B------:R-:W-:Y:S01]  /*a730*/  IMAD R0, R2.reuse, 0x18, RZ ;  /* 0x0000001802007824 */ /* 0x040fe200078e02ff */
[----:B------:R3:W-:Y:S01]  /*a740*/  STL.64 [R1+0x68], R14 ;  /* 0x0000680e01007387 */ /* 0x0007e20000100a00 */
[----:B------:R-:W-:-:S02]  /*a750*/  IMAD R142, R2, 0x3f, RZ ;  /* 0x0000003f028e7824 */ /* 0x000fc400078e02ff */
[----:B------:R-:W-:Y:S01]  /*a760*/  IMAD.SHL.U32 R146, R2, 0x40, RZ ;  /* 0x0000004002927824 */ /* 0x000fe200078e00ff */
        /* <DEDUP_REMOVED lines=18> */
[--C-:B------:R-:W-:Y:S01]  /*a890*/  IMAD.WIDE R146, R146, 0x4, R4.reuse ;  /* 0x0000000492927825 */ /* 0x100fe200078e0204 */
[----:B------:R3:W-:Y:S03]  /*a8a0*/  STL.64 [R1+0x48], R14 ;  /* 0x0000480e01007387 */ /* 0x0007e60000100a00 */
[----:B------:R-:W-:Y:S01]  /*a8b0*/  IMAD R150, R2, 0x41, RZ ;  /* 0x0000004102967824 */ /* 0x000fe200078e02ff */
        /* <DEDUP_REMOVED lines=8> */
[----:B------:R-:W-:Y:S01]  /*a940*/  IADD3 R0, PT, PT, R82, -0x21, RZ ;  /* 0xffffffdf52007810 */ /* 0x000fe20007ffe0ff */
[----:B------:R2:W-:Y:S02]  /*a950*/  LDGSTS.E [R90+0x6800], desc[UR16][R16.64], !P4 ;  /* 0x06800000105a7fae */ /* 0x0005e4000e1a1010 */
[----:B------:R-:W-:-:S02]  /*a960*/  IMAD R8, R2, 0x1b, RZ ;  /* 0x0000001b02087824 */ /* 0x000fc400078e02ff */
[----:B------:R3:W-:Y:S01]  /*a970*/  LDGSTS.E [R90+0x6a00], desc[UR16][R14.64], !P4 ;  /* 0x06a000000e5a7fae */ /* 0x0007e2000e1a1010 */
[----:B------:R-:W-:Y:S01]  /*a980*/  ISETP.GE.U32.AND P4, PT, R0, 0x7fffff60, PT ;  /* 0x7fffff600000780c */ /* 0x000fe20003f86070 */
[--C-:B----4-:R-:W-:Y:S02]  /*a990*/  IMAD.WIDE R12, R8, 0x4, R6.reuse ;  /* 0x00000004080c7825 */ /* 0x110fe400078e0206 */
[----:B------:R1:W-:Y:S02]  /*a9a0*/  STL.64 [R1+0x38], R10 ;  /* 0x0000380a01007387 */ /* 0x0003e40000100a00 */
[----:B------:R-:W-:Y:S02]  /*a9b0*/  IMAD R0, R2, 0x1c, RZ ;  /* 0x0000001c02007824 */ /* 0x000fe400078e02ff */
[----:B------:R2:W-:Y:S01]  /*a9c0*/  STL.64 [R1+0x30], R16 ;  /* 0x0000301001007387 */ /* 0x0005e20000100a00 */
[----:B------:R-:W-:-:S03]  /*a9d0*/  IMAD.WIDE R148, R150, 0x4, R6 ;  /* 0x0000000496947825 */ /* 0x000fc600078e0206 */
[----:B------:R3:W-:Y:S01]  /*a9e0*/  STL.64 [R1+0x28], R14 ;  /* 0x0000280e01007387 */ /* 0x0007e20000100a00 */
[----:B------:R-:W-:-:S03]  /*a9f0*/  IMAD.WIDE R150, R150, 0x4, R4 ;  /* 0x0000000496967825 */ /* 0x000fc600078e0204 */
[----:B------:R4:W-:Y:S01]  /*aa00*/  STL.64 [R1+0x20], R12 ;  /* 0x0000200c01007387 */ /* 0x0009e20000100a00 */
[----:B-1----:R-:W-:-:S03]  /*aa10*/  IMAD.WIDE R10, R8, 0x4, R4 ;  /* 0x00000004080a7825 */ /* 0x002fc600078e0204 */
[----:B------:R4:W-:Y:S01]  /*aa20*/  LDGSTS.E [R90+0x6c00], desc[UR16][R12.64], !P3 ;  /* 0x06c000000c5a7fae */ /* 0x0009e2000d9a1010 */
[----:B------:R-:W-:Y:S02]  /*aa30*/  VIADD R8, R82, 0xffffffde ;  /* 0xffffffde52087836 */ /* 0x000fe40000000000 */
[--C-:B--2---:R-:W-:Y:S01]  /*aa40*/  IMAD.WIDE R16, R18, 0x4, R6.reuse ;  /* 0x0000000412107825 */ /* 0x104fe200078e0206 */
[----:B------:R1:W-:Y:S03]  /*aa50*/  STL.64 [R1+0x18], R10 ;  /* 0x0000180a01007387 */ /* 0x0003e60000100a00 */
[----:B---3--:R-:W-:Y:S01]  /*aa60*/  IMAD.WIDE R14, R0, 0x4, R6 ;  /* 0x00000004000e7825 */ /* 0x008fe200078e0206 */
[----:B------:R1:W-:Y:S01]  /*aa70*/  LDGSTS.E [R90+0x6e00], desc[UR16][R10.64], !P3 ;  /* 0x06e000000a5a7fae */ /* 0x0003e2000d9a1010 */
[----:B------:R-:W-:Y:S02]  /*aa80*/  ISETP.GE.U32.AND P3, PT, R8, 0x7fffff5f, PT ;  /* 0x7fffff5f0800780c */ /* 0x000fe40003f66070 */
[--C-:B------:R-:W-:Y:S01]  /*aa90*/  IMAD.WIDE R18, R18, 0x4, R4.reuse ;  /* 0x0000000412127825 */ /* 0x100fe200078e0204 */
[----:B------:R2:W-:Y:S03]  /*aaa0*/  LDGSTS.E [R90+0x7000], desc[UR16][R14.64], !P1 ;  /* 0x070000000e5a7fae */ /* 0x0005e6000c9a1010 */
[----:B----4-:R-:W-:Y:S01]  /*aab0*/  IMAD.WIDE R12, R0, 0x4, R4 ;  /* 0x00000004000c7825 */ /* 0x010fe200078e0204 */
[----:B------:R2:W-:Y:S03]  /*aac0*/  STL.64 [R1+0x10], R14 ;  /* 0x0000100e01007387 */ /* 0x0005e60000100a00 */
[----:B------:R-:W-:Y:S01]  /*aad0*/  VIADD R0, R82, 0xffffffdd ;  /* 0xffffffdd52007836 */ /* 0x000fe20000000000 */
[----:B------:R3:W-:Y:S01]  /*aae0*/  LDGSTS.E [R90+0x7200], desc[UR16][R12.64], !P1 ;  /* 0x072000000c5a7fae */ /* 0x0007e2000c9a1010 */
[----:B-1----:R-:W-:-:S03]  /*aaf0*/  IMAD.WIDE R10, R250, 0x4, R6 ;  /* 0x00000004fa0a7825 */ /* 0x002fc600078e0206 */
[----:B------:R-:W-:Y:S01]  /*ab00*/  ISETP.GE.U32.AND P1, PT, R0, 0x7fffff5e, PT ;  /* 0x7fffff5e0000780c */ /* 0x000fe20003f26070 */
[----:B------:R-:W-:Y:S01]  /*ab10*/  IMAD.WIDE R250, R250, 0x4, R4 ;  /* 0x00000004fafa7825 */ /* 0x000fe200078e0204 */
[----:B------:R-:W-:Y:S01]  /*ab20*/  IADD3 R0, PT, PT, R82, -0x24, RZ ;  /* 0xffffffdc52007810 */ /* 0x000fe20007ffe0ff */
[----:B------:R1:W-:Y:S02]  /*ab30*/  LDGSTS.E [R90+0x7400], desc[UR16][R10.64], !P5 ;  /* 0x074000000a5a7fae */ /* 0x0003e4000e9a1010 */
[----:B--2---:R-:W-:Y:S02]  /*ab40*/  IMAD R14, R2, 0x22, RZ ;  /* 0x00000022020e7824 */ /* 0x004fe400078e02ff */
[----:B------:R2:W-:Y:S01]  /*ab50*/  LDGSTS.E [R90+0x7600], desc[UR16][R250.64], !P5 ;  /* 0x07600000fa5a7fae */ /* 0x0005e2000e9a1010 */
[----:B------:R-:W-:Y:S01]  /*ab60*/  ISETP.GE.U32.AND P5, PT, R0, 0x7fffff5d, PT ;  /* 0x7fffff5d0000780c */ /* 0x000fe20003fa6070 */
[----:B------:R-:W-:Y:S02]  /*ab70*/  VIADD R0, R82, 0xffffffdb ;  /* 0xffffffdb52007836 */ /* 0x000fe40000000000 */
[----:B------:R4:W-:Y:S01]  /*ab80*/  LDGSTS.E [R90+0x7800], desc[UR16][R248.64], !P6 ;  /* 0x07800000f85a7fae */ /* 0x0009e2000f1a1010 */
[----:B------:R-:W-:-:S02]  /*ab90*/  IMAD R154, R2, 0x42, RZ ;  /* 0x00000042029a7824 */ /* 0x000fc400078e02ff */
[----:B------:R-:W-:Y:S01]  /*aba0*/  IMAD R158, R2, 0x43, RZ ;  /* 0x00000043029e7824 */ /* 0x000fe200078e02ff */
[----:B------:R1:W-:Y:S01]  /*abb0*/  LDGSTS.E [R90+0x7a00], desc[UR16][R246.64], !P6 ;  /* 0x07a00000f65a7fae */ /* 0x0003e2000f1a1010 */
[----:B------:R-:W-:Y:S01]  /*abc0*/  ISETP.GE.U32.AND P6, PT, R0, 0x7fffff5c, PT ;  /* 0x7fffff5c0000780c */ /* 0x000fe20003fc6070 */
[----:B------:R-:W-:Y:S02]  /*abd0*/  VIADD R0, R82, 0xffffffda ;  /* 0xffffffda52007836 */ /* 0x000fe40000000000 */
[----:B------:R1:W-:Y:S01]  /*abe0*/  LDGSTS.E [R90+0x7c00], desc[UR16][R244.64], !P0 ;  /* 0x07c00000f45a7fae */ /* 0x0003e2000c1a1010 */
[----:B------:R-:W-:-:S03]  /*abf0*/  IMAD.WIDE R152, R154, 0x4, R6 ;  /* 0x000000049a987825 */ /* 0x000fc600078e0206 */
[----:B------:R3:W-:Y:S01]  /*ac00*/  STL.64 [R1+0x8], R12 ;  /* 0x0000080c01007387 */ /* 0x0007e20000100a00 */
[----:B------:R-:W-:-:S03]  /*ac10*/  IMAD.WIDE R154, R154, 0x4, R4 ;  /* 0x000000049a9a7825 */ /* 0x000fc600078e0204 */
[----:B------:R1:W-:Y:S01]  /*ac20*/  LDGSTS.E [R90+0x7e00], desc[UR16][R242.64], !P0 ;  /* 0x07e00000f25a7fae */ /* 0x0003e2000c1a1010 */
[----:B------:R-:W-:Y:S01]  /*ac30*/  ISETP.GE.U32.AND P0, PT, R0, 0x7fffff5b, PT ;  /* 0x7fffff5b0000780c */ /* 0x000fe20003f06070 */
[----:B------:R-:W-:Y:S02]  /*ac40*/  VIADD R0, R82, 0xffffffd9 ;  /* 0xffffffd952007836 */ /* 0x000fe40000000000 */
[----:B------:R1:W-:Y:S01]  /*ac50*/  STL.64 [R1], R10 ;  /* 0x0000000a01007387 */ /* 0x0003e20000100a00 */
[----:B------:R-:W-:-:S03]  /*ac60*/  IMAD.WIDE R156, R158, 0x4, R6 ;  /* 0x000000049e9c7825 */ /* 0x000fc600078e0206 */
[----:B------:R2:W-:Y:S01]  /*ac70*/  LDGSTS.E [R90+0x8000], desc[UR16][R240.64], !P4 ;  /* 0x08000000f05a7fae */ /* 0x0005e2000e1a1010 */
[----:B---3--:R-:W-:-:S03]  /*ac80*/  IMAD.WIDE R12, R14, 0x4, R6 ;  /* 0x000000040e0c7825 */ /* 0x008fc600078e0206 */
[----:B------:R3:W-:Y:S01]  /*ac90*/  LDGSTS.E [R90+0x8200], desc[UR16][R238.64], !P4 ;  /* 0x08200000ee5a7fae */ /* 0x0007e2000e1a1010 */
[----:B------:R-:W-:Y:S01]  /*aca0*/  ISETP.GE.U32.AND P4, PT, R0, 0x7fffff5a, PT ;  /* 0x7fffff5a0000780c */ /* 0x000fe20003f86070 */
[----:B------:R-:W-:Y:S02]  /*acb0*/  VIADD R0, R82, 0xffffffd8 ;  /* 0xffffffd852007836 */ /* 0x000fe40000000000 */
[----:B-1----:R-:W-:Y:S01]  /*acc0*/  IMAD R10, R2, 0x21, RZ ;  /* 0x00000021020a7824 */ /* 0x002fe200078e02ff */
[----:B------:R2:W-:Y:S01]  /*acd0*/  STL.64 [R1+0x1200], R250 ;  /* 0x001200fa01007387 */ /* 0x0005e20000100a00 */
[----:B------:R-:W-:-:S03]  /*ace0*/  IMAD.WIDE R14, R14, 0x4, R4 ;  /* 0x000000040e0e7825 */ /* 0x000fc600078e0204 */
[----:B------:R4:W-:Y:S01]  /*acf0*/  STL.64 [R1+0x1208], R248 ;  /* 0x001208f801007387 */ /* 0x0009e20000100a00 */
[----:B------:R-:W-:-:S03]  /*ad00*/  IMAD.WIDE R8, R10, 0x4, R6 ;  /* 0x000000040a087825 */ /* 0x000fc600078e0206 */
[----:B------:R1:W-:Y:S01]  /*ad10*/  STL.64 [R1+0x1210], R246 ;  /* 0x001210f601007387 */ /* 0x0003e20000100a00 */
[----:B------:R-:W-:-:S03]  /*ad20*/  IMAD.WIDE R10, R10, 0x4, R4 ;  /* 0x000000040a0a7825 */ /* 0x000fc600078e0204 */
[----:B------:R1:W-:Y:S01]  /*ad30*/  LDGSTS.E [R90+0x8400], desc[UR16][R8.64], !P3 ;  /* 0x08400000085a7fae */ /* 0x0003e2000d9a1010 */
[----:B--2---:R-:W-:Y:S01]  /*ad40*/  MOV R250, R42 ;  /* 0x0000002a00fa7202 */ /* 0x004fe20000000f00 */
[----:B------:R-:W-:Y:S02]  /*ad50*/  IMAD R42, R2, 0x29, RZ ;  /* 0x00000029022a7824 */ /* 0x000fe400078e02ff */
[----:B------:R-:W-:Y:S01]  /*ad60*/  LDGSTS.E [R90+0x8600], desc[UR16][R10.64], !P3 ;  /* 0x086000000a5a7fae */ /* 0x000fe2000d9a1010 */
[----:B------:R-:W-:Y:S01]  /*ad70*/  ISETP.GE.U32.AND P3, PT, R0, 0x7fffff59, PT ;  /* 0x7fffff590000780c */ /* 0x000fe20003f66070 */
[----:B------:R-:W-:Y:S01]  /*ad80*/  IMAD.MOV.U32 R251, RZ, RZ, R43 ;  /* 0x000000fffffb7224 */ /* 0x000fe200078e002b */
[----:B------:R-:W-:Y:S01]  /*ad90*/  IADD3 R0, PT, PT, R82, -0x29, RZ ;  /* 0xffffffd752007810 */ /* 0x000fe20007ffe0ff */
[----:B------:R2:W-:Y:S01]  /*ada0*/  LDGSTS.E [R90+0x8800], desc[UR16][R12.64], !P1 ;  /* 0x088000000c5a7fae */ /* 0x0005e2000c9a1010 */
[----:B------:R-:W-:Y:S01]  /*adb0*/  IMAD.WIDE R40, R42, 0x4, R6 ;  /* 0x000000042a287825 */ /* 0x000fe200078e0206 */
[----:B----4-:R-:W-:-:S02]  /*adc0*/  MOV R249, R51 ;  /* 0x0000003300f97202 */ /* 0x010fc40000000f00 */
[----:B------:R4:W-:Y:S01]  /*add0*/  LDGSTS.E [R90+0x8a00], desc[UR16][R14.64], !P1 ;  /* 0x08a000000e5a7fae */ /* 0x0009e2000c9a1010 */
[----:B------:R-:W-:Y:S01]  /*ade0*/  ISETP.GE.U32.AND P1, PT, R0, 0x7fffff58, PT ;  /* 0x7fffff580000780c */ /* 0x000fe20003f26070 */
[----:B------:R-:W-:Y:S01]  /*adf0*/  VIADD R0, R82, 0xffffffd6 ;  /* 0xffffffd652007836 */ /* 0x000fe20000000000 */
[----:B-1----:R-:W-:Y:S01]  /*ae00*/  MOV R247, R59 ;  /* 0x0000003b00f77202 */ /* 0x002fe20000000f00 */
[----:B------:R1:W-:Y:S01]  /*ae10*/  STL.64 [R1+0x1218], R244 ;  /* 0x001218f401007387 */ /* 0x0003e20000100a00 */
[----:B------:R-:W-:-:S03]  /*ae20*/  IMAD.WIDE R42, R42, 0x4, R4 ;  /* 0x000000042a2a7825 */ /* 0x000fc600078e0204 */
[----:B------:R2:W-:Y:S01]  /*ae30*/  LDGSTS.E [R90+0x8c00], desc[UR16][R16.64], !P5 ;  /* 0x08c00000105a7fae */ /* 0x0005e2000e9a1010 */
[----:B------:R-:W-:Y:S02]  /*ae40*/  IMAD.MOV.U32 R248, RZ, RZ, R50 ;  /* 0x000000fffff87224 */ /* 0x000fe400078e0032 */
[C---:B------:R-:W-:Y:S01]  /*ae50*/  IMAD R50, R2.reuse, 0x2b, RZ ;  /* 0x0000002b02327824 */ /* 0x040fe200078e02ff */
[----:B------:R2:W-:Y:S01]  /*ae60*/  STL.64 [R1+0x1220], R242 ;  /* 0x001220f201007387 */ /* 0x0005e20000100a00 */
[----:B------:R-:W-:Y:S02]  /*ae70*/  IMAD.MOV.U32 R246, RZ, RZ, R58 ;  /* 0x000000fffff67224 */ /* 0x000fe400078e003a */
[----:B------:R-:W-:Y:S01]  /*ae80*/  IMAD R58, R2, 0x2d, RZ ;  /* 0x0000002d023a7824 */ /* 0x000fe200078e02ff */
[----:B------:R3:W-:Y:S01]  /*ae90*/  LDGSTS.E [R90+0x8e00], desc[UR16][R18.64], !P5 ;  /* 0x08e00000125a7fae */ /* 0x0007e2000e9a1010 */
[----:B------:R-:W-:Y:S01]  /*aea0*/  ISETP.GE.U32.AND P5, PT, R0, 0x7fffff57, PT ;  /* 0x7fffff570000780c */ /* 0x000fe20003fa6070 */
[----:B------:R-:W-:Y:S01]  /*aeb0*/  VIADD R0, R82, 0xffffffd5 ;  /* 0xffffffd552007836 */ /* 0x000fe20000000000 */
[----:B-1----:R-:W-:Y:S01]  /*aec0*/  MOV R244, R66 ;  /* 0x0000004200f47202 */ /* 0x002fe20000000f00 */
[----:B------:R1:W-:Y:S01]  /*aed0*/  STL.64 [R1+0x1228], R240 ;  /* 0x001228f001007387 */ /* 0x0003e20000100a00 */
[----:B------:R-:W-:-:S03]  /*aee0*/  IMAD.WIDE R56, R58, 0x4, R6 ;  /* 0x000000043a387825 */ /* 0x000fc600078e0206 */
[----:B------:R3:W-:Y:S01]  /*aef0*/  STL.64 [R1+0x1230], R238 ;  /* 0x001230ee01007387 */ /* 0x0007e20000100a00 */
[----:B------:R-:W-:Y:S01]  /*af00*/  IMAD.WIDE R58, R58, 0x4, R4 ;  /* 0x000000043a3a7825 */ /* 0x000fe200078e0204 */
[----:B--2---:R-:W-:Y:S02]  /*af10*/  MOV R242, R74 ;  /* 0x0000004a00f27202 */ /* 0x004fe40000000f00 */
[----:B------:R2:W-:Y:S01]  /*af20*/  STL.64 [R1+0x1238], R8 ;  /* 0x0012380801007387 */ /* 0x0005e20000100a00 */
[----:B------:R-:W-:Y:S02]  /*af30*/  IMAD R66, R2, 0x2f, RZ ;  /* 0x0000002f02427824 */ /* 0x000fe400078e02ff */
[----:B------:R-:W-:Y:S01]  /*af40*/  IMAD.MOV.U32 R245, RZ, RZ, R67 ;  /* 0x000000fffff57224 */ /* 0x000fe200078e0043 */
[----:B------:R-:W-:Y:S01]  /*af50*/  STL.64 [R1+0x1240], R10 ;  /* 0x0012400a01007387 */ /* 0x000fe20000100a00 */
[----:B------:R-:W-:Y:S01]  /*af60*/  IMAD.WIDE R64, R66, 0x4, R6 ;  /* 0x0000000442407825 */ /* 0x000fe200078e0206 */
[----:B-1----:R-:W-:-:S02]  /*af70*/  MOV R241, R85 ;  /* 0x0000005500f17202 */ /* 0x002fc40000000f00 */
[----:B------:R1:W-:Y:S01]  /*af80*/  STL.64 [R1+0x1248], R12 ;  /* 0x0012480c01007387 */ /* 0x0003e20000100a00 */
[----:B------:R-:W-:Y:S01]  /*af90*/  IMAD.WIDE R66, R66, 0x4, R4 ;  /* 0x0000000442427825 */ /* 0x000fe200078e0204 */
[----:B---3--:R-:W-:Y:S02]  /*afa0*/  MOV R238, R92 ;  /* 0x0000005c00ee7202 */ /* 0x008fe40000000f00 */
[----:B------:R3:W-:Y:S01]  /*afb0*/  LDGSTS.E [R90+0x9000], desc[UR16][R20.64], !P6 ;  /* 0x09000000145a7fae */ /* 0x0007e2000f1a1010 */
[----:B------:R-:W-:Y:S01]  /*afc0*/  IMAD R74, R2, 0x31, RZ ;  /* 0x00000031024a7824 */ /* 0x000fe200078e02ff */
[----:B--2---:R-:W-:Y:S01]  /*afd0*/  MOV R9, R101 ;  /* 0x0000006500097202 */ /* 0x004fe20000000f00 */
[----:B------:R-:W-:Y:S01]  /*afe0*/  IMAD.MOV.U32 R243, RZ, RZ, R75 ;  /* 0x000000fffff37224 */ /* 0x000fe200078e004b */
[----:B------:R4:W-:Y:S01]  /*aff0*/  STL.64 [R1+0x1250], R14 ;  /* 0x0012500e01007387 */ /* 0x0009e20000100a00 */
[----:B------:R-:W-:-:S03]  /*b000*/  IMAD.WIDE R72, R74, 0x4, R6 ;  /* 0x000000044a487825 */ /* 0x000fc600078e0206 */
[----:B------:R2:W-:Y:S01]  /*b010*/  LDGSTS.E [R90+0x9200], desc[UR16][R22.64], !P6 ;  /* 0x09200000165a7fae */ /* 0x0005e2000f1a1010 */
[----:B------:R-:W-:Y:S01]  /*b020*/  ISETP.GE.U32.AND P6, PT, R0, 0x7fffff56, PT ;  /* 0x7fffff560000780c */ /* 0x000fe20003fc6070 */
[----:B------:R-:W-:Y:S01]  /*b030*/  VIADD R0, R82, 0xffffffd4 ;  /* 0xffffffd452007836 */ /* 0x000fe20000000000 */
[----:B-1----:R-:W-:Y:S01]  /*b040*/  MOV R13, R117 ;  /* 0x00000075000d7202 */ /* 0x002fe20000000f00 */
[----:B------:R1:W-:Y:S01]  /*b050*/  STL.64 [R1+0x1258], R16 ;  /* 0x0012581001007387 */ /* 0x0003e20000100a00 */
[----:B------:R-:W-:-:S03]  /*b060*/  IMAD.WIDE R74, R74, 0x4, R4 ;  /* 0x000000044a4a7825 */ /* 0x000fc600078e0204 */
[----:B------:R2:W-:Y:S01]  /*b070*/  STL.64 [R1+0x1260], R18 ;  /* 0x0012601201007387 */ /* 0x0005e20000100a00 */
[----:B------:R-:W-:Y:S01]  /*b080*/  IMAD.MOV.U32 R8, RZ, RZ, R100 ;  /* 0x000000ffff087224 */ /* 0x000fe200078e0064 */
[----:B----4-:R-:W-:Y:S01]  /*b090*/  MOV R15, R141 ;  /* 0x0000008d000f7202 */ /* 0x010fe20000000f00 */
[----:B------:R-:W-:Y:S01]  /*b0a0*/  IMAD.MOV.U32 R10, RZ, RZ, R108 ;  /* 0x000000ffff0a7224 */ /* 0x000fe200078e006c */
[----:B------:R3:W-:Y:S01]  /*b0b0*/  STL.64 [R1+0x1268], R20 ;  /* 0x0012681401007387 */ /* 0x0007e20000100a00 */
[----:B------:R-:W-:Y:S02]  /*b0c0*/  IMAD.MOV.U32 R11, RZ, RZ, R109 ;  /* 0x000000ffff0b7224 */ /* 0x000fe400078e006d */
[----:B------:R-:W-:Y:S01]  /*b0d0*/  IMAD.WIDE R108, R110, 0x4, R6 ;  /* 0x000000046e6c7825 */ /* 0x000fe200078e0206 */
[----:B------:R4:W-:Y:S01]  /*b0e0*/  STL.64 [R1+0x1270], R22 ;  /* 0x0012701601007387 */ /* 0x0009e20000100a00 */
[----:B-1----:R-:W-:Y:S02]  /*b0f0*/  MOV R16, R44 ;  /* 0x0000002c00107202 */ /* 0x002fe40000000f00 */
[----:B------:R-:W-:Y:S01]  /*b100*/  IMAD.MOV.U32 R17, RZ, RZ, R45 ;  /* 0x000000ffff117224 */ /* 0x000fe200078e002d */
[----:B------:R1:W-:Y:S01]  /*b110*/  LDGSTS.E [R90+0x9400], desc[UR16][R24.64], !P0 ;  /* 0x09400000185a7fae */ /* 0x0003e2000c1a1010 */
[----:B------:R-:W-:Y:S01]  /*b120*/  IMAD.WIDE R44, R46, 0x4, R6 ;  /* 0x000000042e2c7825 */ /* 0x000fe200078e0206 */
[----:B--2---:R-:W-:-:S02]  /*b130*/  MOV R19, R87 ;  /* 0x0000005700137202 */ /* 0x004fc40000000f00 */
[----:B------:R2:W-:Y:S01]  /*b140*/  LDGSTS.E [R90+0x9600], desc[UR16][R26.64], !P0 ;  /* 0x096000001a5a7fae */ /* 0x0005e2000c1a1010 */
[----:B------:R-:W-:Y:S01]  /*b150*/  ISETP.GE.U32.AND P0, PT, R0, 0x7fffff55, PT ;  /* 0x7fffff550000780c */ /* 0x000fe20003f06070 */
[----:B------:R-:W-:Y:S01]  /*b160*/  VIADD R0, R82, 0xffffffd3 ;  /* 0xffffffd352007836 */ /* 0x000fe20000000000 */
[----:B---3--:R-:W-:Y:S01]  /*b170*/  MOV R21, R95 ;  /* 0x0000005f00157202 */ /* 0x008fe20000000f00 */
[----:B----4-:R-:W-:Y:S01]  /*b180*/  IMAD.MOV.U32 R23, RZ, RZ, R29 ;  /* 0x000000ffff177224 */ /* 0x010fe200078e001d */
[----:B------:R-:W-:Y:S01]  /*b190*/  MOV R22, R28 ;  /* 0x0000001c00167202 */ /* 0x000fe20000000f00 */
[C---:B------:R-:W-:Y:S01]  /*b1a0*/  IMAD.WIDE R28, R30.reuse, 0x4, R6 ;  /* 0x000000041e1c7825 */ /* 0x040fe200078e0206 */
[----:B------:R1:W-:Y:S03]  /*b1b0*/  STL.64 [R1+0x1278], R24 ;  /* 0x0012781801007387 */ /* 0x0003e60000100a00 */
[--C-:B------:R-:W-:Y:S01]  /*b1c0*/  IMAD.WIDE R30, R30, 0x4, R4.reuse ;  /* 0x000000041e1e7825 */ /* 0x100fe200078e0204 */
[----:B------:R3:W-:Y:S03]  /*b1d0*/  LDGSTS.E [R90+0x9800], desc[UR16][R28.64], !P4 ;  /* 0x098000001c5a7fae */ /* 0x0007e6000e1a1010 */
[----:B------:R-:W-:Y:S01]  /*b1e0*/  IMAD.WIDE R46, R46, 0x4, R4 ;  /* 0x000000042e2e7825 */ /* 0x000fe200078e0204 */
[----:B------:R4:W-:Y:S01]  /*b1f0*/  LDGSTS.E [R90+0x9a00], desc[UR16][R30.64], !P4 ;  /* 0x09a000001e5a7fae */ /* 0x0009e2000e1a1010 */
[----:B------:R-:W-:-:S02]  /*b200*/  ISETP.GE.U32.AND P4, PT, R0, 0x7fffff54, PT ;  /* 0x7fffff540000780c */ /* 0x000fc40003f86070 */
[----:B------:R-:W-:Y:S01]  /*b210*/  VIADD R0, R82, 0xffffffd2 ;  /* 0xffffffd252007836 */ /* 0x000fe20000000000 */
[----:B-1----:R-:W-:Y:S01]  /*b220*/  MOV R25, R37 ;  /* 0x0000002500197202 */ /* 0x002fe20000000f00 */
[----:B------:R-:W-:Y:S01]  /*b230*/  IMAD.MOV.U32 R24, RZ, RZ, R36 ;  /* 0x000000ffff187224 */ /* 0x000fe200078e0024 */
[----:B------:R1:W-:Y:S01]  /*b240*/  LDGSTS.E [R90+0x9c00], desc[UR16][R32.64], !P3 ;  /* 0x09c00000205a7fae */ /* 0x0003e2000d9a1010 */
[----:B------:R-:W-:-:S03]  /*b250*/  IMAD.WIDE R36, R38, 0x4, R6 ;  /* 0x0000000426247825 */ /* 0x000fc600078e0206 */
[----:B------:R-:W-:Y:S01]  /*b260*/  LDGSTS.E [R90+0x9e00], desc[UR16][R34.64], !P3 ;  /* 0x09e00000225a7fae */ /* 0x000fe2000d9a1010 */
[----:B------:R-:W-:Y:S01]  /*b270*/  IMAD.WIDE R38, R38, 0x4, R4 ;  /* 0x0000000426267825 */ /* 0x000fe200078e0204 */
[----:B------:R-:W-:Y:S02]  /*b280*/  ISETP.GE.U32.AND P3, PT, R0, 0x7fffff53, PT ;  /* 0x7fffff530000780c */ /* 0x000fe40003f66070 */
[----:B------:R-:W-:Y:S01]  /*b290*/  IADD3 R0, PT, PT, R82, -0x2f, RZ ;  /* 0xffffffd152007810 */ /* 0x000fe20007ffe0ff */
[----:B------:R1:W-:Y:S01]  /*b2a0*/  LDGSTS.E [R90+0xa000], desc[UR16][R36.64], !P1 ;  /* 0x0a000000245a7fae */ /* 0x0003e2000c9a1010 */
[----:B------:R-:W-:Y:S02]  /*b2b0*/  IMAD.MOV.U32 R20, RZ, RZ, R94 ;  /* 0x000000ffff147224 */ /* 0x000fe400078e005e */
[----:B------:R-:W-:Y:S01]  /*b2c0*/  IMAD R94, R2, 0x33, RZ ;  /* 0x00000033025e7824 */ /* 0x000fe200078e02ff */
[----:B------:R1:W-:Y:S01]  /*b2d0*/  LDGSTS.E [R90+0xa200], desc[UR16][R38.64], !P1 ;  /* 0x0a200000265a7fae */ /* 0x0003e2000c9a1010 */
[----:B------:R-:W-:Y:S01]  /*b2e0*/  ISETP.GE.U32.AND P1, PT, R0, 0x7fffff52, PT ;  /* 0x7fffff520000780c */ /* 0x000fe20003f26070 */
[----:B------:R-:W-:Y:S01]  /*b2f0*/  IMAD.WIDE R110, R110, 0x4, R4 ;  /* 0x000000046e6e7825 */ /* 0x000fe200078e0204 */
[----:B------:R-:W-:Y:S01]  /*b300*/  IADD3 R0, PT, PT, R82, -0x30, RZ ;  /* 0xffffffd052007810 */ /* 0x000fe20007ffe0ff */
[----:B------:R1:W-:Y:S02]  /*b310*/  LDGSTS.E [R90+0xa400], desc[UR16][R40.64], !P5 ;  /* 0x0a400000285a7fae */ /* 0x0003e4000e9a1010 */
[----:B------:R-:W-:-:S02]  /*b320*/  IMAD.WIDE R80, R94, 0x4, R6 ;  /* 0x000000045e507825 */ /* 0x000fc400078e0206 */
[----:B------:R1:W-:Y:S01]  /*b330*/  LDGSTS.E [R90+0xa600], desc[UR16][R42.64], !P5 ;  /* 0x0a6000002a5a7fae */ /* 0x0003e2000e9a1010 */
[----:B------:R-:W-:Y:S01]  /*b340*/  ISETP.GE.U32.AND P5, PT, R0, 0x7fffff51, PT ;  /* 0x7fffff510000780c */ /* 0x000fe20003fa6070 */
[----:B------:R-:W-:Y:S02]  /*b350*/  VIADD R0, R82, 0xffffffcf ;  /* 0xffffffcf52007836 */ /* 0x000fe40000000000 */
[----:B------:R2:W-:Y:S01]  /*b360*/  STL.64 [R1+0x1280], R26 ;  /* 0x0012801a01007387 */ /* 0x0005e20000100a00 */
[----:B------:R-:W-:-:S03]  /*b370*/  IMAD.WIDE R94, R94, 0x4, R4 ;  /* 0x000000045e5e7825 */ /* 0x000fc600078e0204 */
[----:B------:R-:W-:Y:S01]  /*b380*/  LDGSTS.E [R90+0xa800], desc[UR16][R44.64], !P6 ;  /* 0x0a8000002c5a7fae */ /* 0x000fe2000f1a1010 */
[----:B------:R-:W-:Y:S02]  /*b390*/  IMAD.MOV.U32 R12, RZ, RZ, R116 ;  /* 0x000000ffff0c7224 */ /* 0x000fe400078e0074 */
[----:B------:R-:W-:Y:S01]  /*b3a0*/  IMAD.MOV.U32 R18, RZ, RZ, R86 ;  /* 0x000000ffff127224 */ /* 0x000fe200078e0056 */
[----:B------:R-:W-:Y:S01]  /*b3b0*/  LDGSTS.E [R90+0xaa00], desc[UR16][R46.64], !P6 ;  /* 0x0aa000002e5a7fae */ /* 0x000fe2000f1a1010 */
[----:B------:R-:W-:Y:S01]  /*b3c0*/  ISETP.GE.U32.AND P6, PT, R0, 0x7fffff50, PT ;  /* 0x7fffff500000780c */ /* 0x000fe20003fc6070 */
[----:B------:R-:W-:Y:S01]  /*b3d0*/  VIADD R0, R82, 0xffffffce ;  /* 0xffffffce52007836 */ /* 0x000fe20000000000 */
[----:B------:R-:W-:Y:S01]  /*b3e0*/  MOV R86, R124 ;  /* 0x0000007c00567202 */ /* 0x000fe20000000f00 */
[----:B--2---:R-:W-:Y:S01]  /*b3f0*/  IMAD.MOV.U32 R26, RZ, RZ, R48 ;  /* 0x000000ffff1a7224 */ /* 0x004fe200078e0030 */
[----:B------:R3:W-:Y:S01]  /*b400*/  STL.64 [R1+0x1288], R28 ;  /* 0x0012881c01007387 */ /* 0x0007e20000100a00 */
[----:B------:R-:W-:-:S02]  /*b410*/  IMAD.MOV.U32 R27, RZ, RZ, R49 ;  /* 0x000000ffff1b7224 */ /* 0x000fc400078e0031 */
[C---:B------:R-:W-:Y:S01]  /*b420*/  IMAD.WIDE R48, R50.reuse, 0x4, R6 ;  /* 0x0000000432307825 */ /* 0x040fe200078e0206 */
[----:B------:R4:W-:Y:S03]  /*b430*/  STL.64 [R1+0x1290], R30 ;  /* 0x0012901e01007387 */ /* 0x0009e60000100a00 */
[----:B------:R-:W-:Y:S01]  /*b440*/  IMAD.WIDE R50, R50, 0x4, R4 ;  /* 0x0000000432327825 */ /* 0x000fe200078e0204 */
[----:B------:R2:W-:Y:S03]  /*b450*/  LDGSTS.E [R90+0xac00], desc[UR16][R48.64], !P0 ;  /* 0x0ac00000305a7fae */ /* 0x0005e6000c1a1010 */
[----:B------:R-:W-:Y:S01]  /*b460*/  IMAD.MOV.U32 R87, RZ, RZ, R125 ;  /* 0x000000ffff577224 */ /* 0x000fe200078e007d */
[----:B------:R-:W-:Y:S01]  /*b470*/  LDGSTS.E [R90+0xae00], desc[UR16][R50.64], !P0 ;  /* 0x0ae00000325a7fae */ /* 0x000fe2000c1a1010 */
[----:B---3--:R-:W-:Y:S01]  /*b480*/  IMAD.MOV.U32 R28, RZ, RZ, R52 ;  /* 0x000000ffff1c7224 */ /* 0x008fe200078e0034 */
[----:B------:R-:W-:Y:S01]  /*b490*/  ISETP.GE.U32.AND P0, PT, R0, 0x7fffff4f, PT ;  /* 0x7fffff4f0000780c */ /* 0x000fe20003f06070 */
[----:B------:R-:W-:Y:S01]  /*b4a0*/  IMAD.MOV.U32 R29, RZ, RZ, R53 ;  /* 0x000000ffff1d7224 */ /* 0x000fe200078e0035 */
[----:B------:R-:W-:Y:S01]  /*b4b0*/  IADD3 R0, PT, PT, R82, -0x33, RZ ;  /* 0xffffffcd52007810 */ /* 0x000fe20007ffe0ff */
[C---:B------:R-:W-:Y:S01]  /*b4c0*/  IMAD.WIDE R52, R54.reuse, 0x4, R6 ;  /* 0x0000000436347825 */ /* 0x040fe200078e0206 */
[----:B----4-:R-:W-:Y:S01]  /*b4d0*/  MOV R30, R60 ;  /* 0x0000003c001e7202 */ /* 0x010fe20000000f00 */
[----:B------:R1:W-:Y:S02]  /*b4e0*/  STL.64 [R1+0x1298], R32 ;  /* 0x0012982001007387 */ /* 0x0003e40000100a00 */
[----:B------:R-:W-:-:S02]  /*b4f0*/  IMAD.WIDE R54, R54, 0x4, R4 ;  /* 0x0000000436367825 */ /* 0x000fc400078e0204 */
[----:B------:R-:W-:Y:S02]  /*b500*/  LDGSTS.E [R90+0xb000], desc[UR16][R52.64], !P4 ;  /* 0x0b000000345a7fae */ /* 0x000fe4000e1a1010 */
[----:B------:R-:W-:Y:S02]  /*b510*/  IMAD.MOV.U32 R31, RZ, RZ, R61 ;  /* 0x000000ffff1f7224 */ /* 0x000fe400078e003d */
[----:B------:R-:W-:Y:S01]  /*b520*/  LDGSTS.E [R90+0xb200], desc[UR16][R54.64], !P4 ;  /* 0x0b200000365a7fae */ /* 0x000fe2000e1a1010 */
[----:B------:R-:W-:Y:S01]  /*b530*/  ISETP.GE.U32.AND P4, PT, R0, 0x7fffff4e, PT ;  /* 0x7fffff4e0000780c */ /* 0x000fe20003f86070 */
[----:B------:R-:W-:Y:S02]  /*b540*/  VIADD R0, R82, 0xffffffcc ;  /* 0xffffffcc52007836 */ /* 0x000fe40000000000 */
[----:B------:R-:W-:Y:S01]  /*b550*/  LDGSTS.E [R90+0xb400], desc[UR16][R56.64], !P3 ;  /* 0x0b400000385a7fae */ /* 0x000fe2000d9a1010 */
[----:B------:R-:W-:Y:S01]  /*b560*/  IMAD.WIDE R60, R62, 0x4, R6 ;  /* 0x000000043e3c7825 */ /* 0x000fe200078e0206 */
[----:B-1----:R-:W-:-:S02]  /*b570*/  MOV R32, R68 ;  /* 0x0000004400207202 */ /* 0x002fc40000000f00 */
[----:B------:R-:W-:Y:S01]  /*b580*/  LDGSTS.E [R90+0xb600], desc[UR16][R58.64], !P3 ;  /* 0x0b6000003a5a7fae */ /* 0x000fe2000d9a1010 */
[----:B------:R-:W-:Y:S01]  /*b590*/  ISETP.GE.U32.AND P3, PT, R0, 0x7fffff4d, PT ;  /* 0x7fffff4d0000780c */ /* 0x000fe20003f66070 */
[----:B------:R-:W-:Y:S02]  /*b5a0*/  IMAD.WIDE R62, R62, 0x4, R4 ;  /* 0x000000043e3e7825 */ /* 0x000fe400078e0204 */
[----:B------:R-:W-:Y:S02]  /*b5b0*/  LDGSTS.E [R90+0xb800], desc[UR16][R60.64], !P1 ;  /* 0x0b8000003c5a7fae */ /* 0x000fe4000c9a1010 */
[----:B------:R-:W-:Y:S02]  /*b5c0*/  VIADD R0, R82, 0xffffffcb ;  /* 0xffffffcb52007836 */ /* 0x000fe40000000000 */
[----:B------:R-:W-:Y:S01]  /*b5d0*/  LDGSTS.E [R90+0xba00], desc[UR16][R62.64], !P1 ;  /* 0x0ba000003e5a7fae */ /* 0x000fe2000c9a1010 */
[----:B------:R-:W-:Y:S02]  /*b5e0*/  IMAD.MOV.U32 R33, RZ, RZ, R69 ;  /* 0x000000ffff217224 */ /* 0x000fe400078e0045 */
[----:B------:R-:W-:Y:S01]  /*b5f0*/  ISETP.GE.U32.AND P1, PT, R0, 0x7fffff4c, PT ;  /* 0x7fffff4c0000780c */ /* 0x000fe20003f26070 */
[----:B------:R-:W-:Y:S01]  /*b600*/  LDGSTS.E [R90+0xbc00], desc[UR16][R64.64], !P5 ;  /* 0x0bc00000405a7fae */ /* 0x000fe2000e9a1010 */
[----:B------:R-:W-:Y:S01]  /*b610*/  IADD3 R0, PT, PT, R82, -0x36, RZ ;  /* 0xffffffca52007810 */ /* 0x000fe20007ffe0ff */
[----:B------:R-:W-:-:S02]  /*b620*/  IMAD.WIDE R68, R70, 0x4, R6 ;  /* 0x0000000446447825 */ /* 0x000fc400078e0206 */
        /* <DEDUP_REMOVED lines=8> */
[----:B------:R-:W-:Y:S01]  /*b6b0*/  VIADD R0, R82, 0xffffffc8 ;  /* 0xffffffc852007836 */ /* 0x000fe20000000000 */
[----:B------:R-:W-:Y:S01]  /*b6c0*/  LDGSTS.E [R90+0xc400], desc[UR16][R72.64], !P0 ;  /* 0x0c400000485a7fae */ /* 0x000fe2000c1a1010 */
[----:B------:R-:W-:-:S02]  /*b6d0*/  IMAD R134, R2, 0x3d, RZ ;  /* 0x0000003d02867824 */ /* 0x000fc400078e02ff */
[----:B------:R-:W-:Y:S01]  /*b6e0*/  IMAD.MOV.U32 R239, RZ, RZ, R93 ;  /* 0x000000ffffef7224 */ /* 0x000fe200078e005d */
[----:B------:R-:W-:Y:S01]  /*b6f0*/  LDGSTS.E [R90+0xc600], desc[UR16][R74.64], !P0 ;  /* 0x0c6000004a5a7fae */ /* 0x000fe2000c1a1010 */
[----:B------:R-:W-:Y:S01]  /*b700*/  ISETP.GE.U32.AND P0, PT, R0, 0x7fffff49, PT ;  /* 0x7fffff490000780c */ /* 0x000fe20003f06070 */
[----:B------:R-:W-:Y:S01]  /*b710*/  IMAD.MOV.U32 R93, RZ, RZ, R135 ;  /* 0x000000ffff5d7224 */ /* 0x000fe200078e0087 */
[----:B------:R-:W-:Y:S01]  /*b720*/  IADD3 R0, PT, PT, R82, -0x39, RZ ;  /* 0xffffffc752007810 */ /* 0x000fe20007ffe0ff */
[----:B------:R-:W-:Y:S01]  /*b730*/  LDGSTS.E [R90+0xc800], desc[UR16][R76.64], !P4 ;  /* 0x0c8000004c5a7fae */ /* 0x000fe2000e1a1010 */
[----:B------:R-:W-:-:S03]  /*b740*/  IMAD.WIDE R132, R134, 0x4, R6 ;  /* 0x0000000486847825 */ /* 0x000fc600078e0206 */
[----:B------:R-:W-:Y:S01]  /*b750*/  LDGSTS.E [R90+0xca00], desc[UR16][R78.64], !P4 ;  /* 0x0ca000004e5a7fae */ /* 0x000fe2000e1a1010 */
[----:B------:R-:W-:Y:S01]  /*b760*/  ISETP.GE.U32.AND P4, PT, R0, 0x7fffff48, PT ;  /* 0x7fffff480000780c */ /* 0x000fe20003f86070 */
[----:B------:R-:W-:Y:S02]  /*b770*/  VIADD R0, R82, 0xffffffc6 ;  /* 0xffffffc652007836 */ /* 0x000fe40000000000 */
[----:B------:R-:W-:Y:S01]  /*b780*/  STL.64 [R1+0x12a0], R34 ;  /* 0x0012a02201007387 */ /* 0x000fe20000100a00 */
[----:B------:R-:W-:-:S03]  /*b790*/  IMAD.WIDE R134, R134, 0x4, R4 ;  /* 0x0000000486867825 */ /* 0x000fc600078e0204 */
[----:B------:R1:W-:Y:S01]  /*b7a0*/  STL.64 [R1+0x12a8], R36 ;  /* 0x0012a82401007387 */ /* 0x0003e20000100a00 */
[----:B------:R-:W-:Y:S02]  /*b7b0*/  IMAD.MOV.U32 R14, RZ, RZ, R140 ;  /* 0x000000ffff0e7224 */ /* 0x000fe400078e008c */
[C---:B------:R-:W-:Y:S01]  /*b7c0*/  IMAD.WIDE R140, R142.reuse, 0x4, R6 ;  /* 0x000000048e8c7825 */ /* 0x040fe200078e0206 */
[----:B------:R-:W-:Y:S03]  /*b7d0*/  LDGSTS.E [R90+0xcc00], desc[UR16][R80.64], !P3 ;  /* 0x0cc00000505a7fae */ /* 0x000fe6000d9a1010 */
[----:B------:R-:W-:Y:S01]  /*b7e0*/  IMAD.WIDE R142, R142, 0x4, R4 ;  /* 0x000000048e8e7825 */ /* 0x000fe200078e0204 */
[----:B------:R-:W-:Y:S01]  /*b7f0*/  LDGSTS.E [R90+0xce00], desc[UR16][R94.64], !P3 ;  /* 0x0ce000005e5a7fae */ /* 0x000fe2000d9a1010 */
[----:B------:R-:W-:Y:S02]  /*b800*/  ISETP.GE.U32.AND P3, PT, R0, 0x7fffff47, PT ;  /* 0x7fffff470000780c */ /* 0x000fe40003f66070 */
[----:B------:R-:W-:Y:S01]  /*b810*/  VIADD R0, R82, 0xffffffc5 ;  /* 0xffffffc552007836 */ /* 0x000fe20000000000 */
[----:B------:R-:W-:Y:S01]  /*b820*/  LDGSTS.E [R90+0xd000], desc[UR16][R96.64], !P1 ;  /* 0x0d000000605a7fae */ /* 0x000fe2000c9a1010 */
[----:B-1----:R-:W-:-:S02]  /*b830*/  IMAD.MOV.U32 R36, RZ, RZ, R102 ;  /* 0x000000ffff247224 */ /* 0x002fc400078e0066 */
[----:B------:R-:W-:Y:S01]  /*b840*/  IMAD R102, R2, 0x35, RZ ;  /* 0x0000003502667824 */ /* 0x000fe200078e02ff */
[----:B------:R-:W-:Y:S01]  /*b850*/  LDGSTS.E [R90+0xd200], desc[UR16][R98.64], !P1 ;  /* 0x0d200000625a7fae */ /* 0x000fe2000c9a1010 */
[----:B------:R-:W-:Y:S01]  /*b860*/  IMAD.MOV.U32 R37, RZ, RZ, R103 ;  /* 0x000000ffff257224 */ /* 0x000fe200078e0067 */
[----:B------:R-:W-:Y:S01]  /*b870*/  ISETP.GE.U32.AND P1, PT, R0, 0x7fffff46, PT ;  /* 0x7fffff460000780c */ /* 0x000fe20003f26070 */
[----:B------:R-:W-:Y:S01]  /*b880*/  IMAD.WIDE R100, R102, 0x4, R6 ;  /* 0x0000000466647825 */ /* 0x000fe200078e0206 */
[----:B------:R-:W-:Y:S01]  /*b890*/  IADD3 R0, PT, PT, R82, -0x3c, RZ ;  /* 0xffffffc452007810 */ /* 0x000fe20007ffe0ff */
[----:B------:R1:W-:Y:S02]  /*b8a0*/  STL.64 [R1+0x12b0], R38 ;  /* 0x0012b02601007387 */ /* 0x0003e40000100a00 */
[----:B------:R-:W-:Y:S02]  /*b8b0*/  IMAD.WIDE R102, R102, 0x4, R4 ;  /* 0x0000000466667825 */ /* 0x000fe400078e0204 */
[----:B------:R-:W-:Y:S02]  /*b8c0*/  LDGSTS.E [R90+0xd400], desc[UR16][R100.64], !P5 ;  /* 0x0d400000645a7fae */ /* 0x000fe4000e9a1010 */
[----:B------:R-:W-:-:S02]  /*b8d0*/  IMAD.MOV.U32 R34, RZ, RZ, R136 ;  /* 0x000000ffff227224 */ /* 0x000fc400078e0088 */
[----:B------:R-:W-:Y:S01]  /*b8e0*/  LDGSTS.E [R90+0xd600], desc[UR16][R102.64], !P5 ;  /* 0x0d600000665a7fae */ /* 0x000fe2000e9a1010 */
[----:B------:R-:W-:Y:S01]  /*b8f0*/  ISETP.GE.U32.AND P5, PT, R0, 0x7fffff45, PT ;  /* 0x7fffff450000780c */ /* 0x000fe20003fa6070 */
[----:B------:R-:W-:Y:S02]  /*b900*/  VIADD R0, R82, 0xffffffc3 ;  /* 0xffffffc352007836 */ /* 0x000fe40000000000 */
[----:B------:R-:W-:Y:S01]  /*b910*/  LDGSTS.E [R90+0xd800], desc[UR16][R104.64], !P6 ;  /* 0x0d800000685a7fae */ /* 0x000fe2000f1a1010 */
[----:B-1----:R-:W-:Y:S02]  /*b920*/  IMAD.MOV.U32 R38, RZ, RZ, R118 ;  /* 0x000000ffff267224 */ /* 0x002fe400078e0076 */
[----:B------:R-:W-:Y:S01]  /*b930*/  IMAD R118, R2, 0x39, RZ ;  /* 0x0000003902767824 */ /* 0x000fe200078e02ff */
[----:B------:R-:W-:Y:S01]  /*b940*/  LDGSTS.E [R90+0xda00], desc[UR16][R106.64], !P6 ;  /* 0x0da000006a5a7fae */ /* 0x000fe2000f1a1010 */
[----:B------:R-:W-:Y:S01]  /*b950*/  ISETP.GE.U32.AND P6, PT, R0, 0x7fffff44, PT ;  /* 0x7fffff440000780c */ /* 0x000fe20003fc6070 */
[----:B------:R-:W-:-:S02]  /*b960*/  VIADD R0, R82, 0xffffffc2 ;  /* 0xffffffc252007836 */ /* 0x000fc40000000000 */
[----:B------:R-:W-:Y:S01]  /*b970*/  LDGSTS.E [R90+0xdc00], desc[UR16][R108.64], !P0 ;  /* 0x0dc000006c5a7fae */ /* 0x000fe2000c1a1010 */
[----:B------:R-:W-:Y:S02]  /*b980*/  IMAD.MOV.U32 R39, RZ, RZ, R119 ;  /* 0x000000ffff277224 */ /* 0x000fe400078e0077 */
[----:B------:R-:W-:Y:S01]  /*b990*/  IMAD.WIDE R116, R118, 0x4, R6 ;  /* 0x0000000476747825 */ /* 0x000fe200078e0206 */
[----:B------:R-:W-:Y:S01]  /*b9a0*/  LDGSTS.E [R90+0xde00], desc[UR16][R110.64], !P0 ;  /* 0x0de000006e5a7fae */ /* 0x000fe2000c1a1010 */
[----:B------:R-:W-:Y:S02]  /*b9b0*/  ISETP.GE.U32.AND P0, PT, R0, 0x7fffff43, PT ;  /* 0x7fffff430000780c */ /* 0x000fe40003f06070 */
[----:B------:R-:W-:Y:S01]  /*b9c0*/  IADD3 R0, PT, PT, R82, -0x3f, RZ ;  /* 0xffffffc152007810 */ /* 0x000fe20007ffe0ff */
[----:B------:R-:W-:Y:S01]  /*b9d0*/  LDGSTS.E [R90+0xe000], desc[UR16][R112.64], !P4 ;  /* 0x0e000000705a7fae */ /* 0x000fe2000e1a1010 */
[----:B------:R-:W-:-:S03]  /*b9e0*/  IMAD.WIDE R118, R118, 0x4, R4 ;  /* 0x0000000476767825 */ /* 0x000fc600078e0204 */
[----:B------:R-:W-:Y:S01]  /*b9f0*/  LDGSTS.E [R90+0xe200], desc[UR16][R114.64], !P4 ;  /* 0x0e200000725a7fae */ /* 0x000fe2000e1a1010 */
[----:B------:R-:W-:Y:S01]  /*ba00*/  ISETP.GE.U32.AND P4, PT, R0, 0x7fffff42, PT ;  /* 0x7fffff420000780c */ /* 0x000fe20003f86070 */
[----:B------:R-:W-:Y:S02]  /*ba10*/  VIADD R0, R82, 0xffffffc0 ;  /* 0xffffffc052007836 */ /* 0x000fe40000000000 */
[----:B------:R1:W-:Y:S01]  /*ba20*/  STL.64 [R1+0x12b8], R40 ;  /* 0x0012b82801007387 */ /* 0x0003e20000100a00 */
[----:B------:R-:W-:Y:S02]  /*ba30*/  IMAD.MOV.U32 R35, RZ, RZ, R137 ;  /* 0x000000ffff237224 */ /* 0x000fe400078e0089 */
[C---:B------:R-:W-:Y:S01]  /*ba40*/  IMAD.WIDE R136, R138.reuse, 0x4, R6 ;  /* 0x000000048a887825 */ /* 0x040fe200078e0206 */
[----:B------:R-:W-:Y:S03]  /*ba50*/  LDGSTS.E [R90+0xe400], desc[UR16][R116.64], !P3 ;  /* 0x0e400000745a7fae */ /* 0x000fe6000d9a1010 */
[----:B------:R-:W-:Y:S01]  /*ba60*/  IMAD.WIDE R138, R138, 0x4, R4 ;  /* 0x000000048a8a7825 */ /* 0x000fe200078e0204 */
[----:B------:R-:W-:Y:S01]  /*ba70*/  LDGSTS.E [R90+0xe600], desc[UR16][R118.64], !P3 ;  /* 0x0e600000765a7fae */ /* 0x000fe2000d9a1010 */
[----:B------:R-:W-:-:S02]  /*ba80*/  ISETP.GE.U32.AND P3, PT, R0, 0x7fffff41, PT ;  /* 0x7fffff410000780c */ /* 0x000fc40003f66070 */
[----:B------:R-:W-:Y:S01]  /*ba90*/  VIADD R0, R82, 0xffffffbf ;  /* 0xffffffbf52007836 */ /* 0x000fe20000000000 */
[----:B------:R-:W-:Y:S01]  /*baa0*/  LDGSTS.E [R90+0xe800], desc[UR16][R120.64], !P1 ;  /* 0x0e800000785a7fae */ /* 0x000fe2000c9a1010 */
[----:B-1----:R-:W-:Y:S02]  /*bab0*/  IMAD.MOV.U32 R40, RZ, RZ, R126 ;  /* 0x000000ffff287224 */ /* 0x002fe400078e007e */
[----:B------:R-:W-:Y:S01]  /*bac0*/  IMAD R126, R2, 0x3b, RZ ;  /* 0x0000003b027e7824 */ /* 0x000fe200078e02ff */
[----:B------:R-:W-:Y:S01]  /*bad0*/  LDGSTS.E [R90+0xea00], desc[UR16][R122.64], !P1 ;  /* 0x0ea000007a5a7fae */ /* 0x000fe2000c9a1010 */
[----:B------:R-:W-:Y:S01]  /*bae0*/  IMAD.MOV.U32 R41, RZ, RZ, R127 ;  /* 0x000000ffff297224 */ /* 0x000fe200078e007f */
[----:B------:R-:W-:Y:S01]  /*baf0*/  ISETP.GE.U32.AND P1, PT, R0, 0x7fffff40, PT ;  /* 0x7fffff400000780c */ /* 0x000fe20003f26070 */
[----:B------:R-:W-:Y:S01]  /*bb00*/  IMAD.WIDE R124, R126, 0x4, R6 ;  /* 0x000000047e7c7825 */ /* 0x000fe200078e0206 */
[----:B------:R-:W-:Y:S01]  /*bb10*/  IADD3 R0, PT, PT, R82, -0x42, RZ ;  /* 0xffffffbe52007810 */ /* 0x000fe20007ffe0ff */
[----:B------:R1:W-:Y:S02]  /*bb20*/  STL.64 [R1+0x12c0], R42 ;  /* 0x0012c02a01007387 */ /* 0x0003e40000100a00 */
[----:B------:R-:W-:-:S02]  /*bb30*/  IMAD.WIDE R126, R126, 0x4, R4 ;  /* 0x000000047e7e7825 */ /* 0x000fc400078e0204 */
[----:B------:R-:W-:Y:S02]  /*bb40*/  LDGSTS.E [R90+0xec00], desc[UR16][R124.64], !P5 ;  /* 0x0ec000007c5a7fae */ /* 0x000fe4000e9a1010 */
[----:B------:R-:W-:Y:S02]  /*bb50*/  IMAD.WIDE R158, R158, 0x4, R4 ;  /* 0x000000049e9e7825 */ /* 0x000fe400078e0204 */
[----:B------:R-:W-:Y:S01]  /*bb60*/  LDGSTS.E [R90+0xee00], desc[UR16][R126.64], !P5 ;  /* 0x0ee000007e5a7fae */ /* 0x000fe2000e9a1010 */
[----:B------:R-:W-:Y:S01]  /*bb70*/  ISETP.GE.U32.AND P5, PT, R0, 0x7fffff3f, PT ;  /* 0x7fffff3f0000780c */ /* 0x000fe20003fa6070 */
[----:B------:R-:W-:Y:S02]  /*bb80*/  VIADD R0, R82, 0xffffffbd ;  /* 0xffffffbd52007836 */ /* 0x000fe40000000000 */
[----:B------:R-:W-:Y:S01]  /*bb90*/  LDGSTS.E [R90+0xf000], desc[UR16][R128.64], !P6 ;  /* 0x0f000000805a7fae */ /* 0x000fe2000f1a1010 */
[C---:B------:R-:W-:Y:S02]  /*bba0*/  IMAD R162, R2.reuse, 0x44, RZ ;  /* 0x0000004402a27824 */ /* 0x040fe400078e02ff */
[----:B------:R-:W-:Y:S01]  /*bbb0*/  IMAD R166, R2, 0x45, RZ ;  /* 0x0000004502a67824 */ /* 0x000fe200078e02ff */
[----:B------:R-:W-:Y:S01]  /*bbc0*/  LDGSTS.E [R90+0xf200], desc[UR16][R130.64], !P6 ;  /* 0x0f200000825a7fae */ /* 0x000fe2000f1a1010 */
[----:B------:R-:W-:Y:S01]  /*bbd0*/  ISETP.GE.U32.AND P6, PT, R0, 0x7fffff3e, PT ;  /* 0x7fffff3e0000780c */ /* 0x000fe20003fc6070 */
[----:B------:R-:W-:-:S02]  /*bbe0*/  VIADD R0, R82, 0xffffffbc ;  /* 0xffffffbc52007836 */ /* 0x000fc40000000000 */
[----:B------:R-:W-:Y:S01]  /*bbf0*/  LDGSTS.E [R90+0xf400], desc[UR16][R132.64], !P0 ;  /* 0x0f400000845a7fae */ /* 0x000fe2000c1a1010 */
[----:B------:R-:W-:-:S03]  /*bc00*/  IMAD.WIDE R160, R162, 0x4, R6 ;  /* 0x00000004a2a07825 */ /* 0x000fc600078e0206 */
[----:B------:R-:W-:Y:S01]  /*bc10*/  LDGSTS.E [R90+0xf600], desc[UR16][R134.64], !P0 ;  /* 0x0f600000865a7fae */ /* 0x000fe2000c1a1010 */
[----:B------:R-:W-:Y:S01]  /*bc20*/  ISETP.GE.U32.AND P0, PT, R0, 0x7fffff3d, PT ;  /* 0x7fffff3d0000780c */ /* 0x000fe20003f06070 */
[----:B------:R-:W-:Y:S01]  /*bc30*/  IMAD.WIDE R162, R162, 0x4, R4 ;  /* 0x00000004a2a27825 */ /* 0x000fe200078e0204 */
[----:B------:R-:W-:Y:S01]  /*bc40*/  IADD3 R0, PT, PT, R82, -0x45, RZ ;  /* 0xffffffbb52007810 */ /* 0x000fe20007ffe0ff */
[----:B------:R-:W-:Y:S02]  /*bc50*/  LDGSTS.E [R90+0xf800], desc[UR16][R136.64], !P4 ;  /* 0x0f800000885a7fae */ /* 0x000fe4000e1a1010 */
[----:B------:R-:W-:Y:S02]  /*bc60*/  IMAD.WIDE R164, R166, 0x4, R6 ;  /* 0x00000004a6a47825 */ /* 0x000fe400078e0206 */
[----:B------:R-:W-:Y:S01]  /*bc70*/  LDGSTS.E [R90+0xfa00], desc[UR16][R138.64], !P4 ;  /* 0x0fa000008a5a7fae */ /* 0x000fe2000e1a1010 */
[----:B------:R-:W-:Y:S01]  /*bc80*/  ISETP.GE.U32.AND P4, PT, R0, 0x7fffff3c, PT ;  /* 0x7fffff3c0000780c */ /* 0x000fe20003f86070 */
[----:B------:R-:W-:-:S02]  /*bc90*/  VIADD R0, R82, 0xffffffba ;  /* 0xffffffba52007836 */ /* 0x000fc40000000000 */
[----:B------:R-:W-:Y:S01]  /*bca0*/  LDGSTS.E [R90+0xfc00], desc[UR16][R140.64], !P3 ;  /* 0x0fc000008c5a7fae */ /* 0x000fe2000d9a1010 */
[----:B------:R-:W-:Y:S02]  /*bcb0*/  IMAD R170, R2, 0x46, RZ ;  /* 0x0000004602aa7824 */ /* 0x000fe400078e02ff */
        /* <DEDUP_REMOVED lines=9> */
[----:B------:R-:W-:Y:S01]  /*bd50*/  LDGSTS.E [R90+0x10400], desc[UR16][R148.64], !P5 ;  /* 0x10400000945a7fae */ /* 0x000fe2000e9a1010 */
[----:B------:R-:W-:-:S03]  /*bd60*/  IMAD.WIDE R170, R170, 0x4, R4 ;  /* 0x00000004aaaa7825 */ /* 0x000fc600078e0204 */
        /* <DEDUP_REMOVED lines=8> */
[----:B------:R-:W-:Y:S01]  /*bdf0*/  IMAD.WIDE R172, R174, 0x4, R6 ;  /* 0x00000004aeac7825 */ /* 0x000fe200078e0206 */
[----:B------:R-:W-:Y:S01]  /*be00*/  IADD3 R0, PT, PT, R82, -0x4a, RZ ;  /* 0xffffffb652007810 */ /* 0x000fe20007ffe0ff */
[----:B------:R-:W-:Y:S02]  /*be10*/  LDGSTS.E [R90+0x10c00], desc[UR16][R156.64], !P0 ;  /* 0x10c000009c5a7fae */ /* 0x000fe4000c1a1010 */
[----:B------:R-:W-:-:S02]  /*be20*/  IMAD.WIDE R174, R174, 0x4, R4 ;  /* 0x00000004aeae7825 */ /* 0x000fc400078e0204 */
        /* <DEDUP_REMOVED lines=12> */
[----:B------:R-:W-:Y:S01]  /*bef0*/  IMAD R182, R2, 0x49, RZ ;  /* 0x0000004902b67824 */ /* 0x000fe200078e02ff */
[----:B------:R-:W-:Y:S01]  /*bf00*/  IADD3 R0, PT, PT, R82, -0x4d, RZ ;  /* 0xffffffb352007810 */ /* 0x000fe20007ffe0ff */
[----:B------:R-:W-:Y:S01]  /*bf10*/  LDGSTS.E [R90+0x11800], desc[UR16][R168.64], !P1 ;  /* 0x11800000a85a7fae */ /* 0x000fe2000c9a1010 */
[----:B------:R-:W-:Y:S02]  /*bf20*/  IMAD R186, R2, 0x4a, RZ ;  /* 0x0000004a02ba7824 */ /* 0x000fe400078e02ff */
[----:B------:R-:W-:Y:S01]  /*bf30*/  IMAD.WIDE R180, R182, 0x4, R6 ;  /* 0x00000004b6b47825 */ /* 0x000fe200078e0206 */
[----:B------:R-:W-:Y:S01]  /*bf40*/  LDGSTS.E [R90+0x11a00], desc[UR16][R170.64], !P1 ;  /* 0x11a00000aa5a7fae */ /* 0x000fe2000c9a1010 */
[----:B------:R-:W-:Y:S02]  /*bf50*/  ISETP.GE.U32.AND P1, PT, R0, 0x7fffff34, PT ;  /* 0x7fffff340000780c */ /* 0x000fe40003f26070 */
[----:B------:R-:W-:Y:S01]  /*bf60*/  VIADD R0, R82, 0xffffffb2 ;  /* 0xffffffb252007836 */ /* 0x000fe20000000000 */
        /* <DEDUP_REMOVED lines=9> */
[----:B------:R-:W-:Y:S01]  /*c000*/  IMAD.WIDE R186, R186, 0x4, R4 ;  /* 0x00000004baba7825 */ /* 0x000fe200078e0204 */
[----:B------:R-:W-:Y:S01]  /*c010*/  IADD3 R0, PT, PT, R82, -0x50, RZ ;  /* 0xffffffb052007810 */ /* 0x000fe20007ffe0ff */
[----:B------:R-:W-:Y:S02]  /*c020*/  LDGSTS.E [R90+0x12400], desc[UR16][R180.64], !P0 ;  /* 0x12400000b45a7fae */ /* 0x000fe4000c1a1010 */
[----:B------:R-:W-:Y:S02]  /*c030*/  IMAD R190, R2, 0x4b, RZ ;  /* 0x0000004b02be7824 */ /* 0x000fe400078e02ff */
[----:B------:R-:W-:Y:S01]  /*c040*/  LDGSTS.E [R90+0x12600], desc[UR16][R182.64], !P0 ;  /* 0x12600000b65a7fae */ /* 0x000fe2000c1a1010 */
[----:B------:R-:W-:Y:S01]  /*c050*/  ISETP.GE.U32.AND P0, PT, R0, 0x7fffff31, PT ;  /* 0x7fffff310000780c */ /* 0x000fe20003f06070 */
[----:B------:R-:W-:-:S02]  /*c060*/  VIADD R0, R82, 0xffffffaf ;  /* 0xffffffaf52007836 */ /* 0x000fc40000000000 */
[----:B------:R-:W-:Y:S01]  /*c070*/  LDGSTS.E [R90+0x12800], desc[UR16][R184.64], !P4 ;  /* 0x12800000b85a7fae */ /* 0x000fe2000e1a1010 */
[----:B------:R-:W-:-:S03]  /*c080*/  IMAD.WIDE R188, R190, 0x4, R6 ;  /* 0x00000004bebc7825 */ /* 0x000fc600078e0206 */
[----:B------:R-:W-:Y:S01]  /*c090*/  LDGSTS.E [R90+0x12a00], desc[UR16][R186.64], !P4 ;  /* 0x12a00000ba5a7fae */ /* 0x000fe2000e1a1010 */
[----:B------:R-:W-:Y:S01]  /*c0a0*/  ISETP.GE.U32.AND P4, PT, R0, 0x7fffff30, PT ;  /* 0x7fffff300000780c */ /* 0x000fe20003f86070 */
[----:B------:R-:W-:Y:S02]  /*c0b0*/  IMAD R194, R2, 0x4c, RZ ;  /* 0x0000004c02c27824 */ /* 0x000fe400078e02ff */
[----:B------:R-:W-:Y:S01]  /*c0c0*/  IMAD.WIDE R190, R190, 0x4, R4 ;  /* 0x00000004bebe7825 */ /* 0x000fe200078e0204 */
[----:B------:R-:W-:Y:S03]  /*c0d0*/  LDGSTS.E [R90+0x12c00], desc[UR16][R188.64], !P3 ;  /* 0x12c00000bc5a7fae */ /* 0x000fe6000d9a1010 */
[----:B------:R-:W-:Y:S01]  /*c0e0*/  VIADD R0, R82, 0xffffffae ;  /* 0xffffffae52007836 */ /* 0x000fe20000000000 */
[----:B------:R-:W-:Y:S01]  /*c0f0*/  LDGSTS.E [R90+0x12e00], desc[UR16][R190.64], !P3 ;  /* 0x12e00000be5a7fae */ /* 0x000fe2000d9a1010 */
[----:B------:R-:W-:-:S03]  /*c100*/  IMAD.WIDE R192, R194, 0x4, R6 ;  /* 0x00000004c2c07825 */ /* 0x000fc600078e0206 */
[----:B------:R-:W-:Y:S01]  /*c110*/  ISETP.GE.U32.AND P3, PT, R0, 0x7fffff2f, PT ;  /* 0x7fffff2f0000780c */ /* 0x000fe20003f66070 */
[----:B------:R-:W-:Y:S01]  /*c120*/  IMAD.WIDE R194, R194, 0x4, R4 ;  /* 0x00000004c2c27825 */ /* 0x000fe200078e0204 */
[----:B------:R-:W-:Y:S01]  /*c130*/  IADD3 R0, PT, PT, R82, -0x53, RZ ;  /* 0xffffffad52007810 */ /* 0x000fe20007ffe0ff */
[----:B------:R-:W-:Y:S02]  /*c140*/  LDGSTS.E [R90+0x13000], desc[UR16][R192.64], !P1 ;  /* 0x13000000c05a7fae */ /* 0x000fe4000c9a1010 */
[----:B------:R-:W-:Y:S02]  /*c150*/  IMAD R202, R2, 0x4d, RZ ;  /* 0x0000004d02ca7824 */ /* 0x000fe400078e02ff */
[----:B------:R-:W-:Y:S01]  /*c160*/  LDGSTS.E [R90+0x13200], desc[UR16][R194.64], !P1 ;  /* 0x13200000c25a7fae */ /* 0x000fe2000c9a1010 */
[----:B------:R-:W-:Y:S01]  /*c170*/  ISETP.GE.U32.AND P1, PT, R0, 0x7fffff2e, PT ;  /* 0x7fffff2e0000780c */ /* 0x000fe20003f26070 */
[C---:B------:R-:W-:Y:S02]  /*c180*/  IMAD.WIDE R196, R202.reuse, 0x4, R6 ;  /* 0x00000004cac47825 */ /* 0x040fe400078e0206 */
[----:B------:R-:W-:Y:S02]  /*c190*/  STL.64 [R1+0x12c8], R44 ;  /* 0x0012c82c01007387 */ /* 0x000fe40000100a00 */
[----:B------:R-:W-:-:S02]  /*c1a0*/  IMAD.WIDE R202, R202, 0x4, R4 ;  /* 0x00000004caca7825 */ /* 0x000fc400078e0204 */
[----:B------:R-:W-:Y:S02]  /*c1b0*/  LDGSTS.E [R90+0x13400], desc[UR16][R196.64], !P5 ;  /* 0x13400000c45a7fae */ /* 0x000fe4000e9a1010 */
[----:B------:R-:W-:Y:S02]  /*c1c0*/  IMAD R206, R2, 0x4e, RZ ;  /* 0x0000004e02ce7824 */ /* 0x000fe400078e02ff */
[----:B------:R-:W-:Y:S01]  /*c1d0*/  VIADD R0, R82, 0xffffffac ;  /* 0xffffffac52007836 */ /* 0x000fe20000000000 */
[----:B------:R-:W-:Y:S01]  /*c1e0*/  LDGSTS.E [R90+0x13600], desc[UR16][R202.64], !P5 ;  /* 0x13600000ca5a7fae */ /* 0x000fe2000e9a1010 */
[----:B------:R-:W-:-:S03]  /*c1f0*/  IMAD.WIDE R204, R206, 0x4, R6 ;  /* 0x00000004cecc7825 */ /* 0x000fc600078e0206 */
[----:B------:R-:W-:Y:S01]  /*c200*/  ISETP.GE.U32.AND P5, PT, R0, 0x7fffff2d, PT ;  /* 0x7fffff2d0000780c */ /* 0x000fe20003fa6070 */
[----:B------:R-:W-:Y:S01]  /*c210*/  IMAD.WIDE R206, R206, 0x4, R4 ;  /* 0x00000004cece7825 */ /* 0x000fe200078e0204 */
[----:B------:R-:W-:Y:S03]  /*c220*/  LDGSTS.E [R90+0x13800], desc[UR16][R204.64], !P6 ;  /* 0x13800000cc5a7fae */ /* 0x000fe6000f1a1010 */
[----:B------:R-:W-:Y:S01]  /*c230*/  IMAD R210, R2, 0x4f, RZ ;  /* 0x0000004f02d27824 */ /* 0x000fe200078e02ff */
[----:B------:R-:W-:Y:S01]  /*c240*/  LDGSTS.E [R90+0x13a00], desc[UR16][R206.64], !P6 ;  /* 0x13a00000ce5a7fae */ /* 0x000fe2000f1a1010 */
[----:B------:R-:W-:Y:S02]  /*c250*/  VIADD R0, R82, 0xffffffab ;  /* 0xffffffab52007836 */ /* 0x000fe40000000000 */
[----:B------:R-:W-:Y:S01]  /*c260*/  IMAD.WIDE R208, R210, 0x4, R6 ;  /* 0x00000004d2d07825 */ /* 0x000fe200078e0206 */
[----:B------:R-:W-:Y:S02]  /*c270*/  STL.64 [R1+0x12d0], R46 ;  /* 0x0012d02e01007387 */ /* 0x000fe40000100a00 */
[----:B------:R-:W-:Y:S01]  /*c280*/  ISETP.GE.U32.AND P6, PT, R0, 0x7fffff2c, PT ;  /* 0x7fffff2c0000780c */ /* 0x000fe20003fc6070 */
[----:B------:R-:W-:Y:S01]  /*c290*/  IMAD.WIDE R210, R210, 0x4, R4 ;  /* 0x00000004d2d27825 */ /* 0x000fe200078e0204 */
[----:B------:R-:W-:Y:S01]  /*c2a0*/  IADD3 R0, PT, PT, R82, -0x56, RZ ;  /* 0xffffffaa52007810 */ /* 0x000fe20007ffe0ff */
[----:B------:R-:W-:Y:S02]  /*c2b0*/  LDGSTS.E [R90+0x13c00], desc[UR16][R208.64], !P0 ;  /* 0x13c00000d05a7fae */ /* 0x000fe4000c1a1010 */
[----:B------:R-:W-:-:S02]  /*c2c0*/  IMAD R214, R2, 0x50, RZ ;  /* 0x0000005002d67824 */ /* 0x000fc400078e02ff */
[----:B------:R-:W-:Y:S01]  /*c2d0*/  LDGSTS.E [R90+0x13e00], desc[UR16][R210.64], !P0 ;  /* 0x13e00000d25a7fae */ /* 0x000fe2000c1a1010 */
[----:B------:R-:W-:Y:S01]  /*c2e0*/  ISETP.GE.U32.AND P0, PT, R0, 0x7fffff2b, PT ;  /* 0x7fffff2b0000780c */ /* 0x000fe20003f06070 */
[C---:B------:R-:W-:Y:S02]  /*c2f0*/  IMAD.WIDE R212, R214.reuse, 0x4, R6 ;  /* 0x00000004d6d47825 */ /* 0x040fe400078e0206 */
[----:B------:R2:W-:Y:S02]  /*c300*/  STL.64 [R1+0x12d8], R48 ;  /* 0x0012d83001007387 */ /* 0x0005e40000100a00 */
[----:B------:R-:W-:Y:S02]  /*c310*/  IMAD.WIDE R214, R214, 0x4, R4 ;  /* 0x00000004d6d67825 */ /* 0x000fe400078e0204 */
[----:B------:R-:W-:Y:S02]  /*c320*/  LDGSTS.E [R90+0x14000], desc[UR16][R212.64], !P4 ;  /* 0x14000000d45a7fae */ /* 0x000fe4000e1a1010 */
[----:B------:R-:W-:-:S02]  /*c330*/  VIADD R0, R82, 0xffffffa9 ;  /* 0xffffffa952007836 */ /* 0x000fc40000000000 */
[C---:B------:R-:W-:Y:S01]  /*c340*/  IMAD R218, R2.reuse, 0x51, RZ ;  /* 0x0000005102da7824 */ /* 0x040fe200078e02ff */
[----:B------:R-:W-:Y:S01]  /*c350*/  LDGSTS.E [R90+0x14200], desc[UR16][R214.64], !P4 ;  /* 0x14200000d65a7fae */ /* 0x000fe2000e1a1010 */
[----:B------:R-:W-:Y:S01]  /*c360*/  IMAD R222, R2, 0x52, RZ ;  /* 0x0000005202de7824 */ /* 0x000fe200078e02ff */
[----:B------:R-:W-:Y:S01]  /*c370*/  ISETP.GE.U32.AND P4, PT, R0, 0x7fffff2a, PT ;  /* 0x7fffff2a0000780c */ /* 0x000fe20003f86070 */
[C---:B------:R-:W-:Y:S01]  /*c380*/  IMAD.WIDE R216, R218.reuse, 0x4, R6 ;  /* 0x00000004dad87825 */ /* 0x040fe200078e0206 */
[----:B------:R-:W-:Y:S03]  /*c390*/  STL.64 [R1+0x12e0], R50 ;  /* 0x0012e03201007387 */ /* 0x000fe60000100a00 */
        /* <DEDUP_REMOVED lines=23> */
[----:B------:R-:W-:Y:S01]  /*c510*/  VIADD R0, R82, 0xffffffa5 ;  /* 0xffffffa552007836 */ /* 0x000fe20000000000 */
[----:B------:R-:W-:Y:S01]  /*c520*/  LDGSTS.E [R90+0x15200], desc[UR16][R230.64], !P6 ;  /* 0x15200000e65a7fae */ /* 0x000fe2000f1a1010 */
[----:B------:R-:W-:Y:S02]  /*c530*/  IMAD R234, R2, 0x55, RZ ;  /* 0x0000005502ea7824 */ /* 0x000fe400078e02ff */
[----:B------:R-:W-:Y:S01]  /*c540*/  IMAD.MOV.U32 R240, RZ, RZ, R84 ;  /* 0x000000fffff07224 */ /* 0x000fe200078e0054 */
[----:B------:R-:W-:Y:S01]  /*c550*/  ISETP.GE.U32.AND P6, PT, R0, 0x7fffff26, PT ;  /* 0x7fffff260000780c */ /* 0x000fe20003fc6070 */
[----:B------:R-:W-:Y:S01]  /*c560*/  IMAD.WIDE R232, R234, 0x4, R6 ;  /* 0x00000004eae87825 */ /* 0x000fe200078e0206 */
[----:B------:R-:W-:Y:S01]  /*c570*/  IADD3 R84, PT, PT, R82, -0x5c, RZ ;  /* 0xffffffa452547810 */ /* 0x000fe20007ffe0ff */
[----:B------:R-:W-:Y:S02]  /*c580*/  STL.64 [R1+0x12f8], R54 ;  /* 0x0012f83601007387 */ /* 0x000fe40000100a00 */
[----:B------:R-:W-:-:S02]  /*c590*/  IMAD.WIDE R234, R234, 0x4, R4 ;  /* 0x00000004eaea7825 */ /* 0x000fc400078e0204 */
[----:B------:R-:W-:Y:S02]  /*c5a0*/  LDGSTS.E [R90+0x15400], desc[UR16][R232.64], !P0 ;  /* 0x15400000e85a7fae */ /* 0x000fe4000c1a1010 */
[----:B------:R-:W-:Y:S02]  /*c5b0*/  IMAD R0, R2, 0x56, RZ ;  /* 0x0000005602007824 */ /* 0x000fe400078e02ff */
[----:B------:R-:W-:Y:S01]  /*c5c0*/  LDGSTS.E [R90+0x15600], desc[UR16][R234.64], !P0 ;  /* 0x15600000ea5a7fae */ /* 0x000fe2000c1a1010 */
[----:B------:R-:W-:Y:S01]  /*c5d0*/  ISETP.GE.U32.AND P0, PT, R84, 0x7fffff25, PT ;  /* 0x7fffff255400780c */ /* 0x000fe20003f06070 */
[----:B------:R-:W-:-:S04]  /*c5e0*/  IMAD.WIDE R236, R0, 0x4, R6 ;  /* 0x0000000400ec7825 */ /* 0x000fc800078e0206 */
[----:B-1----:R-:W-:Y:S01]  /*c5f0*/  IMAD.WIDE R42, R0, 0x4, R4 ;  /* 0x00000004002a7825 */ /* 0x002fe200078e0204 */
[----:B------:R-:W-:Y:S03]  /*c600*/  LDGSTS.E [R90+0x15800], desc[UR16][R236.64], !P4 ;  /* 0x15800000ec5a7fae */ /* 0x000fe6000e1a1010 */
[----:B------:R-:W-:Y:S01]  /*c610*/  VIADD R84, R82, 0xffffffa3 ;  /* 0xffffffa352547836 */ /* 0x000fe20000000000 */
[----:B------:R1:W-:Y:S01]  /*c620*/  LDGSTS.E [R90+0x15a00], desc[UR16][R42.64], !P4 ;  /* 0x15a000002a5a7fae */ /* 0x0003e2000e1a1010 */
[----:B------:R-:W-:Y:S02]  /*c630*/  IMAD R0, R2, 0x57, RZ ;  /* 0x0000005702007824 */ /* 0x000fe400078e02ff */
[----:B------:R-:W-:Y:S01]  /*c640*/  VIADD R85, R82, 0xffffff82 ;  /* 0xffffff8252557836 */ /* 0x000fe20000000000 */
[----:B------:R-:W-:Y:S01]  /*c650*/  ISETP.GE.U32.AND P4, PT, R84, 0x7fffff24, PT ;  /* 0x7fffff245400780c */ /* 0x000fe20003f86070 */
[----:B------:R-:W-:Y:S01]  /*c660*/  IMAD R84, R2, 0x58, RZ ;  /* 0x0000005802547824 */ /* 0x000fe200078e02ff */
[----:B------:R1:W-:Y:S01]  /*c670*/  STL.64 [R1+0x1c8], R42 ;  /* 0x0001c82a01007387 */ /* 0x0003e20000100a00 */
[----:B--2---:R-:W-:-:S04]  /*c680*/  IMAD.WIDE R48, R0, 0x4, R6 ;  /* 0x0000000400307825 */ /* 0x004fc800078e0206 */
[----:B------:R-:W-:Y:S01]  /*c690*/  IMAD.WIDE R46, R0, 0x4, R4 ;  /* 0x00000004002e7825 */ /* 0x000fe200078e0204 */
[----:B------:R2:W-:Y:S03]  /*c6a0*/  LDGSTS.E [R90+0x15c00], desc[UR16][R48.64], !P3 ;  /* 0x15c00000305a7fae */ /* 0x0005e6000d9a1010 */
[----:B------:R-:W-:Y:S01]  /*c6b0*/  VIADD R0, R82, 0xffffffa2 ;  /* 0xffffffa252007836 */ /* 0x000fe20000000000 */
[----:B------:R3:W-:Y:S01]  /*c6c0*/  LDGSTS.E [R90+0x15e00], desc[UR16][R46.64], !P3 ;  /* 0x15e000002e5a7fae */ /* 0x0007e2000d9a1010 */
[----:B------:R-:W-:-:S03]  /*c6d0*/  IMAD.WIDE R44, R84, 0x4, R6 ;  /* 0x00000004542c7825 */ /* 0x000fc600078e0206 */
[----:B------:R-:W-:Y:S01]  /*c6e0*/  ISETP.GE.U32.AND P3, PT, R0, 0x7fffff23, PT ;  /* 0x7fffff230000780c */ /* 0x000fe20003f66070 */
[----:B-1----:R-:W-:Y:S01]  /*c6f0*/  IMAD.WIDE R42, R84, 0x4, R4 ;  /* 0x00000004542a7825 */ /* 0x002fe200078e0204 */
[----:B------:R-:W-:Y:S01]  /*c700*/  IADD3 R84, PT, PT, R82, -0x5f, RZ ;  /* 0xffffffa152547810 */ /* 0x000fe20007ffe0ff */
[----:B------:R1:W-:Y:S02]  /*c710*/  LDGSTS.E [R90+0x16000], desc[UR16][R44.64], !P1 ;  /* 0x160000002c5a7fae */ /* 0x0003e4000c9a1010 */
[----:B------:R-:W-:Y:S02]  /*c720*/  IMAD R0, R2, 0x59, RZ ;  /* 0x0000005902007824 */ /* 0x000fe400078e02ff */
[----:B------:R4:W-:Y:S01]  /*c730*/  LDGSTS.E [R90+0x16200], desc[UR16][R42.64], !P1 ;  /* 0x162000002a5a7fae */ /* 0x0009e2000c9a1010 */
[----:B------:R-:W-:Y:S01]  /*c740*/  ISETP.GE.U32.AND P1, PT, R84, 0x7fffff22, PT ;  /* 0x7fffff225400780c */ /* 0x000fe20003f26070 */
[----:B------:R-:W-:Y:S02]  /*c750*/  IMAD R84, R2, 0x5a, RZ ;  /* 0x0000005a02547824 */ /* 0x000fe400078e02ff */
[----:B------:R2:W-:Y:S04]  /*c760*/  STL.64 [R1+0x1d0], R48 ;  /* 0x0001d03001007387 */ /* 0x0005e80000100a00 */
[----:B------:R3:W-:Y:S04]  /*c770*/  STL.64 [R1+0x1d8], R46 ;  /* 0x0001d82e01007387 */ /* 0x0007e80000100a00 */
[----:B------:R1:W-:Y:S01]  /*c780*/  STL.64 [R1+0x1e0], R44 ;  /* 0x0001e02c01007387 */ /* 0x0003e20000100a00 */
[----:B--2---:R-:W-:-:S03]  /*c790*/  IMAD.WIDE R48, R0, 0x4, R6 ;  /* 0x0000000400307825 */ /* 0x004fc600078e0206 */
[----:B------:R4:W-:Y:S01]  /*c7a0*/  STL.64 [R1+0x1e8], R42 ;  /* 0x0001e82a01007387 */ /* 0x0009e20000100a00 */
[----:B---3--:R-:W-:-:S03]  /*c7b0*/  IMAD.WIDE R46, R0, 0x4, R4 ;  /* 0x00000004002e7825 */ /* 0x008fc600078e0204 */
[----:B------:R2:W-:Y:S01]  /*c7c0*/  LDGSTS.E [R90+0x16400], desc[UR16][R48.64], !P5 ;  /* 0x16400000305a7fae */ /* 0x0005e2000e9a1010 */
[----:B------:R-:W-:-:S03]  /*c7d0*/  VIADD R0, R82, 0xffffffa0 ;  /* 0xffffffa052007836 */ /* 0x000fc60000000000 */
[----:B------:R3:W-:Y:S01]  /*c7e0*/  LDGSTS.E [R90+0x16600], desc[UR16][R46.64], !P5 ;  /* 0x166000002e5a7fae */ /* 0x0007e2000e9a1010 */
[----:B-1----:R-:W-:Y:S01]  /*c7f0*/  IMAD.WIDE R44, R84, 0x4, R6 ;  /* 0x00000004542c7825 */ /* 0x002fe200078e0206 */
[----:B------:R-:W-:-:S03]  /*c800*/  ISETP.GE.U32.AND P5, PT, R0, 0x7fffff21, PT ;  /* 0x7fffff210000780c */ /* 0x000fc60003fa6070 */
[----:B----4-:R-:W-:Y:S01]  /*c810*/  IMAD.WIDE R42, R84, 0x4, R4 ;  /* 0x00000004542a7825 */ /* 0x010fe200078e0204 */
[----:B------:R1:W-:Y:S03]  /*c820*/  LDGSTS.E [R90+0x16800], desc[UR16][R44.64], !P6 ;  /* 0x168000002c5a7fae */ /* 0x0003e6000f1a1010 */
[----:B------:R-:W-:Y:S01]  /*c830*/  VIADD R84, R82, 0xffffff9f ;  /* 0xffffff9f52547836 */ /* 0x000fe20000000000 */
[----:B------:R4:W-:Y:S01]  /*c840*/  LDGSTS.E [R90+0x16a00], desc[UR16][R42.64], !P6 ;  /* 0x16a000002a5a7fae */ /* 0x0009e2000f1a1010 */
[----:B------:R-:W-:-:S03]  /*c850*/  IMAD R0, R2, 0x5b, RZ ;  /* 0x0000005b02007824 */ /* 0x000fc600078e02ff */
[----:B------:R-:W-:Y:S01]  /*c860*/  ISETP.GE.U32.AND P6, PT, R84, 0x7fffff20, PT ;  /* 0x7fffff205400780c */ /* 0x000fe20003fc6070 */
[----:B------:R-:W-:Y:S01]  /*c870*/  IMAD R84, R2, 0x5c, RZ ;  /* 0x0000005c02547824 */ /* 0x000fe200078e02ff */
[----:B------:R2:W-:Y:S04]  /*c880*/  STL.64 [R1+0x1f0], R48 ;  /* 0x0001f03001007387 */ /* 0x0005e80000100a00 */
[----:B------:R3:W-:Y:S04]  /*c890*/  STL.64 [R1+0x1f8], R46 ;  /* 0x0001f82e01007387 */ /* 0x0007e80000100a00 */
[----:B------:R1:W-:Y:S01]  /*c8a0*/  STL.64 [R1+0x200], R44 ;  /* 0x0002002c01007387 */ /* 0x0003e20000100a00 */
[----:B--2---:R-:W-:-:S03]  /*c8b0*/  IMAD.WIDE R48, R0, 0x4, R6 ;  /* 0x0000000400307825 */ /* 0x004fc600078e0206 */
[----:B------:R4:W-:Y:S01]  /*c8c0*/  STL.64 [R1+0x208], R42 ;  /* 0x0002082a01007387 */ /* 0x0009e20000100a00 */
[----:B---3--:R-:W-:Y:S01]  /*c8d0*/  IMAD.WIDE R46, R0, 0x4, R4 ;  /* 0x00000004002e7825 */ /* 0x008fe200078e0204 */
[----:B------:R-:W-:Y:S02]  /*c8e0*/  IADD3 R0, PT, PT, R82, -0x62, RZ ;  /* 0xffffff9e52007810 */ /* 0x000fe40007ffe0ff */
[----:B------:R2:W-:Y:S01]  /*c8f0*/  LDGSTS.E [R90+0x16c00], desc[UR16][R48.64], !P0 ;  /* 0x16c00000305a7fae */ /* 0x0005e2000c1a1010 */
[----:B-1----:R-:W-:-:S03]  /*c900*/  IMAD.WIDE R44, R84, 0x4, R6 ;  /* 0x00000004542c7825 */ /* 0x002fc600078e0206 */
[----:B------:R1:W-:Y:S01]  /*c910*/  LDGSTS.E [R90+0x16e00], desc[UR16][R46.64], !P0 ;  /* 0x16e000002e5a7fae */ /* 0x0003e2000c1a1010 */
[----:B------:R-:W-:Y:S01]  /*c920*/  ISETP.GE.U32.AND P0, PT, R0, 0x7fffff1f, PT ;  /* 0x7fffff1f0000780c */ /* 0x000fe20003f06070 */
[----:B------:R-:W-:Y:S02]  /*c930*/  IMAD R0, R2, 0x5d, RZ ;  /* 0x0000005d02007824 */ /* 0x000fe400078e02ff */
[----:B----4-:R-:W-:Y:S01]  /*c940*/  IMAD.WIDE R42, R84, 0x4, R4 ;  /* 0x00000004542a7825 */ /* 0x010fe200078e0204 */
[----:B------:R3:W-:Y:S03]  /*c950*/  LDGSTS.E [R90+0x17000], desc[UR16][R44.64], !P4 ;  /* 0x170000002c5a7fae */ /* 0x0007e6000e1a1010 */
[----:B------:R-:W-:Y:S01]  /*c960*/  VIADD R84, R82, 0xffffff9d ;  /* 0xffffff9d52547836 */ /* 0x000fe20000000000 */
[----:B------:R4:W-:Y:S04]  /*c970*/  LDGSTS.E [R90+0x17200], desc[UR16][R42.64], !P4 ;  /* 0x172000002a5a7fae */ /* 0x0009e8000e1a1010 */
[----:B------:R-:W-:Y:S01]  /*c980*/  ISETP.GE.U32.AND P4, PT, R84, 0x7fffff1e, PT ;  /* 0x7fffff1e5400780c */ /* 0x000fe20003f86070 */
[----:B------:R-:W-:Y:S01]  /*c990*/  IMAD R84, R2, 0x5e, RZ ;  /* 0x0000005e02547824 */ /* 0x000fe200078e02ff */
[----:B------:R2:W-:Y:S04]  /*c9a0*/  STL.64 [R1+0x210], R48 ;  /* 0x0002103001007387 */ /* 0x0005e80000100a00 */
[----:B------:R1:W-:Y:S04]  /*c9b0*/  STL.64 [R1+0x218], R46 ;  /* 0x0002182e01007387 */ /* 0x0003e80000100a00 */
[----:B------:R3:W-:Y:S01]  /*c9c0*/  STL.64 [R1+0x220], R44 ;  /* 0x0002202c01007387 */ /* 0x0007e20000100a00 */
[----:B--2---:R-:W-:-:S03]  /*c9d0*/  IMAD.WIDE R48, R0, 0x4, R6 ;  /* 0x0000000400307825 */ /* 0x004fc600078e0206 */
[----:B------:R4:W-:Y:S01]  /*c9e0*/  STL.64 [R1+0x230], R42 ;  /* 0x0002302a01007387 */ /* 0x0009e20000100a00 */
[----:B-1----:R-:W-:-:S03]  /*c9f0*/  IMAD.WIDE R46, R0, 0x4, R4 ;  /* 0x00000004002e7825 */ /* 0x002fc600078e0204 */
[----:B------:R1:W-:Y:S01]  /*ca00*/  LDGSTS.E [R90+0x17400], desc[UR16][R48.64], !P3 ;  /* 0x17400000305a7fae */ /* 0x0003e2000d9a1010 */
[----:B------:R-:W-:-:S03]  /*ca10*/  VIADD R0, R82, 0xffffff9c ;  /* 0xffffff9c52007836 */ /* 0x000fc60000000000 */
[----:B------:R2:W-:Y:S01]  /*ca20*/  LDGSTS.E [R90+0x17600], desc[UR16][R46.64], !P3 ;  /* 0x176000002e5a7fae */ /* 0x0005e2000d9a1010 */
[----:B---3--:R-:W-:Y:S01]  /*ca30*/  IMAD.WIDE R44, R84, 0x4, R6 ;  /* 0x00000004542c7825 */ /* 0x008fe200078e0206 */
[----:B------:R-:W-:-:S03]  /*ca40*/  ISETP.GE.U32.AND P3, PT, R0, 0x7fffff1d, PT ;  /* 0x7fffff1d0000780c */ /* 0x000fc60003f66070 */
[----:B----4-:R-:W-:Y:S01]  /*ca50*/  IMAD.WIDE R42, R84, 0x4, R4 ;  /* 0x00000004542a7825 */ /* 0x010fe200078e0204 */
        /* <DEDUP_REMOVED lines=9> */
[----:B-1----:R-:W-:-:S03]  /*caf0*/  IMAD.WIDE R48, R0, 0x4, R6 ;  /* 0x0000000400307825 */ /* 0x002fc600078e0206 */
[----:B------:R4:W-:Y:S01]  /*cb00*/  STL.64 [R1+0x2a0], R42 ;  /* 0x0002a02a01007387 */ /* 0x0009e20000100a00 */
[----:B--2---:R-:W-:-:S03]  /*cb10*/  IMAD.WIDE R46, R0, 0x4, R4 ;  /* 0x00000004002e7825 */ /* 0x004fc600078e0204 */
[----:B------:R1:W-:Y:S01]  /*cb20*/  LDGSTS.E [R90+0x17c00], desc[UR16][R48.64], !P5 ;  /* 0x17c00000305a7fae */ /* 0x0003e2000e9a1010 */
[----:B------:R-:W-:-:S03]  /*cb30*/  VIADD R0, R82, 0xffffff9a ;  /* 0xffffff9a52007836 */ /* 0x000fc60000000000 */
[----:B------:R2:W-:Y:S01]  /*cb40*/  LDGSTS.E [R90+0x17e00], desc[UR16][R46.64], !P5 ;  /* 0x17e000002e5a7fae */ /* 0x0005e2000e9a1010 */
[----:B---3--:R-:W-:Y:S01]  /*cb50*/  IMAD.WIDE R44, R84, 0x4, R6 ;  /* 0x00000004542c7825 */ /* 0x008fe200078e0206 */
        /* <DEDUP_REMOVED lines=11> */
[----:B-1----:R-:W-:-:S03]  /*cc10*/  IMAD.WIDE R48, R0, 0x4, R6 ;  /* 0x0000000400307825 */ /* 0x002fc600078e0206 */
[----:B------:R4:W-:Y:S01]  /*cc20*/  STL.64 [R1+0x310], R42 ;  /* 0x0003102a01007387 */ /* 0x0009e20000100a00 */
[----:B--2---:R-:W-:Y:S01]  /*cc30*/  IMAD.WIDE R46, R0, 0x4, R4 ;  /* 0x00000004002e7825 */ /* 0x004fe200078e0204 */
[----:B------:R-:W-:Y:S02]  /*cc40*/  IADD3 R0, PT, PT, R82, -0x68, RZ ;  /* 0xffffff9852007810 */ /* 0x000fe40007ffe0ff */
[----:B------:R1:W-:Y:S01]  /*cc50*/  LDGSTS.E [R90+0x18400], desc[UR16][R48.64], !P0 ;  /* 0x18400000305a7fae */ /* 0x0003e2000c1a1010 */
[----:B---3--:R-:W-:-:S03]  /*cc60*/  IMAD.WIDE R44, R84, 0x4, R6 ;  /* 0x00000004542c7825 */ /* 0x008fc600078e0206 */
        /* <DEDUP_REMOVED lines=196> */
[----:B---3--:R-:W-:-:S03]  /*d8b0*/  IMAD.WIDE R44, R84, 0x4, R6 ;  /* 0x00000004542c7825 */ /* 0x008fc600078e0206 */
[----:B------:R2:W-:Y:S01]  /*d8c0*/  LDGSTS.E [R90+0x1de00], desc[UR16][R46.64], !P5 ;  /* 0x1de000002e5a7fae */ /* 0x0005e2000e9a1010 */
[----:B------:R-:W-:Y:S01]  /*d8d0*/  ISETP.GE.U32.AND P5, PT, R85, 0x7fffff03, PT ;  /* 0x7fffff035500780c */ /* 0x000fe20003fa6070 */
[----:B------:R-:W-:Y:S02]  /*d8e0*/  VIADD R0, R82, 0xffffff81 ;  /* 0xffffff8152007836 */ /* 0x000fe40000000000 */
[----:B------:R3:W-:Y:S01]  /*d8f0*/  LDGSTS.E [R90+0x1e000], desc[UR16][R44.64], !P6 ;  /* 0x1e0000002c5a7fae */ /* 0x0007e2000f1a1010 */
[----:B----4-:R-:W-:-:S03]  /*d900*/  IMAD.WIDE R42, R84, 0x4, R4 ;  /* 0x00000004542a7825 */ /* 0x010fc600078e0204 */
[----:B------:R1:W-:Y:S01]  /*d910*/  STL.64 [R1+0x790], R48 ;  /* 0x0007903001007387 */ /* 0x0003e20000100a00 */
[C---:B------:R-:W-:Y:S02]  /*d920*/  IMAD R84, R2.reuse, 0x7a, RZ ;  /* 0x0000007a02547824 */ /* 0x040fe400078e02ff */
[----:B------:R-:W-:Y:S01]  /*d930*/  IMAD R85, R2, 0x7b, RZ ;  /* 0x0000007b02557824 */ /* 0x000fe200078e02ff */
[----:B------:R4:W-:Y:S01]  /*d940*/  LDGSTS.E [R90+0x1e200], desc[UR16][R42.64], !P6 ;  /* 0x1e2000002a5a7fae */ /* 0x0009e2000f1a1010 */
[----:B------:R-:W-:Y:S01]  /*d950*/  ISETP.GE.U32.AND P6, PT, R0, 0x7fffff02, PT ;  /* 0x7fffff020000780c */ /* 0x000fe20003fc6070 */
[----:B------:R-:W-:Y:S02]  /*d960*/  IMAD R0, R2, 0x79, RZ ;  /* 0x0000007902007824 */ /* 0x000fe400078e02ff */
[----:B------:R2:W-:Y:S01]  /*d970*/  STL.64 [R1+0x7a0], R46 ;  /* 0x0007a02e01007387 */ /* 0x0005e20000100a00 */
[----:B------:R-:W-:-:S03]  /*d980*/  IMAD.WIDE R52, R84, 0x4, R6 ;  /* 0x0000000454347825 */ /* 0x000fc600078e0206 */
[----:B------:R3:W-:Y:S01]  /*d990*/  STL.64 [R1+0x7a8], R44 ;  /* 0x0007a82c01007387 */ /* 0x0007e20000100a00 */
[----:B-1----:R-:W-:-:S03]  /*d9a0*/  IMAD.WIDE R48, R0, 0x4, R6 ;  /* 0x0000000400307825 */ /* 0x002fc600078e0206 */
[----:B------:R4:W-:Y:S01]  /*d9b0*/  STL.64 [R1+0x7b0], R42 ;  /* 0x0007b02a01007387 */ /* 0x0009e20000100a00 */
[----:B------:R-:W-:-:S03]  /*d9c0*/  IMAD.WIDE R50, R84, 0x4, R4 ;  /* 0x0000000454327825 */ /* 0x000fc600078e0204 */
[----:B------:R1:W-:Y:S01]  /*d9d0*/  STL.64 [R1+0x7c0], R48 ;  /* 0x0007c03001007387 */ /* 0x0003e20000100a00 */
[----:B--2---:R-:W-:-:S03]  /*d9e0*/  IMAD.WIDE R46, R0, 0x4, R4 ;  /* 0x00000004002e7825 */ /* 0x004fc600078e0204 */
[----:B------:R1:W-:Y:S01]  /*d9f0*/  LDGSTS.E [R90+0x1e400], desc[UR16][R48.64], !P0 ;  /* 0x1e400000305a7fae */ /* 0x0003e2000c1a1010 */
[----:B------:R-:W-:Y:S01]  /*da00*/  IMAD R84, R2, 0x7c, RZ ;  /* 0x0000007c02547824 */ /* 0x000fe200078e02ff */
[----:B---3--:R-:W-:Y:S01]  /*da10*/  MOV R44, R40 ;  /* 0x00000028002c7202 */ /* 0x008fe20000000f00 */
[----:B------:R-:W-:Y:S01]  /*da20*/  IMAD.MOV.U32 R40, RZ, RZ, R36 ;  /* 0x000000ffff287224 */ /* 0x000fe200078e0024 */
[----:B----4-:R-:W-:Y:S01]  /*da30*/  MOV R43, R39 ;  /* 0x00000027002b7202 */ /* 0x010fe20000000f00 */
[----:B------:R-:W-:Y:S01]  /*da40*/  IMAD.MOV.U32 R39, RZ, RZ, R21 ;  /* 0x000000ffff277224 */ /* 0x000fe200078e0015 */
[----:B------:R2:W-:Y:S01]  /*da50*/  STL.64 [R1+0x7d0], R46 ;  /* 0x0007d02e01007387 */ /* 0x0005e20000100a00 */
[----:B------:R-:W-:Y:S01]  /*da60*/  IMAD.MOV.U32 R21, RZ, RZ, R17 ;  /* 0x000000ffff157224 */ /* 0x000fe200078e0011 */
[----:B------:R-:W-:Y:S01]  /*da70*/  MOV R17, R93 ;  /* 0x0000005d00117202 */ /* 0x000fe20000000f00 */
[----:B------:R-:W-:Y:S01]  /*da80*/  IMAD.MOV.U32 R36, RZ, RZ, R18 ;  /* 0x000000ffff247224 */ /* 0x000fe200078e0012 */
[----:B------:R-:W-:Y:S01]  /*da90*/  IADD3 R93, PT, PT, R82, 0x7f, RZ ;  /* 0x0000007f525d7810 */ /* 0x000fe20007ffe0ff */
[----:B------:R2:W-:Y:S01]  /*daa0*/  LDGSTS.E [R90+0x1e600], desc[UR16][R46.64], !P0 ;  /* 0x1e6000002e5a7fae */ /* 0x0005e2000c1a1010 */
[----:B-1----:R-:W-:Y:S01]  /*dab0*/  IMAD.WIDE R48, R85, 0x4, R6 ;  /* 0x0000000455307825 */ /* 0x002fe200078e0206 */
[----:B------:R-:W-:-:S02]  /*dac0*/  MOV R18, R14 ;  /* 0x0000000e00127202 */ /* 0x000fc40000000f00 */
[----:B------:R-:W-:Y:S01]  /*dad0*/  ISETP.GT.AND P0, PT, R93, 0x7f, PT ;  /* 0x0000007f5d00780c */ /* 0x000fe20003f04270 */
[----:B------:R-:W-:Y:S01]  /*dae0*/  LDGSTS.E [R90+0x1e800], desc[UR16][R52.64], !P4 ;  /* 0x1e800000345a7fae */ /* 0x000fe2000e1a1010 */
[----:B------:R-:W-:Y:S02]  /*daf0*/  IMAD.MOV.U32 R14, RZ, RZ, R86 ;  /* 0x000000ffff0e7224 */ /* 0x000fe400078e0056 */
[----:B------:R-:W-:Y:S01]  /*db00*/  SEL R0, RZ, 0x4, !P0 ;  /* 0x00000004ff007807 */ /* 0x000fe20004000000 */
[----:B------:R1:W-:Y:S01]  /*db10*/  LDGSTS.E [R90+0x1ea00], desc[UR16][R50.64], !P4 ;  /* 0x1ea00000325a7fae */ /* 0x0003e2000e1a1010 */
[----:B------:R-:W-:Y:S01]  /*db20*/  ISETP.GE.AND P4, PT, R83, R82, PT ;  /* 0x000000525300720c */ /* 0x000fe20003f86270 */
[----:B------:R-:W-:Y:S01]  /*db30*/  IMAD.MOV.U32 R45, RZ, RZ, R41 ;  /* 0x000000ffff2d7224 */ /* 0x000fe200078e0029 */
[----:B------:R-:W3:Y:S01]  /*db40*/  LDC R86, c[0x0][0x3a0] ;  /* 0x0000e800ff567b82 */ /* 0x000ee20000000800 */
[----:B--2---:R-:W-:Y:S01]  /*db50*/  IMAD.WIDE R46, R85, 0x4, R4 ;  /* 0x00000004552e7825 */ /* 0x004fe200078e0204 */
[----:B------:R2:W-:Y:S03]  /*db60*/  LDGSTS.E [R90+0x1ec00], desc[UR16][R48.64], !P3 ;  /* 0x1ec00000305a7fae */ /* 0x0005e6000d9a1010 */
[----:B------:R-:W-:Y:S01]  /*db70*/  VIADD R85, R82, 0xffffff80 ;  /* 0xffffff8052557836 */ /* 0x000fe20000000000 */
[----:B------:R4:W-:Y:S01]  /*db80*/  LDGSTS.E [R90+0x1ee00], desc[UR16][R46.64], !P3 ;  /* 0x1ee000002e5a7fae */ /* 0x0009e2000d9a1010 */
[----:B------:R-:W-:Y:S01]  /*db90*/  SEL R82, R0, RZ, !P4 ;  /* 0x000000ff00527207 */ /* 0x000fe20006000000 */
[----:B------:R-:W-:Y:S01]  /*dba0*/  IMAD.MOV.U32 R41, RZ, RZ, R37 ;  /* 0x000000ffff297224 */ /* 0x000fe200078e0025 */
[----:B------:R-:W-:Y:S01]  /*dbb0*/  ISETP.GT.AND P4, PT, R93, 0xff, PT ;  /* 0x000000ff5d00780c */ /* 0x000fe20003f84270 */
[----:B------:R-:W-:Y:S01]  /*dbc0*/  STL.64 [R1+0x7e8], R52 ;  /* 0x0007e83401007387 */ /* 0x000fe20000100a00 */
[----:B------:R-:W-:Y:S01]  /*dbd0*/  ISETP.GE.AND P3, PT, R83, R85, PT ;  /* 0x000000555300720c */ /* 0x000fe20003f66270 */
[----:B------:R-:W-:Y:S01]  /*dbe0*/  IMAD.MOV.U32 R42, RZ, RZ, R38 ;  /* 0x000000ffff2a7224 */ /* 0x000fe200078e0026 */
[----:B------:R-:W-:Y:S01]  /*dbf0*/  MOV R37, R19 ;  /* 0x0000001300257202 */ /* 0x000fe20000000f00 */
[----:B------:R1:W-:Y:S01]  /*dc00*/  STL.64 [R1+0x7f0], R50 ;  /* 0x0007f03201007387 */ /* 0x0003e20000100a00 */
[----:B------:R-:W-:Y:S01]  /*dc10*/  SEL R0, RZ, 0x4, P3 ;  /* 0x00000004ff007807 */ /* 0x000fe20001800000 */
[----:B------:R-:W-:Y:S01]  /*dc20*/  IMAD.MOV.U32 R19, RZ, RZ, R15 ;  /* 0x000000ffff137224 */ /* 0x000fe200078e000f */
[----:B------:R-:W-:Y:S01]  /*dc30*/  ISETP.GE.U32.AND P3, PT, R85, 0x7fffff01, PT ;  /* 0x7fffff015500780c */ /* 0x000fe20003f66070 */
[----:B------:R2:W-:Y:S01]  /*dc40*/  STL.64 [R1+0x7f8], R48 ;  /* 0x0007f83001007387 */ /* 0x0005e20000100a00 */
[----:B------:R-:W-:Y:S01]  /*dc50*/  SEL R0, R0, RZ, P4 ;  /* 0x000000ff00007207 */ /* 0x000fe20002000000 */
[----:B------:R-:W-:Y:S01]  /*dc60*/  IMAD.MOV.U32 R15, RZ, RZ, R87 ;  /* 0x000000ffff0f7224 */ /* 0x000fe200078e0057 */
[----:B------:R-:W-:Y:S01]  /*dc70*/  ISETP.NE.U32.AND P4, PT, R82, RZ, PT ;  /* 0x000000ff5200720c */ /* 0x000fe20003f85070 */
[----:B------:R-:W-:Y:S01]  /*dc80*/  IMAD R82, R2, 0x7d, RZ ;  /* 0x0000007d02527824 */ /* 0x000fe200078e02ff */
[----:B------:R4:W-:Y:S01]  /*dc90*/  STL.64 [R1+0x810], R46 ;  /* 0x0008102e01007387 */ /* 0x0009e20000100a00 */
[----:B------:R-:W3:Y:S01]  /*dca0*/  LDC R87, c[0x0][0x3a0] ;  /* 0x0000e800ff577b82 */ /* 0x000ee20000000800 */
[----:B------:R-:W-:Y:S01]  /*dcb0*/  MOV R38, R20 ;  /* 0x0000001400267202 */ /* 0x000fe20000000f00 */
[----:B-1----:R-:W-:-:S04]  /*dcc0*/  IMAD.WIDE R50, R84, 0x4, R6 ;  /* 0x0000000454327825 */ /* 0x002fc800078e0206 */
[----:B--2---:R-:W-:Y:S01]  /*dcd0*/  IMAD.WIDE R48, R84, 0x4, R4 ;  /* 0x0000000454307825 */ /* 0x004fe200078e0204 */
[----:B------:R1:W-:Y:S01]  /*dce0*/  LDGSTS.E [R90+0x1f000], desc[UR16][R50.64], !P1 ;  /* 0x1f000000325a7fae */ /* 0x0003e2000c9a1010 */
[----:B------:R-:W2:Y:S02]  /*dcf0*/  LDC R85, c[0x0][0x3a0] ;  /* 0x0000e800ff557b82 */ /* 0x000ea40000000800 */
[----:B------:R-:W-:Y:S01]  /*dd00*/  IMAD.WIDE R54, R82, 0x4, R6 ;  /* 0x0000000452367825 */ /* 0x000fe200078e0206 */
[----:B------:R1:W-:Y:S01]  /*dd10*/  LDGSTS.E [R90+0x1f200], desc[UR16][R48.64], !P1 ;  /* 0x1f200000305a7fae */ /* 0x0003e2000c9a1010 */
[----:B------:R-:W-:Y:S02]  /*dd20*/  ISETP.NE.U32.AND P1, PT, R0, RZ, PT ;  /* 0x000000ff0000720c */ /* 0x000fe40003f25070 */
[----:B------:R-:W-:Y:S01]  /*dd30*/  IMAD R0, R2, 0x7e, RZ ;  /* 0x0000007e02007824 */ /* 0x000fe200078e02ff */
[----:B------:R1:W-:Y:S01]  /*dd40*/  STL.64 [R1+0x818], R50 ;  /* 0x0008183201007387 */ /* 0x0003e20000100a00 */
[----:B----4-:R-:W-:Y:S01]  /*dd50*/  IMAD.MOV.U32 R46, RZ, RZ, R34 ;  /* 0x000000ffff2e7224 */ /* 0x010fe200078e0022 */
[----:B------:R-:W-:Y:S01]  /*dd60*/  MOV R47, R35 ;  /* 0x00000023002f7202 */ /* 0x000fe20000000f00 */
[----:B------:R-:W-:Y:S01]  /*dd70*/  IMAD.WIDE R52, R0, 0x4, R6 ;  /* 0x0000000400347825 */ /* 0x000fe200078e0206 */
[----:B------:R4:W-:Y:S03]  /*dd80*/  STL.64 [R1+0x820], R48 ;  /* 0x0008203001007387 */ /* 0x0009e60000100a00 */
[----:B------:R-:W-:Y:S01]  /*dd90*/  IMAD.MOV.U32 R34, RZ, RZ, R88 ;  /* 0x000000ffff227224 */ /* 0x000fe200078e0058 */
[----:B------:R3:W-:Y:S01]  /*dda0*/  STL.64 [R1+0x830], R54 ;  /* 0x0008303601007387 */ /* 0x0007e20000100a00 */
[----:B------:R-:W2:Y:S01]  /*ddb0*/  LDC R88, c[0x0][0x3a0] ;  /* 0x0000e800ff587b82 */ /* 0x000ea20000000800 */
[----:B------:R-:W-:Y:S01]  /*ddc0*/  SHF.L.U32 R84, R252, 0x2, RZ ;  /* 0x00000002fc547819 */ /* 0x000fe200000006ff */
[----:B------:R-:W-:Y:S01]  /*ddd0*/  IMAD.MOV.U32 R35, RZ, RZ, R89 ;  /* 0x000000ffff237224 */ /* 0x000fe200078e0059 */
[----:B------:R-:W-:Y:S01]  /*dde0*/  LDGSTS.E [R90+0x1f400], desc[UR16][R54.64], !P5 ;  /* 0x1f400000365a7fae */ /* 0x000fe2000e9a1010 */
[----:B-1----:R-:W-:-:S04]  /*ddf0*/  IMAD.WIDE R50, R0, 0x4, R4 ;  /* 0x0000000400327825 */ /* 0x002fc800078e0204 */
[----:B----4-:R-:W-:Y:S01]  /*de00*/  IMAD.WIDE R48, R82, 0x4, R4 ;  /* 0x0000000452307825 */ /* 0x010fe200078e0204 */
[----:B---3--:R-:W-:-:S03]  /*de10*/  IADD3 R82, PT, PT, R86, -0x81, RZ ;  /* 0xffffff7f56527810 */ /* 0x008fc60007ffe0ff */
[----:B------:R-:W-:Y:S01]  /*de20*/  IMAD.MOV.U32 R20, RZ, RZ, R16 ;  /* 0x000000ffff147224 */ /* 0x000fe200078e0010 */
[----:B------:R1:W-:Y:S01]  /*de30*/  STL.64 [R1+0x838], R48 ;  /* 0x0008383001007387 */ /* 0x0003e20000100a00 */
[----:B------:R-:W-:Y:S01]  /*de40*/  IMAD R0, R2, 0x7f, RZ ;  /* 0x0000007f02007824 */ /* 0x000fe200078e02ff */
[----:B------:R-:W-:Y:S01]  /*de50*/  LOP3.LUT R84, R84, 0x7c, RZ, 0xc0, !PT ;  /* 0x0000007c54547812 */ /* 0x000fe200078ec0ff */
[----:B------:R-:W-:Y:S01]  /*de60*/  IMAD.MOV.U32 R16, RZ, RZ, R92 ;  /* 0x000000ffff107224 */ /* 0x000fe200078e005c */
[----:B------:R-:W3:Y:S04]  /*de70*/  LDL.LU.64 R54, [R1+0x12f8] ;  /* 0x0012f80001367983 */ /* 0x000ee80000300a00 */
[----:B------:R-:W-:Y:S04]  /*de80*/  LDGSTS.E [R90+0x1f600], desc[UR16][R48.64], !P5 ;  /* 0x1f600000305a7fae */ /* 0x000fe8000e9a1010 */
[----:B------:R4:W-:Y:S04]  /*de90*/  STL.64 [R1+0x840], R52 ;  /* 0x0008403401007387 */ /* 0x0009e80000100a00 */
[----:B------:R4:W-:Y:S04]  /*dea0*/  LDGSTS.E [R90+0x1f800], desc[UR16][R52.64], !P6 ;  /* 0x1f800000345a7fae */ /* 0x0009e8000f1a1010 */
[----:B-1----:R-:W2:Y:S01]  /*deb0*/  LDL.64 R48, [R1+0x228] ;  /* 0x0002280001307983 */ /* 0x002ea20000100a00 */
[----:B------:R-:W-:Y:S01]  /*dec0*/  ISETP.GE.U32.AND P5, PT, R82, 0x7fffff00, PT ;  /* 0x7fffff005200780c */ /* 0x000fe20003fa6070 */
[----:B------:R-:W-:-:S02]  /*ded0*/  VIADD R82, R87, 0xffffff7e ;  /* 0xffffff7e57527836 */ /* 0x000fc40000000000 */
[----:B------:R2:W-:Y:S01]  /*dee0*/  STL.64 [R1+0x848], R50 ;  /* 0x0008483201007387 */ /* 0x0005e20000100a00 */
[----:B------:R-:W-:-:S03]  /*def0*/  IMAD.WIDE R86, R0, 0x4, R4 ;  /* 0x0000000400567825 */ /* 0x000fc600078e0204 */
[----:B------:R2:W-:Y:S01]  /*df00*/  LDGSTS.E [R90+0x1fa00], desc[UR16][R50.64], !P6 ;  /* 0x1fa00000325a7fae */ /* 0x0005e2000f1a1010 */
[----:B----4-:R-:W-:Y:S02]  /*df10*/  LOP3.LUT R52, R252, 0x60, RZ, 0xc0, !PT ;  /* 0x00000060fc347812 */ /* 0x010fe400078ec0ff */
[----:B------:R-:W-:-:S03]  /*df20*/  ISETP.GE.U32.AND P6, PT, R82, 0x7ffffeff, PT ;  /* 0x7ffffeff5200780c */ /* 0x000fc60003fc6070 */
[----:B------:R-:W-:-:S05]  /*df30*/  IMAD R84, R52, 0x200, R84 ;  /* 0x0000020034547824 */ /* 0x000fca00078e0254 */
[C---:B------:R-:W-:Y:S02]  /*df40*/  IADD3 R92, PT, PT, R84.reuse, UR7, RZ ;  /* 0x00000007545c7c10 */ /* 0x040fe4000fffe0ff */
[----:B------:R-:W-:-:S05]  /*df50*/  LOP3.LUT R52, R84, 0x70, RZ, 0x3c, !PT ;  /* 0x0000007054347812 */ /* 0x000fca00078e3cff */
[----:B------:R-:W-:Y:S02]  /*df60*/  VIADD R91, R52, UR7 ;  /* 0x00000007345b7c36 */ /* 0x000fe40008000000 */
[----:B--2---:R-:W-:Y:S01]  /*df70*/  IMAD.MOV.U32 R50, RZ, RZ, R48 ;  /* 0x000000ffff327224 */ /* 0x004fe200078e0030 */
[----:B------:R-:W-:Y:S01]  /*df80*/  MOV R51, R49 ;  /* 0x0000003100337202 */ /* 0x000fe20000000f00 */
[----:B------:R-:W-:Y:S01]  /*df90*/  IMAD.MOV.U32 R48, RZ, RZ, R46 ;  /* 0x000000ffff307224 */ /* 0x000fe200078e002e */
[----:B------:R-:W-:Y:S01]  /*dfa0*/  MOV R46, R44 ;  /* 0x0000002c002e7202 */ /* 0x000fe20000000f00 */
[----:B------:R-:W-:Y:S02]  /*dfb0*/  IMAD.MOV.U32 R49, RZ, RZ, R47 ;  /* 0x000000ffff317224 */ /* 0x000fe400078e002f */
[----:B------:R-:W-:Y:S01]  /*dfc0*/  IMAD.MOV.U32 R47, RZ, RZ, R45 ;  /* 0x000000ffff2f7224 */ /* 0x000fe200078e002d */
[----:B------:R-:W-:Y:S01]  /*dfd0*/  MOV R45, R43 ;  /* 0x0000002b002d7202 */ /* 0x000fe20000000f00 */
[----:B------:R-:W-:-:S02]  /*dfe0*/  IMAD.MOV.U32 R44, RZ, RZ, R42 ;  /* 0x000000ffff2c7224 */ /* 0x000fc400078e002a */
[----:B------:R-:W-:Y:S02]  /*dff0*/  IMAD.MOV.U32 R42, RZ, RZ, R200 ;  /* 0x000000ffff2a7224 */ /* 0x000fe400078e00c8 */
[----:B------:R-:W-:Y:S02]  /*e000*/  IMAD.MOV.U32 R43, RZ, RZ, R201 ;  /* 0x000000ffff2b7224 */ /* 0x000fe400078e00c9 */
[----:B------:R-:W-:-:S04]  /*e010*/  IMAD.WIDE R200, R0, 0x4, R6 ;  /* 0x0000000400c87825 */ /* 0x000fc800078e0206 */
[----:B------:R-:W-:Y:S01]  /*e020*/  VIADD R0, R88, 0xffffff7d ;  /* 0xffffff7d58007836 */ /* 0x000fe20000000000 */
[----:B------:R-:W-:Y:S01]  /*e030*/  MOV R89, R201 ;  /* 0x000000c900597202 */ /* 0x000fe20000000f00 */
[----:B------:R-:W-:Y:S01]  /*e040*/  IMAD.MOV.U32 R88, RZ, RZ, R200 ;  /* 0x000000ffff587224 */ /* 0x000fe200078e00c8 */
[----:B------:R1:W-:Y:S04]  /*e050*/  STL.64 [R1+0x850], R200 ;  /* 0x000850c801007387 */ /* 0x0003e80000100a00 */
[----:B------:R-:W-:Y:S04]  /*e060*/  LDGSTS.E [R90+0x1fc00], desc[UR16][R88.64], !P3 ;  /* 0x1fc00000585a7fae */ /* 0x000fe8000d9a1010 */
[----:B------:R-:W-:Y:S04]  /*e070*/  LDGSTS.E [R90+0x1fe00], desc[UR16][R86.64], !P3 ;  /* 0x1fe00000565a7fae */ /* 0x000fe8000d9a1010 */
[----:B------:R-:W0:Y:S01]  /*e080*/  LDGDEPBAR ;  /* 0x00000000000079af */ /* 0x000e220000000000 */
[----:B------:R-:W-:Y:S01]  /*e090*/  IMAD.MOV.U32 R52, RZ, RZ, R42 ;  /* 0x000000ffff347224 */ /* 0x000fe200078e002a */
[----:B------:R-:W-:Y:S01]  /*e0a0*/  MOV R53, R43 ;  /* 0x0000002b00357202 */ /* 0x000fe20000000f00 */
[----:B-1----:R-:W1:Y:S01]  /*e0b0*/  LDC R201, c[0x0][0x3a0] ;  /* 0x0000e800ffc97b82 */ /* 0x002e620000000800 */
[----:B------:R2:W-:Y:S04]  /*e0c0*/  LDGSTS.E [R92+0x60000], desc[UR16][R50.64], P4 ;  /* 0x60000000325c7fae */ /* 0x0005e8000a1a1010 */
[----:B------:R4:W-:Y:S01]  /*e0d0*/  LDGSTS.E [R92+0x60400], desc[UR16][R48.64], P4 ;  /* 0x60400000305c7fae */ /* 0x0009e2000a1a1010 */
[----:B------:R-:W-:-:S03]  /*e0e0*/  MOV R42, R32 ;  /* 0x00000020002a7202 */ /* 0x000fc60000000f00 */
[----:B------:R3:W-:Y:S01]  /*e0f0*/  LDGSTS.E [R92+0x60800], desc[UR16][R46.64], P4 ;  /* 0x608000002e5c7fae */ /* 0x0007e2000a1a1010 */
[----:B--2---:R-:W-:-:S03]  /*e100*/  IMAD.MOV.U32 R50, RZ, RZ, R40 ;  /* 0x000000ffff327224 */ /* 0x004fc600078e0028 */
[----:B------:R2:W-:Y:S01]  /*e110*/  LDGSTS.E [R92+0x60c00], desc[UR16][R44.64], P4 ;  /* 0x60c000002c5c7fae */ /* 0x0005e2000a1a1010 */
[----:B------:R-:W-:Y:S01]  /*e120*/  IMAD.MOV.U32 R51, RZ, RZ, R41 ;  /* 0x000000ffff337224 */ /* 0x000fe200078e0029 */
[----:B------:R-:W-:Y:S01]  /*e130*/  MOV R41, R31 ;  /* 0x0000001f00297202 */ /* 0x000fe20000000f00 */
[----:B----4-:R-:W-:Y:S01]  /*e140*/  IMAD.MOV.U32 R49, RZ, RZ, R39 ;  /* 0x000000ffff317224 */ /* 0x010fe200078e0027 */
[----:B------:R-:W-:Y:S01]  /*e150*/  MOV R48, R38 ;  /* 0x0000002600307202 */ /* 0x000fe20000000f00 */
[----:B------:R-:W-:Y:S01]  /*e160*/  IMAD.MOV.U32 R40, RZ, RZ, R30 ;  /* 0x000000ffff287224 */ /* 0x000fe200078e001e */
[----:B------:R-:W-:Y:S01]  /*e170*/  MOV R30, R20 ;  /* 0x00000014001e7202 */ /* 0x000fe20000000f00 */
[----:B---3--:R-:W-:Y:S01]  /*e180*/  IMAD.MOV.U32 R46, RZ, RZ, R36 ;  /* 0x000000ffff2e7224 */ /* 0x008fe200078e0024 */
[----:B------:R-:W-:Y:S01]  /*e190*/  MOV R47, R37 ;  /* 0x00000025002f7202 */ /* 0x000fe20000000f00 */
[----:B------:R-:W-:Y:S01]  /*e1a0*/  IMAD.MOV.U32 R38, RZ, RZ, R28 ;  /* 0x000000ffff267224 */ /* 0x000fe200078e001c */
[----:B------:R-:W3:Y:S01]  /*e1b0*/  LDL.LU R200, [R1+0x12f0] ;  /* 0x0012f00001c87983 */ /* 0x000ee20000300800 */
[----:B------:R-:W-:Y:S01]  /*e1c0*/  IMAD.MOV.U32 R39, RZ, RZ, R29 ;  /* 0x000000ffff277224 */ /* 0x000fe200078e001d */
[----:B------:R-:W-:Y:S01]  /*e1d0*/  MOV R36, R26 ;  /* 0x0000001a00247202 */ /* 0x000fe20000000f00 */
[----:B------:R-:W-:Y:S01]  /*e1e0*/  IMAD.MOV.U32 R31, RZ, RZ, R21 ;  /* 0x000000ffff1f7224 */ /* 0x000fe200078e0015 */
[----:B------:R-:W-:Y:S01]  /*e1f0*/  MOV R29, R19 ;  /* 0x00000013001d7202 */ /* 0x000fe20000000f00 */
[----:B--2---:R-:W-:Y:S01]  /*e200*/  IMAD.MOV.U32 R44, RZ, RZ, R34 ;  /* 0x000000ffff2c7224 */ /* 0x004fe200078e0022 */
[----:B------:R2:W-:Y:S01]  /*e210*/  STL.64 [R1+0x860], R86 ;  /* 0x0008605601007387 */ /* 0x0005e20000100a00 */
[----:B------:R-:W-:Y:S01]  /*e220*/  IMAD.MOV.U32 R45, RZ, RZ, R35 ;  /* 0x000000ffff2d7224 */ /* 0x000fe200078e0023 */
[----:B------:R-:W-:Y:S01]  /*e230*/  MOV R35, R25 ;  /* 0x0000001900237202 */ /* 0x000fe20000000f00 */
[----:B------:R-:W-:Y:S01]  /*e240*/  IMAD.MOV.U32 R37, RZ, RZ, R27 ;  /* 0x000000ffff257224 */ /* 0x000fe200078e001b */
[----:B------:R-:W-:Y:S01]  /*e250*/  LDGSTS.E [R92+0x61000], desc[UR16][R52.64], P4 ;  /* 0x61000000345c7fae */ /* 0x000fe2000a1a1010 */
[----:B------:R-:W-:Y:S01]  /*e260*/  IMAD.MOV.U32 R28, RZ, RZ, R18 ;  /* 0x000000ffff1c7224 */ /* 0x000fe200078e0012 */
[----:B------:R-:W-:Y:S01]  /*e270*/  MOV R18, R8 ;  /* 0x0000000800127202 */ /* 0x000fe20000000f00 */
[----:B------:R-:W-:Y:S01]  /*e280*/  IMAD.MOV.U32 R20, RZ, RZ, R10 ;  /* 0x000000ffff147224 */ /* 0x000fe200078e000a */
[----:B------:R-:W-:Y:S01]  /*e290*/  LDGSTS.E [R92+0x61400], desc[UR16][R50.64], P4 ;  /* 0x61400000325c7fae */ /* 0x000fe2000a1a1010 */
[----:B------:R-:W-:Y:S01]  /*e2a0*/  IMAD.MOV.U32 R21, RZ, RZ, R11 ;  /* 0x000000ffff157224 */ /* 0x000fe200078e000b */
[----:B------:R-:W-:Y:S01]  /*e2b0*/  MOV R11, R245 ;  /* 0x000000f5000b7202 */ /* 0x000fe20000000f00 */
[----:B------:R-:W-:Y:S01]  /*e2c0*/  IMAD.MOV.U32 R43, RZ, RZ, R33 ;  /* 0x000000ffff2b7224 */ /* 0x000fe200078e0021 */
[C---:B------:R-:W-:Y:S01]  /*e2d0*/  LOP3.LUT R89, R84.reuse, 0x10, RZ, 0x3c, !PT ;  /* 0x0000001054597812 */ /* 0x040fe200078e3cff */
[----:B------:R-:W-:Y:S01]  /*e2e0*/  IMAD.MOV.U32 R34, RZ, RZ, R24 ;  /* 0x000000ffff227224 */ /* 0x000fe200078e0018 */
[----:B------:R-:W-:Y:S01]  /*e2f0*/  MOV R24, R14 ;  /* 0x0000000e00187202 */ /* 0x000fe20000000f00 */
[----:B------:R-:W-:Y:S01]  /*e300*/  IMAD.MOV.U32 R26, RZ, RZ, R16 ;  /* 0x000000ffff1a7224 */ /* 0x000fe200078e0010 */
[----:B------:R-:W4:Y:S01]  /*e310*/  LDL.64 R52, [R1+0x3b8] ;  /* 0x0003b80001347983 */ /* 0x000f220000100a00 */
[----:B------:R-:W-:Y:S01]  /*e320*/  IMAD.MOV.U32 R27, RZ, RZ, R17 ;  /* 0x000000ffff1b7224 */ /* 0x000fe200078e0011 */
[----:B------:R-:W-:Y:S01]  /*e330*/  MOV R17, R239 ;  /* 0x000000ef00117202 */ /* 0x000fe20000000f00 */
[----:B------:R-:W-:Y:S01]  /*e340*/  IMAD.MOV.U32 R19, RZ, RZ, R9 ;  /* 0x000000ffff137224 */ /* 0x000fe200078e0009 */
[----:B------:R-:W-:Y:S01]  /*e350*/  LDGSTS.E [R92+0x61800], desc[UR16][R48.64], P4 ;  /* 0x61800000305c7fae */ /* 0x000fe2000a1a1010 */
[----:B------:R-:W-:Y:S01]  /*e360*/  IMAD.MOV.U32 R10, RZ, RZ, R244 ;  /* 0x000000ffff0a7224 */ /* 0x000fe200078e00f4 */
[C---:B------:R-:W-:Y:S01]  /*e370*/  LOP3.LUT R88, R84.reuse, 0x20, RZ, 0x3c, !PT ;  /* 0x0000002054587812 */ /* 0x040fe200078e3cff */
[----:B------:R-:W-:Y:S01]  /*e380*/  IMAD.MOV.U32 R32, RZ, RZ, R22 ;  /* 0x000000ffff207224 */ /* 0x000fe200078e0016 */
[----:B------:R-:W3:Y:S01]  /*e390*/  LDL.64 R244, [R1+0x378] ;  /* 0x0003780001f47983 */ /* 0x000ee20000100a00 */
        /* <DEDUP_REMOVED lines=9> */
[C---:B--2---:R-:W-:Y:S01]  /*e430*/  LOP3.LUT R87, R84.reuse, 0x30, RZ, 0x3c, !PT ;  /* 0x0000003054577812 */ /* 0x044fe200078e3cff */
[----:B------:R-:W-:Y:S01]  /*e440*/  IMAD.MOV.U32 R22, RZ, RZ, R12 ;  /* 0x000000ffff167224 */ /* 0x000fe200078e000c */
[----:B------:R-:W2:Y:S01]  /*e450*/  LDL.64 R246, [R1+0x388] ;  /* 0x0003880001f67983 */ /* 0x000ea20000100a00 */
[----:B------:R-:W-:Y:S01]  /*e460*/  IMAD.MOV.U32 R14, RZ, RZ, R240 ;  /* 0x000000ffff0e7224 */ /* 0x000fe200078e00f0 */
[----:B------:R-:W-:Y:S01]  /*e470*/  MOV R12, R242 ;  /* 0x000000f2000c7202 */ /* 0x000fe20000000f00 */
[----:B------:R-:W-:Y:S01]  /*e480*/  IMAD.MOV.U32 R15, RZ, RZ, R241 ;  /* 0x000000ffff0f7224 */ /* 0x000fe200078e00f1 */
[----:B------:R-:W-:Y:S01]  /*e490*/  MOV R241, R251 ;  /* 0x000000fb00f17202 */ /* 0x000fe20000000f00 */
[----:B------:R-:W-:Y:S01]  /*e4a0*/  IMAD.MOV.U32 R239, RZ, RZ, R249 ;  /* 0x000000ffffef7224 */ /* 0x000fe200078e00f9 */
[----:B------:R-:W4:Y:S01]  /*e4b0*/  LDL.64 R48, [R1+0x3c8] ;  /* 0x0003c80001307983 */ /* 0x000f220000100a00 */
[----:B------:R-:W-:Y:S01]  /*e4c0*/  IMAD.MOV.U32 R13, RZ, RZ, R243 ;  /* 0x000000ffff0d7224 */ /* 0x000fe200078e00f3 */
[----:B------:R-:W-:Y:S01]  /*e4d0*/  IADD3 R87, PT, PT, R87, UR7, RZ ;  /* 0x0000000757577c10 */ /* 0x000fe2000fffe0ff */
[----:B------:R-:W-:Y:S01]  /*e4e0*/  IMAD.MOV.U32 R240, RZ, RZ, R250 ;  /* 0x000000fffff07224 */ /* 0x000fe200078e00fa */
[----:B------:R-:W4:Y:S01]  /*e4f0*/  LDL.64 R248, [R1+0x390] ;  /* 0x0003900001f87983 */ /* 0x000f220000100a00 */
[----:B------:R-:W-:Y:S01]  /*e500*/  IMAD.MOV.U32 R242, RZ, RZ, R198 ;  /* 0x000000fffff27224 */ /* 0x000fe200078e00c6 */
[----:B------:R-:W-:Y:S01]  /*e510*/  LOP3.LUT R86, R84, 0x40, RZ, 0x3c, !PT ;  /* 0x0000004054567812 */ /* 0x000fe200078e3cff */
[----:B------:R-:W-:Y:S01]  /*e520*/  IMAD.MOV.U32 R243, RZ, RZ, R199 ;  /* 0x000000fffff37224 */ /* 0x000fe200078e00c7 */
[----:B------:R-:W4:Y:S01]  /*e530*/  LDL.64 R250, [R1+0x3a0] ;  /* 0x0003a00001fa7983 */ /* 0x000f220000100a00 */
[----:B------:R-:W-:Y:S01]  /*e540*/  VIADD R89, R89, UR7 ;  /* 0x0000000759597c36 */ /* 0x000fe20008000000 */
[----:B------:R-:W-:Y:S01]  /*e550*/  ISETP.GE.U32.AND P3, PT, R0, 0x7ffffefe, PT ;  /* 0x7ffffefe0000780c */ /* 0x000fe20003f66070 */
[----:B------:R-:W-:Y:S01]  /*e560*/  VIADD R88, R88, UR7 ;  /* 0x0000000758587c36 */ /* 0x000fe20008000000 */
[----:B------:R-:W4:Y:S01]  /*e570*/  LDL.64 R198, [R1+0x3a8] ;  /* 0x0003a80001c67983 */ /* 0x000f220000100a00 */
[----:B------:R-:W-:Y:S01]  /*e580*/  VIADD R86, R86, UR7 ;  /* 0x0000000756567c36 */ /* 0x000fe20008000000 */
[C---:B------:R-:W-:Y:S01]  /*e590*/  LOP3.LUT R82, R84.reuse, 0x60, RZ, 0x3c, !PT ;  /* 0x0000006054527812 */ /* 0x040fe200078e3cff */
[----:B------:R-:W-:Y:S01]  /*e5a0*/  VIADD R0, R85, 0xffffff7c ;  /* 0xffffff7c55007836 */ /* 0x000fe20000000000 */
[----:B------:R-:W-:Y:S01]  /*e5b0*/  LDGSTS.E [R92+0x62000], desc[UR16][R44.64], P4 ;  /* 0x620000002c5c7fae */ /* 0x000fe2000a1a1010 */
[----:B------:R-:W-:-:S02]  /*e5c0*/  LOP3.LUT R85, R84, 0x50, RZ, 0x3c, !PT ;  /* 0x0000005054557812 */ /* 0x000fc400078e3cff */
[----:B------:R-:W-:Y:S01]  /*e5d0*/  IADD3 R82, PT, PT, R82, UR7, RZ ;  /* 0x0000000752527c10 */ /* 0x000fe2000fffe0ff */
[----:B------:R-:W4:Y:S02]  /*e5e0*/  LDL.64 R46, [R1+0x3d0] ;  /* 0x0003d000012e7983 */ /* 0x000f240000100a00 */
[----:B------:R-:W-:Y:S02]  /*e5f0*/  VIADD R85, R85, UR7 ;  /* 0x0000000755557c36 */ /* 0x000fe40008000000 */
[----:B------:R-:W-:Y:S04]  /*e600*/  LDGSTS.E [R92+0x62400], desc[UR16][R42.64], P4 ;  /* 0x624000002a5c7fae */ /* 0x000fe8000a1a1010 */
[----:B------:R-:W4:Y:S04]  /*e610*/  LDL.64 R44, [R1+0x3e0] ;  /* 0x0003e000012c7983 */ /* 0x000f280000100a00 */
        /* <DEDUP_REMOVED lines=40> */
[----:B------:R-:W4:Y:S04]  /*e8a0*/  LDL.64 R242, [R1+0x4c8] ;  /* 0x0004c80001f27983 */ /* 0x000f280000100a00 */
[----:B---3--:R-:W-:Y:S04]  /*e8b0*/  LDGSTS.E [R89+0x63880], desc[UR16][R244.64], P4 ;  /* 0x63880000f4597fae */ /* 0x008fe8000a1a1010 */
[----:B--2---:R-:W-:Y:S04]  /*e8c0*/  LDGSTS.E [R89+0x63c80], desc[UR16][R246.64], P4 ;  /* 0x63c80000f6597fae */ /* 0x004fe8000a1a1010 */
[----:B------:R-:W2:Y:S04]  /*e8d0*/  LDL.64 R244, [R1+0x4d8] ;  /* 0x0004d80001f47983 */ /* 0x000ea80000100a00 */
[----:B----4-:R-:W-:Y:S04]  /*e8e0*/  LDGSTS.E [R88+0x60100], desc[UR16][R248.64], P4 ;  /* 0x60100000f8587fae */ /* 0x010fe8000a1a1010 */
[----:B------:R-:W3:Y:S04]  /*e8f0*/  LDL.64 R246, [R1+0x4e0] ;  /* 0x0004e00001f67983 */ /* 0x000ee80000100a00 */
        /* <DEDUP_REMOVED lines=57> */
[----:B--2---:R-:W-:Y:S04]  /*ec90*/  LDGSTS.E [R87+0x63580], desc[UR16][R244.64], P4 ;  /* 0x63580000f4577fae */ /* 0x004fe8000a1a1010 */
[----:B---3--:R-:W-:Y:S04]  /*eca0*/  LDGSTS.E [R87+0x63980], desc[UR16][R246.64], P4 ;  /* 0x63980000f6577fae */ /* 0x008fe8000a1a1010 */
        /* <DEDUP_REMOVED lines=72> */
[----:B------:R-:W4:Y:S04]  /*f130*/  LDL.LU.64 R52, [R1+0x12e8] ;  /* 0x0012e80001347983 */ /* 0x000f280000300a00 */
        /* <DEDUP_REMOVED lines=24> */
[----:B------:R1:W-:Y:S04]  /*f2c0*/  LDGSTS.E [R82+0x63f00], desc[UR16][R24.64], P4 ;  /* 0x63f0000018527fae */ /* 0x0003e8000a1a1010 */
        /* <DEDUP_REMOVED lines=8> */
[----:B------:R-:W4:Y:S01]  /*f350*/  LDL.LU.64 R18, [R1+0x1260] ;  /* 0x0012600001127983 */ /* 0x000f220000300a00 */
[----:B------:R-:W-:-:S03]  /*f360*/  SHF.L.U32 R2, R2, 0x7, RZ ;  /* 0x0000000702027819 */ /* 0x000fc600000006ff */
        /* <DEDUP_REMOVED lines=10> */
[----:B------:R-:W-:-:S03]  /*f410*/  IMAD.WIDE R6, R2, 0x4, R6 ;  /* 0x0000000402067825 */ /* 0x000fc600078e0206 */
[----:B------:R-:W-:Y:S04]  /*f420*/  LDGSTS.E [R91+0x62780], desc[UR16][R240.64], P4 ;  /* 0x62780000f05b7fae */ /* 0x000fe8000a1a1010 */
[----:B------:R-:W4:Y:S04]  /*f430*/  LDL.LU.64 R238, [R1+0x1230] ;  /* 0x0012300001ee7983 */ /* 0x000f280000300a00 */
[----:B------:R-:W-:Y:S04]  /*f440*/  LDGSTS.E [R91+0x62b80], desc[UR16][R242.64], P4 ;  /* 0x62b80000f25b7fae */ /* 0x000fe8000a1a1010 */
[----:B------:R-:W4:Y:S04]  /*f450*/  LDL.LU.64 R240, [R1+0x1228] ;  /* 0x0012280001f07983 */ /* 0x000f280000300a00 */
[----:B------:R-:W4:Y:S04]  /*f460*/  LDL.LU.64 R242, [R1+0x1220] ;  /* 0x0012200001f27983 */ /* 0x000f280000300a00 */
[----:B--2---:R-:W-:Y:S04]  /*f470*/  LDGSTS.E [R91+0x62f80], desc[UR16][R244.64], P4 ;  /* 0x62f80000f45b7fae */ /* 0x004fe8000a1a1010 */
[----:B---3--:R-:W-:Y:S04]  /*f480*/  LDGSTS.E [R91+0x63380], desc[UR16][R246.64], P4 ;  /* 0x63380000f65b7fae */ /* 0x008fe8000a1a1010 */
[----:B------:R-:W2:Y:S04]  /*f490*/  LDL.LU.64 R244, [R1+0x1218] ;  /* 0x0012180001f47983 */ /* 0x000ea80000300a00 */
[----:B----4-:R-:W-:Y:S04]  /*f4a0*/  LDGSTS.E [R91+0x63780], desc[UR16][R248.64], P4 ;  /* 0x63780000f85b7fae */ /* 0x010fe8000a1a1010 */
[----:B------:R-:W3:Y:S04]  /*f4b0*/  LDL.LU.64 R246, [R1+0x1210] ;  /* 0x0012100001f67983 */ /* 0x000ee80000300a00 */
[----:B------:R-:W-:Y:S04]  /*f4c0*/  LDGSTS.E [R91+0x63b80], desc[UR16][R250.64], P4 ;  /* 0x63b80000fa5b7fae */ /* 0x000fe8000a1a1010 */
[----:B------:R-:W4:Y:S04]  /*f4d0*/  LDL.LU.64 R248, [R1+0x1208] ;  /* 0x0012080001f87983 */ /* 0x000f280000300a00 */
[----:B------:R1:W-:Y:S04]  /*f4e0*/  LDGSTS.E [R91+0x63f80], desc[UR16][R198.64], P4 ;  /* 0x63f80000c65b7fae */ /* 0x0003e8000a1a1010 */
[----:B------:R-:W2:Y:S01]  /*f4f0*/  LDL.LU.64 R250, [R1+0x1200] ;  /* 0x0012000001fa7983 */ /* 0x000ea20000300a00 */
[----:B------:R-:W-:-:S03]  /*f500*/  IMAD.WIDE R4, R2, 0x4, R4 ;  /* 0x0000000402047825 */ /* 0x000fc600078e0204 */
[----:B------:R-:W0:Y:S04]  /*f510*/  LDGDEPBAR ;  /* 0x00000000000079af */ /* 0x000e280000000000 */
[----:B------:R-:W2:Y:S04]  /*f520*/  LDL.LU.64 R198, [R1+0x11f8] ;  /* 0x0011f80001c67983 */ /* 0x000ea80000300a00 */
[----:B------:R1:W-:Y:S04]  /*f530*/  STL.64 [R1+0xdb0], R6 ;  /* 0x000db00601007387 */ /* 0x0003e80000100a00 */
[----:B-1----:R-:W2:Y:S01]  /*f540*/  LDL.LU.64 R6, [R1+0x1c0] ;  /* 0x0001c00001067983 */ /* 0x002ea20000300a00 */
[----:B------:R-:W-:Y:S01]  /*f550*/  BAR.SYNC.DEFER_BLOCKING 0x0 ;  /* 0x0000000000007b1d */ /* 0x000fe20000010000 */
[----:B--2---:R-:W-:-:S05]  /*f560*/  IMAD.WIDE R6, R2, 0x4, R6 ;  /* 0x0000000402067825 */ /* 0x004fca00078e0206 */
[----:B------:R1:W-:Y:S02]  /*f570*/  STL.64 [R1+0xdb8], R6 ;  /* 0x000db80601007387 */ /* 0x0003e40000100a00 */
[----:B-1----:R-:W-:Y:S02]  /*f580*/  IMAD.WIDE R6, R2, 0x4, R198 ;  /* 0x0000000402067825 */ /* 0x002fe400078e02c6 */
[----:B------:R-:W2:Y:S04]  /*f590*/  LDL.LU.64 R198, [R1+0x11f0] ;  /* 0x0011f00001c67983 */ /* 0x000ea80000300a00 */
[----:B------:R1:W-:Y:S04]  /*f5a0*/  STL.64 [R1+0xda0], R4 ;  /* 0x000da00401007387 */ /* 0x0003e80000100a00 */
[----:B------:R-:W-:Y:S04]  /*f5b0*/  STL.64 [R1+0xda8], R6 ;  /* 0x000da80601007387 */ /* 0x000fe80000100a00 */
[----:B-1----:R-:W3:Y:S04]  /*f5c0*/  LDL.64 R4, [R1+0xdb8] ;  /* 0x000db80001047983 */ /* 0x002ee80000100a00 */
[----:B------:R1:W-:Y:S04]  /*f5d0*/  STL.64 [R1+0x1390], R226 ;  /* 0x001390e201007387 */ /* 0x0003e80000100a00 */
[----:B-1----:R-:W3:Y:S04]  /*f5e0*/  LDL.64 R226, [R1+0xdb0] ;  /* 0x000db00001e27983 */ /* 0x002ee80000100a00 */
[----:B------:R1:W-:Y:S04]  /*f5f0*/  STL.64 [R1+0x1388], R228 ;  /* 0x001388e401007387 */ /* 0x0003e80000100a00 */
[----:B-1----:R-:W4:Y:S04]  /*f600*/  LDL.64 R228, [R1+0xda0] ;  /* 0x000da00001e47983 */ /* 0x002f280000100a00 */
[----:B------:R-:W-:Y:S04]  /*f610*/  STL.64 [R1+0x1380], R230 ;  /* 0x001380e601007387 */ /* 0x000fe80000100a00 */
[----:B------:R-:W-:Y:S04]  /*f620*/  STL.64 [R1+0x1378], R232 ;  /* 0x001378e801007387 */ /* 0x000fe80000100a00 */
[----:B------:R1:W-:Y:S04]  /*f630*/  STL.64 [R1+0x1370], R234 ;  /* 0x001370ea01007387 */ /* 0x0003e80000100a00 */
[----:B-1----:R-:W4:Y:S04]  /*f640*/  LDL.LU.64 R234, [R1+0x198] ;  /* 0x0001980001ea7983 */ /* 0x002f280000300a00 */
[----:B------:R1:W-:Y:S04]  /*f650*/  STL.64 [R1+0x1368], R236 ;  /* 0x001368ec01007387 */ /* 0x0003e80000100a00 */
[----:B-1----:R-:W4:Y:S04]  /*f660*/  LDL.LU.64 R236, [R1+0x1a0] ;  /* 0x0001a00001ec7983 */ /* 0x002f280000300a00 */
[----:B------:R1:W-:Y:S04]  /*f670*/  STL.64 [R1+0x1360], R82 ;  /* 0x0013605201007387 */ /* 0x0003e80000100a00 */
[----:B------:R1:W-:Y:S01]  /*f680*/  STL.64 [R1+0x1358], R92 ;  /* 0x0013585c01007387 */ /* 0x0003e20000100a00 */
[----:B------:R-:W-:Y:S01]  /*f690*/  ISETP.GE.U32.AND P4, PT, R0, 0x7ffffefd, PT ;  /* 0x7ffffefd0000780c */ /* 0x000fe20003f86070 */
[----:B------:R-:W-:Y:S01]  /*f6a0*/  VIADD R201, R201, 0xffffff7b ;  /* 0xffffff7bc9c97836 */ /* 0x000fe20000000000 */
[----:B------:R-:W2:Y:S08]  /*f6b0*/  LDC R0, c[0x0][0x3a0] ;  /* 0x0000e800ff007b82 */ /* 0x000eb00000000800 */
[----:B-1----:R-:W1:Y:S01]  /*f6c0*/  LDC R83, c[0x0][0x3a0] ;  /* 0x0000e800ff537b82 */ /* 0x002e620000000800 */
[----:B------:R-:W4:Y:S04]  /*f6d0*/  LDL.LU.64 R92, [R1+0x1b0] ;  /* 0x0001b000015c7983 */ /* 0x000f280000300a00 */
[----:B------:R1:W-:Y:S03]  /*f6e0*/  STL.64 [R1+0x1350], R88 ;  /* 0x0013505801007387 */ /* 0x0003e60000100a00 */
[----:B------:R-:W2:Y:S01]  /*f6f0*/  LDC R82, c[0x0][0x3a0] ;  /* 0x0000e800ff527b82 */ /* 0x000ea20000000800 */
[----:B-1----:R-:W4:Y:S04]  /*f700*/  LDL.LU.64 R88, [R1+0x1a8] ;  /* 0x0001a80001587983 */ /* 0x002f280000300a00 */
[----:B------:R-:W-:Y:S04]  /*f710*/  STL.64 [R1+0x1348], R86 ;  /* 0x0013485601007387 */ /* 0x000fe80000100a00 */
[----:B------:R1:W-:Y:S04]  /*f720*/  STL.64 [R1+0x1340], R84 ;  /* 0x0013405401007387 */ /* 0x0003e80000100a00 */
[----:B--2---:R2:W-:Y:S04]  /*f730*/  STL.64 [R1+0x11f0], R198 ;  /* 0x0011f0c601007387 */ /* 0x0045e80000100a00 */
[----:B------:R-:W-:Y:S01]  /*f740*/  @!PT LDS RZ, [RZ] ;  /* 0x00000000fffff984 */ /* 0x000fe20000000800 */
[----:B------:R-:W-:Y:S01]  /*f750*/  @!PT LDS RZ, [RZ] ;  /* 0x00000000fffff984 */ /* 0x000fe20000000800 */
[----:B------:R-:W-:Y:S01]  /*f760*/  @!PT LDS RZ, [RZ] ;  /* 0x00000000fffff984 */ /* 0x000fe20000000800 */
[----:B---3--:R-:W-:Y:S04]  /*f770*/  LDGSTS.E [R90+0x20000], desc[UR16][R226.64], !P5 ;  /* 0x20000000e25a7fae */ /* 0x008fe8000e9a1010 */
[----:B------:R-:W3:Y:S04]  /*f780*/  LDL.LU.64 R226, [R1+0x190] ;  /* 0x0001900001e27983 */ /* 0x000ee80000300a00 */
[----:B------:R-:W3:Y:S04]  /*f790*/  LDL.LU.64 R232, [R1+0x188] ;  /* 0x0001880001e87983 */ /* 0x000ee80000300a00 */
[----:B------:R-:W3:Y:S04]  /*f7a0*/  LDL.LU.64 R230, [R1+0x180] ;  /* 0x0001800001e67983 */ /* 0x000ee80000300a00 */
[----:B----4-:R-:W-:Y:S04]  /*f7b0*/  LDGSTS.E [R90+0x20200], desc[UR16][R228.64], !P5 ;  /* 0x20200000e45a7fae */ /* 0x010fe8000e9a1010 */
[----:B------:R4:W-:Y:S04]  /*f7c0*/  LDGSTS.E [R90+0x20400], desc[UR16][R4.64], !P6 ;  /* 0x20400000045a7fae */ /* 0x0009e8000f1a1010 */
[----:B------:R2:W-:Y:S04]  /*f7d0*/  LDGSTS.E [R90+0x20600], desc[UR16][R6.64], !P6 ;  /* 0x20600000065a7fae */ /* 0x0005e8000f1a1010 */
[----:B------:R-:W3:Y:S01]  /*f7e0*/  LDL.LU.64 R228, [R1+0x178] ;  /* 0x0001780001e47983 */ /* 0x000ee20000300a00 */
[----:B-1----:R-:W-:-:S04]  /*f7f0*/  IMAD.WIDE R84, R2, 0x4, R234 ;  /* 0x0000000402547825 */ /* 0x002fc800078e02ea */
[----:B------:R-:W-:-:S04]  /*f800*/  IMAD.WIDE R86, R2, 0x4, R236 ;  /* 0x0000000402567825 */ /* 0x000fc800078e02ec */
[----:B------:R-:W-:-:S04]  /*f810*/  IMAD.WIDE R92, R2, 0x4, R92 ;  /* 0x00000004025c7825 */ /* 0x000fc800078e025c */
[----:B--2---:R-:W-:Y:S01]  /*f820*/  IMAD.WIDE R198, R2, 0x4, R88 ;  /* 0x0000000402c67825 */ /* 0x004fe200078e0258 */
[----:B------:R1:W-:Y:S01]  /*f830*/  STL.64 [R1+0xd98], R92 ;  /* 0x000d985c01007387 */ /* 0x0003e20000100a00 */
[----:B------:R-:W-:Y:S01]  /*f840*/  ISETP.GE.U32.AND P5, PT, R201, 0x7ffffefc, PT ;  /* 0x7ffffefcc900780c */ /* 0x000fe20003fa6070 */
[----:B----4-:R-:W2:Y:S02]  /*f850*/  LDC R5, c[0x0][0x3a0] ;  /* 0x0000e800ff057b82 */ /* 0x010ea40000000800 */
[----:B------:R4:W-:Y:S04]  /*f860*/  STL.64 [R1+0xd90], R198 ;  /* 0x000d90c601007387 */ /* 0x0009e80000100a00 */
[----:B------:R-:W3:Y:S01]  /*f870*/  LDL.LU.64 R234, [R1+0x170] ;  /* 0x0001700001ea7983 */ /* 0x000ee20000300a00 */
[----:B------:R-:W-:Y:S01]  /*f880*/  VIADD R0, R0, 0xffffff7a ;  /* 0xffffff7a00007836 */ /* 0x000fe20000000000 */
[----:B------:R-:W3:Y:S02]  /*f890*/  LDC R6, c[0x0][0x3a0] ;  /* 0x0000e800ff067b82 */ /* 0x000ee40000000800 */
[----:B------:R-:W3:Y:S04]  /*f8a0*/  LDL.LU.64 R88, [R1+0x168] ;  /* 0x0001680001587983 */ /* 0x000ee80000300a00 */
[----:B------:R1:W-:Y:S02]  /*f8b0*/  STL.64 [R1+0xd88], R86 ;  /* 0x000d885601007387 */ /* 0x0003e40000100a00 */
[----:B------:R-:W3:Y:S02]  /*f8c0*/  LDC R7, c[0x0][0x3a0] ;  /* 0x0000e800ff077b82 */ /* 0x000ee40000000800 */
[----:B------:R-:W-:Y:S04]  /*f8d0*/  LDGSTS.E [R90+0x20800], desc[UR16][R92.64], !P3 ;  /* 0x208000005c5a7fae */ /* 0x000fe8000d9a1010 */
[----:B------:R2:W-:Y:S02]  /*f8e0*/  STL.64 [R1+0xd80], R84 ;  /* 0x000d805401007387 */ /* 0x0005e40000100a00 */
[----:B------:R-:W3:Y:S02]  /*f8f0*/  LDC R201, c[0x0][0x3a0] ;  /* 0x0000e800ffc97b82 */ /* 0x000ee40000000800 */
[----:B------:R4:W-:Y:S04]  /*f900*/  LDGSTS.E [R90+0x20a00], desc[UR16][R198.64], !P3 ;  /* 0x20a00000c65a7fae */ /* 0x0009e8000d9a1010 */
[----:B-1----:R-:W3:Y:S04]  /*f910*/  LDL.LU.64 R92, [R1+0x160] ;  /* 0x00016000015c7983 */ /* 0x002ee80000300a00 */
[----:B------:R-:W3:Y:S04]  /*f920*/  LDL.LU.64 R236, [R1+0x158] ;  /* 0x0001580001ec7983 */ /* 0x000ee80000300a00 */
[----:B------:R1:W-:Y:S04]  /*f930*/  LDGSTS.E [R90+0x20c00], desc[UR16][R86.64], !P4 ;  /* 0x20c00000565a7fae */ /* 0x0003e8000e1a1010 */
[----:B------:R1:W-:Y:S01]  /*f940*/  LDGSTS.E [R90+0x20e00], desc[UR16][R84.64], !P4 ;  /* 0x20e00000545a7fae */ /* 0x0003e2000e1a1010 */
[----:B------:R-:W-:-:S02]  /*f950*/  ISETP.GE.U32.AND P6, PT, R0, 0x7ffffefb, PT ;  /* 0x7ffffefb0000780c */ /* 0x000fc40003fc6070 */
[----:B--2---:R-:W-:Y:S01]  /*f960*/  IADD3 R4, PT, PT, R5, -0x87, RZ ;  /* 0xffffff7905047810 */ /* 0x004fe20007ffe0ff */
[C---:B---3--:R-:W-:Y:S01]  /*f970*/  IMAD.WIDE R226, R2.reuse, 0x4, R226 ;  /* 0x0000000402e27825 */ /* 0x048fe200078e02e2 */
[----:B------:R-:W2:Y:S03]  /*f980*/  LDC R5, c[0x0][0x3a0] ;  /* 0x0000e800ff057b82 */ /* 0x000ea60000000800 */
[C---:B----4-:R-:W-:Y:S01]  /*f990*/  IMAD.WIDE R198, R2.reuse, 0x4, R232 ;  /* 0x0000000402c67825 */ /* 0x050fe200078e02e8 */
[----:B------:R3:W-:Y:S03]  /*f9a0*/  STL.64 [R1+0xd78], R226 ;  /* 0x000d78e201007387 */ /* 0x0007e60000100a00 */
[C---:B-1----:R-:W-:Y:S01]  /*f9b0*/  IMAD.WIDE R86, R2.reuse, 0x4, R230 ;  /* 0x0000000402567825 */ /* 0x042fe200078e02e6 */
[----:B------:R1:W-:Y:S04]  /*f9c0*/  STL.64 [R1+0xd70], R198 ;  /* 0x000d70c601007387 */ /* 0x0003e80000100a00 */
[----:B------:R-:W-:Y:S01]  /*f9d0*/  LDGSTS.E [R90+0x21000], desc[UR16][R226.64], !P5 ;  /* 0x21000000e25a7fae */ /* 0x000fe2000e9a1010 */
[----:B------:R-:W-:Y:S01]  /*f9e0*/  IMAD.WIDE R84, R2, 0x4, R228 ;  /* 0x0000000402547825 */ /* 0x000fe200078e02e4 */
[----:B------:R-:W-:-:S02]  /*f9f0*/  ISETP.GE.U32.AND P3, PT, R4, 0x7ffffefa, PT ;  /* 0x7ffffefa0400780c */ /* 0x000fc40003f66070 */
[----:B------:R-:W4:Y:S04]  /*fa00*/  LDL.LU.64 R228, [R1+0x150] ;  /* 0x0001500001e47983 */ /* 0x000f280000300a00 */
[----:B------:R-:W2:Y:S04]  /*fa10*/  LDL.LU.64 R232, [R1+0x148] ;  /* 0x0001480001e87983 */ /* 0x000ea80000300a00 */
[----:B------:R1:W-:Y:S04]  /*fa20*/  STL.64 [R1+0xd68], R86 ;  /* 0x000d685601007387 */ /* 0x0003e80000100a00 */
[----:B------:R1:W-:Y:S04]  /*fa30*/  STL.64 [R1+0xd60], R84 ;  /* 0x000d605401007387 */ /* 0x0003e80000100a00 */
[----:B------:R-:W2:Y:S04]  /*fa40*/  LDL.LU.64 R230, [R1+0x140] ;  /* 0x0001400001e67983 */ /* 0x000ea80000300a00 */
[----:B---3--:R-:W3:Y:S04]  /*fa50*/  LDL.LU.64 R226, [R1+0x138] ;  /* 0x0001380001e27983 */ /* 0x008ee80000300a00 */
[----:B------:R1:W-:Y:S04]  /*fa60*/  LDGSTS.E [R90+0x21200], desc[UR16][R198.64], !P5 ;  /* 0x21200000c65a7fae */ /* 0x0003e8000e9a1010 */
[----:B------:R1:W-:Y:S04]  /*fa70*/  LDGSTS.E [R90+0x21400], desc[UR16][R86.64], !P6 ;  /* 0x21400000565a7fae */ /* 0x0003e8000f1a1010 */
[----:B------:R1:W-:Y:S01]  /*fa80*/  LDGSTS.E [R90+0x21600], desc[UR16][R84.64], !P6 ;  /* 0x21600000545a7fae */ /* 0x0003e2000f1a1010 */
[----:B------:R-:W-:-:S04]  /*fa90*/  IMAD.WIDE R234, R2, 0x4, R234 ;  /* 0x0000000402ea7825 */ /* 0x000fc800078e02ea */
[----:B-1----:R-:W-:Y:S01]  /*faa0*/  IMAD.WIDE R198, R2, 0x4, R88 ;  /* 0x0000000402c67825 */ /* 0x002fe200078e0258 */
[----:B------:R1:W-:Y:S04]  /*fab0*/  STL.64 [R1+0xd58], R234 ;  /* 0x000d58ea01007387 */ /* 0x0003e80000100a00 */
[----:B------:R2:W-:Y:S04]  /*fac0*/  STL.64 [R1+0xd50], R198 ;  /* 0x000d50c601007387 */ /* 0x0005e80000100a00 */
[----:B------:R-:W-:Y:S01]  /*fad0*/  LDGSTS.E [R90+0x21800], desc[UR16][R234.64], !P3 ;  /* 0x21800000ea5a7fae */ /* 0x000fe2000d9a1010 */
[----:B------:R-:W-:-:S02]  /*fae0*/  VIADD R0, R6, 0xffffff78 ;  /* 0xffffff7806007836 */ /* 0x000fc40000000000 */
[----:B------:R-:W-:Y:S01]  /*faf0*/  VIADD R4, R83, 0xffffff77 ;  /* 0xffffff7753047836 */ /* 0x000fe20000000000 */
[----:B------:R2:W-:Y:S01]  /*fb00*/  LDGSTS.E [R90+0x21a00], desc[UR16][R198.64], !P3 ;  /* 0x21a00000c65a7fae */ /* 0x0005e2000d9a1010 */
[----:B------:R-:W1:Y:S01]  /*fb10*/  LDC R6, c[0x0][0x3a0] ;  /* 0x0000e800ff067b82 */ /* 0x000e620000000800 */
[C---:B------:R-:W-:Y:S02]  /*fb20*/  IMAD.WIDE R86, R2.reuse, 0x4, R92 ;  /* 0x0000000402567825 */ /* 0x040fe400078e025c */
[----:B------:R-:W3:Y:S02]  /*fb30*/  LDL.LU.64 R92, [R1+0x130] ;  /* 0x00013000015c7983 */ /* 0x000ee40000300a00 */
[----:B------:R-:W-:Y:S01]  /*fb40*/  IMAD.WIDE R84, R2, 0x4, R236 ;  /* 0x0000000402547825 */ /* 0x000fe200078e02ec */
[----:B------:R-:W-:Y:S01]  /*fb50*/  ISETP.GE.U32.AND P4, PT, R0, 0x7ffffef9, PT ;  /* 0x7ffffef90000780c */ /* 0x000fe20003f86070 */
[----:B------:R-:W3:Y:S01]  /*fb60*/  LDL.LU.64 R88, [R1+0x128] ;  /* 0x0001280001587983 */ /* 0x000ee20000300a00 */
[----:B------:R-:W2:Y:S03]  /*fb70*/  LDC R83, c[0x0][0x3a0] ;  /* 0x0000e800ff537b82 */ /* 0x000ea60000000800 */
[----:B------:R1:W-:Y:S04]  /*fb80*/  STL.64 [R1+0xd48], R86 ;  /* 0x000d485601007387 */ /* 0x0003e80000100a00 */
[----:B------:R3:W-:Y:S04]  /*fb90*/  STL.64 [R1+0xd40], R84 ;  /* 0x000d405401007387 */ /* 0x0007e80000100a00 */
[----:B------:R-:W3:Y:S04]  /*fba0*/  LDL.LU.64 R236, [R1+0x120] ;  /* 0x0001200001ec7983 */ /* 0x000ee80000300a00 */
[----:B-1----:R-:W3:Y:S01]  /*fbb0*/  LDL.LU.64 R234, [R1+0x118] ;  /* 0x0001180001ea7983 */ /* 0x002ee20000300a00 */
[----:B------:R-:W-:-:S03]  /*fbc0*/  ISETP.GE.U32.AND P5, PT, R4, 0x7ffffef8, PT ;  /* 0x7ffffef80400780c */ /* 0x000fc60003fa6070 */
[----:B------:R1:W-:Y:S04]  /*fbd0*/  LDGSTS.E [R90+0x21c00], desc[UR16][R86.64], !P4 ;  /* 0x21c00000565a7fae */ /* 0x0003e8000e1a1010 */
[----:B------:R3:W-:Y:S01]  /*fbe0*/  LDGSTS.E [R90+0x21e00], desc[UR16][R84.64], !P4 ;  /* 0x21e00000545a7fae */ /* 0x0007e2000e1a1010 */
[----:B------:R-:W-:Y:S01]  /*fbf0*/  IADD3 R0, PT, PT, R6, -0x8a, RZ ;  /* 0xffffff7606007810 */ /* 0x000fe20007ffe0ff */
[----:B------:R-:W-:Y:S01]  /*fc00*/  VIADD R4, R7, 0xffffff75 ;  /* 0xffffff7507047836 */ /* 0x000fe20000000000 */
[----:B------:R-:W1:Y:S02]  /*fc10*/  LDC R6, c[0x0][0x3a0] ;  /* 0x0000e800ff067b82 */ /* 0x000e640000000800 */
[----:B------:R-:W-:Y:S02]  /*fc20*/  ISETP.GE.U32.AND P6, PT, R0, 0x7ffffef7, PT ;  /* 0x7ffffef70000780c */ /* 0x000fe40003fc6070 */
[----:B------:R-:W-:Y:S01]  /*fc30*/  ISETP.GE.U32.AND P3, PT, R4, 0x7ffffef6, PT ;  /* 0x7ffffef60400780c */ /* 0x000fe20003f66070 */
[----:B----4-:R-:W-:-:S03]  /*fc40*/  IMAD.WIDE R228, R2, 0x4, R228 ;  /* 0x0000000402e47825 */ /* 0x010fc600078e02e4 */
[----:B------:R-:W4:Y:S01]  /*fc50*/  LDC R7, c[0x0][0x3a0] ;  /* 0x0000e800ff077b82 */ /* 0x000f220000000800 */
[C---:B--2---:R-:W-:Y:S01]  /*fc60*/  IMAD.WIDE R198, R2.reuse, 0x4, R232 ;  /* 0x0000000402c67825 */ /* 0x044fe200078e02e8 */
[----:B------:R2:W-:Y:S04]  /*fc70*/  STL.64 [R1+0xd38], R228 ;  /* 0x000d38e401007387 */ /* 0x0005e80000100a00 */
[----:B------:R2:W-:Y:S04]  /*fc80*/  STL.64 [R1+0xd30], R198 ;  /* 0x000d30c601007387 */ /* 0x0005e80000100a00 */
[----:B------:R-:W-:Y:S01]  /*fc90*/  LDGSTS.E [R90+0x22000], desc[UR16][R228.64], !P5 ;  /* 0x22000000e45a7fae */ /* 0x000fe2000e9a1010 */
[----:B-1----:R-:W-:-:S03]  /*fca0*/  IMAD.WIDE R86, R2, 0x4, R230 ;  /* 0x0000000402567825 */ /* 0x002fc600078e02e6 */
[----:B------:R1:W-:Y:S01]  /*fcb0*/  LDGSTS.E [R90+0x22200], desc[UR16][R198.64], !P5 ;  /* 0x22200000c65a7fae */ /* 0x0003e2000e9a1010 */
[----:B---3--:R-:W-:-:S03]  /*fcc0*/  IMAD.WIDE R84, R2, 0x4, R226 ;  /* 0x0000000402547825 */ /* 0x008fc600078e02e2 */
[----:B------:R3:W-:Y:S04]  /*fcd0*/  LDGSTS.E [R90+0x22400], desc[UR16][R86.64], !P6 ;  /* 0x22400000565a7fae */ /* 0x0007e8000f1a1010 */
[----:B------:R-:W4:Y:S04]  /*fce0*/  LDL.LU.64 R226, [R1+0x110] ;  /* 0x0001100001e27983 */ /* 0x000f280000300a00 */
[----:B------:R-:W4:Y:S04]  /*fcf0*/  LDL.LU.64 R232, [R1+0x108] ;  /* 0x0001080001e87983 */ /* 0x000f280000300a00 */
[----:B------:R3:W-:Y:S04]  /*fd00*/  STL.64 [R1+0xd28], R86 ;  /* 0x000d285601007387 */ /* 0x0007e80000100a00 */
[----:B------:R1:W-:Y:S04]  /*fd10*/  STL.64 [R1+0xd20], R84 ;  /* 0x000d205401007387 */ /* 0x0003e80000100a00 */
[----:B------:R-:W4:Y:S04]  /*fd20*/  LDL.LU.64 R230, [R1+0x100] ;  /* 0x0001000001e67983 */ /* 0x000f280000300a00 */
[----:B--2---:R-:W2:Y:S04]  /*fd30*/  LDL.LU.64 R228, [R1+0xf8] ;  /* 0x0000f80001e47983 */ /* 0x004ea80000300a00 */
[----:B------:R1:W-:Y:S01]  /*fd40*/  LDGSTS.E [R90+0x22600], desc[UR16][R84.64], !P6 ;  /* 0x22600000545a7fae */ /* 0x0003e2000f1a1010 */
[----:B------:R-:W-:-:S04]  /*fd50*/  IMAD.WIDE R92, R2, 0x4, R92 ;  /* 0x00000004025c7825 */ /* 0x000fc800078e025c */
[C---:B-1----:R-:W-:Y:S01]  /*fd60*/  IMAD.WIDE R198, R2.reuse, 0x4, R88 ;  /* 0x0000000402c67825 */ /* 0x042fe200078e0258 */
[----:B------:R1:W-:Y:S04]  /*fd70*/  STL.64 [R1+0xd18], R92 ;  /* 0x000d185c01007387 */ /* 0x0003e80000100a00 */
[----:B------:R1:W-:Y:S04]  /*fd80*/  STL.64 [R1+0xd10], R198 ;  /* 0x000d10c601007387 */ /* 0x0003e80000100a00 */
[----:B------:R-:W-:Y:S01]  /*fd90*/  LDGSTS.E [R90+0x22800], desc[UR16][R92.64], !P3 ;  /* 0x228000005c5a7fae */ /* 0x000fe2000d9a1010 */
[----:B---3--:R-:W-:-:S04]  /*fda0*/  IMAD.WIDE R86, R2, 0x4, R236 ;  /* 0x0000000402567825 */ /* 0x008fc800078e02ec */
[----:B------:R-:W-:Y:S01]  /*fdb0*/  VIADD R0, R82, 0xffffff74 ;  /* 0xffffff7452007836 */ /* 0x000fe20000000000 */
[----:B------:R-:W-:Y:S01]  /*fdc0*/  IADD3 R4, PT, PT, R5, -0x8d, RZ ;  /* 0xffffff7305047810 */ /* 0x000fe20007ffe0ff */
[----:B------:R-:W-:Y:S01]  /*fdd0*/  IMAD.WIDE R84, R2, 0x4, R234 ;  /* 0x0000000402547825 */ /* 0x000fe200078e02ea */
[----:B------:R3:W-:Y:S01]  /*fde0*/  LDGSTS.E [R90+0x22a00], desc[UR16][R198.64], !P3 ;  /* 0x22a00000c65a7fae */ /* 0x0007e2000d9a1010 */
[----:B------:R-:W2:Y:S03]  /*fdf0*/  LDC R82, c[0x0][0x3a0] ;  /* 0x0000e800ff527b82 */ /* 0x000ea60000000800 */
[----:B------:R-:W2:Y:S04]  /*fe00*/  LDL.LU.64 R234, [R1+0xf0] ;  /* 0x0000f00001ea7983 */ /* 0x000ea80000300a00 */
[----:B------:R-:W2:Y:S01]  /*fe10*/  LDL.LU.64 R88, [R1+0xe8] ;  /* 0x0000e80001587983 */ /* 0x000ea20000300a00 */
[----:B------:R-:W-:Y:S01]  /*fe20*/  ISETP.GE.U32.AND P4, PT, R0, 0x7ffffef5, PT ;  /* 0x7ffffef50000780c */ /* 0x000fe20003f86070 */
[----:B------:R-:W2:Y:S02]  /*fe30*/  LDC R5, c[0x0][0x3a0] ;  /* 0x0000e800ff057b82 */ /* 0x000ea40000000800 */
[----:B------:R3:W-:Y:S04]  /*fe40*/  STL.64 [R1+0xd08], R86 ;  /* 0x000d085601007387 */ /* 0x0007e80000100a00 */
[----:B------:R2:W-:Y:S04]  /*fe50*/  STL.64 [R1+0xd00], R84 ;  /* 0x000d005401007387 */ /* 0x0005e80000100a00 */
[----:B-1----:R-:W2:Y:S04]  /*fe60*/  LDL.LU.64 R92, [R1+0xe0] ;  /* 0x0000e000015c7983 */ /* 0x002ea80000300a00 */
[----:B------:R-:W2:Y:S01]  /*fe70*/  LDL.LU.64 R236, [R1+0xd8] ;  /* 0x0000d80001ec7983 */ /* 0x000ea20000300a00 */
[----:B------:R-:W-:-:S03]  /*fe80*/  ISETP.GE.U32.AND P5, PT, R4, 0x7ffffef4, PT ;  /* 0x7ffffef40400780c */ /* 0x000fc60003fa6070 */
[----:B------:R1:W-:Y:S04]  /*fe90*/  LDGSTS.E [R90+0x22c00], desc[UR16][R86.64], !P4 ;  /* 0x22c00000565a7fae */ /* 0x0003e8000e1a1010 */
[----:B------:R2:W-:Y:S01]  /*fea0*/  LDGSTS.E [R90+0x22e00], desc[UR16][R84.64], !P4 ;  /* 0x22e00000545a7fae */ /* 0x0005e2000e1a1010 */
[----:B------:R-:W-:Y:S02]  /*feb0*/  VIADD R0, R201, 0xffffff72 ;  /* 0xffffff72c9007836 */ /* 0x000fe40000000000 */
[----:B------:R-:W-:Y:S01]  /*fec0*/  VIADD R4, R6, 0xffffff71 ;  /* 0xffffff7106047836 */ /* 0x000fe20000000000 */
[----:B------:R-:W1:Y:S02]  /*fed0*/  LDC R201, c[0x0][0x3a0] ;  /* 0x0000e800ffc97b82 */ /* 0x000e640000000800 */
[----:B------:R-:W-:-:S02]  /*fee0*/  ISETP.GE.U32.AND P6, PT, R0, 0x7ffffef3, PT ;  /* 0x7ffffef30000780c */ /* 0x000fc40003fc6070 */
[----:B------:R-:W-:Y:S01]  /*fef0*/  ISETP.GE.U32.AND P3, PT, R4, 0x7ffffef2, PT ;  /* 0x7ffffef20400780c */ /* 0x000fe20003f66070 */
[----:B----4-:R-:W-:-:S03]  /*ff00*/  IMAD.WIDE R226, R2, 0x4, R226 ;  /* 0x0000000402e27825 */ /* 0x010fc600078e02e2 */
[----:B------:R-:W4:Y:S01]  /*ff10*/  LDC R6, c[0x0][0x3a0] ;  /* 0x0000e800ff067b82 */ /* 0x000f220000000800 */
[C---:B---3--:R-:W-:Y:S01]  /*ff20*/  IMAD.WIDE R198, R2.reuse, 0x4, R232 ;  /* 0x0000000402c67825 */ /* 0x048fe200078e02e8 */
[----:B------:R3:W-:Y:S04]  /*ff30*/  STL.64 [R1+0xcf8], R226 ;  /* 0x000cf8e201007387 */ /* 0x0007e80000100a00 */
[----:B------:R2:W-:Y:S04]  /*ff40*/  STL.64 [R1+0xcf0], R198 ;  /* 0x000cf0c601007387 */ /* 0x0005e80000100a00 */
[----:B------:R-:W-:Y:S01]  /*ff50*/  LDGSTS.E [R90+0x23000], desc[UR16][R226.64], !P5 ;  /* 0x23000000e25a7fae */ /* 0x000fe2000e9a1010 */
[----:B-1----:R-:W-:-:S03]  /*ff60*/  IMAD.WIDE R86, R2, 0x4, R230 ;  /* 0x0000000402567825 */ /* 0x002fc600078e02e6 */
[----:B------:R1:W-:Y:S01]  /*ff70*/  LDGSTS.E [R90+0x23200], desc[UR16][R198.64], !P5 ;  /* 0x23200000c65a7fae */ /* 0x0003e2000e9a1010 */
[----:B--2---:R-:W-:-:S03]  /*ff80*/  IMAD.WIDE R84, R2, 0x4, R228 ;  /* 0x0000000402547825 */ /* 0x004fc600078e02e4 */
[----:B------:R-:W2:Y:S04]  /*ff90*/  LDL.LU.64 R230, [R1+0xd0] ;  /* 0x0000d00001e67983 */ /* 0x000ea80000300a00 */
[----:B------:R-:W4:Y:S04]  /*ffa0*/  LDL.LU.64 R232, [R1+0xc8] ;  /* 0x0000c80001e87983 */ /* 0x000f280000300a00 */
[----:B------:R1:W-:Y:S04]  /*ffb0*/  STL.64 [R1+0xce8], R86 ;  /* 0x000ce85601007387 */ /* 0x0003e80000100a00 */
[----:B------:R1:W-:Y:S04]  /*ffc0*/  STL.64 [R1+0xce0], R84 ;  /* 0x000ce05401007387 */ /* 0x0003e80000100a00 */
[----:B------:R-:W4:Y:S04]  /*ffd0*/  LDL.LU.64 R228, [R1+0xc0] ;  /* 0x0000c00001e47983 */ /* 0x000f280000300a00 */
[----:B---3--:R-:W3:Y:S04]  /*ffe0*/  LDL.LU.64 R226, [R1+0xb8] ;  /* 0x0000b80001e27983 */ /* 0x008ee80000300a00 */
[----:B------:R1:W-:Y:S04]  /*fff0*/  LDGSTS.E [R90+0x23400], desc[UR16][R86.64], !P6 ;  /* 0x23400000565a7fae */ /* 0x0003e8000f1a1010 */
[----:B------:R1:W-:Y:S01]  /*10000*/  LDGSTS.E [R90+0x23600], desc[UR16][R84.64], !P6 ;  /* 0x23600000545a7fae */ /* 0x0003e2000f1a1010 */
[----:B------:R-:W-:-:S04]  /*10010*/  IMAD.WIDE R234, R2, 0x4, R234 ;  /* 0x0000000402ea7825 */ /* 0x000fc800078e02ea */
[C---:B-1----:R-:W-:Y:S01]  /*10020*/  IMAD.WIDE R198, R2.reuse, 0x4, R88 ;  /* 0x0000000402c67825 */ /* 0x042fe200078e0258 */
[----:B------:R1:W-:Y:S04]  /*10030*/  STL.64 [R1+0xcd8], R234 ;  /* 0x000cd8ea01007387 */ /* 0x0003e80000100a00 */
[----:B------:R4:W-:Y:S04]  /*10040*/  STL.64 [R1+0xcd0], R198 ;  /* 0x000cd0c601007387 */ /* 0x0009e80000100a00 */
[----:B------:R-:W3:Y:S01]  /*10050*/  LDL.LU.64 R88, [R1+0xb0] ;  /* 0x0000b00001587983 */ /* 0x000ee20000300a00 */
[----:B------:R-:W-:-:S03]  /*10060*/  IMAD.WIDE R86, R2, 0x4, R92 ;  /* 0x0000000402567825 */ /* 0x000fc600078e025c */
[----:B------:R-:W-:Y:S01]  /*10070*/  LDGSTS.E [R90+0x23800], desc[UR16][R234.64], !P3 ;  /* 0x23800000ea5a7fae */ /* 0x000fe2000d9a1010 */
[----:B------:R-:W-:-:S03]  /*10080*/  IMAD.WIDE R84, R2, 0x4, R236 ;  /* 0x0000000402547825 */ /* 0x000fc600078e02ec */
[----:B------:R-:W3:Y:S04]  /*10090*/  LDL.LU.64 R92, [R1+0xa8] ;  /* 0x0000a800015c7983 */ /* 0x000ee80000300a00 */
[----:B------:R1:W-:Y:S04]  /*100a0*/  STL.64 [R1+0xcc8], R86 ;  /* 0x000cc85601007387 */ /* 0x0003e80000100a00 */
[----:B------:R3:W-:Y:S04]  /*100b0*/  STL.64 [R1+0xcc0], R84 ;  /* 0x000cc05401007387 */ /* 0x0007e80000100a00 */
[----:B------:R-:W3:Y:S04]  /*100c0*/  LDL.LU.64 R236, [R1+0xa0] ;  /* 0x0000a00001ec7983 */ /* 0x000ee80000300a00 */
[----:B-1----:R-:W3:Y:S01]  /*100d0*/  LDL.LU.64 R234, [R1+0x98] ;  /* 0x0000980001ea7983 */ /* 0x002ee20000300a00 */
[----:B------:R-:W-:Y:S01]  /*100e0*/  IADD3 R0, PT, PT, R83, -0x90, RZ ;  /* 0xffffff7053007810 */ /* 0x000fe20007ffe0ff */
[----:B------:R-:W-:Y:S01]  /*100f0*/  VIADD R4, R7, 0xffffff6f ;  /* 0xffffff6f07047836 */ /* 0x000fe20000000000 */
[----:B------:R-:W1:Y:S01]  /*10100*/  LDC R83, c[0x0][0x3a0] ;  /* 0x0000e800ff537b82 */ /* 0x000e620000000800 */
[----:B------:R4:W-:Y:S01]  /*10110*/  LDGSTS.E [R90+0x23a00], desc[UR16][R198.64], !P3 ;  /* 0x23a00000c65a7fae */ /* 0x0009e2000d9a1010 */
[----:B------:R-:W-:-:S02]  /*10120*/  ISETP.GE.U32.AND P4, PT, R0, 0x7ffffef1, PT ;  /* 0x7ffffef10000780c */ /* 0x000fc40003f86070 */
[----:B------:R-:W-:-:S04]  /*10130*/  ISETP.GE.U32.AND P5, PT, R4, 0x7ffffef0, PT ;  /* 0x7ffffef00400780c */ /* 0x000fc80003fa6070 */
[----:B------:R-:W2:Y:S07]  /*10140*/  LDC R7, c[0x0][0x3a0] ;  /* 0x0000e800ff077b82 */ /* 0x000eae0000000800 */
[----:B------:R1:W-:Y:S04]  /*10150*/  LDGSTS.E [R90+0x23c00], desc[UR16][R86.64], !P4 ;  /* 0x23c00000565a7fae */ /* 0x0003e8000e1a1010 */
[----:B------:R3:W-:Y:S01]  /*10160*/  LDGSTS.E [R90+0x23e00], desc[UR16][R84.64], !P4 ;  /* 0x23e00000545a7fae */ /* 0x0007e2000e1a1010 */
[----:B------:R-:W-:-:S02]  /*10170*/  VIADD R0, R82, 0xffffff6e ;  /* 0xffffff6e52007836 */ /* 0x000fc40000000000 */
[----:B------:R-:W2:Y:S03]  /*10180*/  LDC R82, c[0x0][0x3a0] ;  /* 0x0000e800ff527b82 */ /* 0x000ea60000000800 */
[----:B------:R-:W-:Y:S01]  /*10190*/  ISETP.GE.U32.AND P6, PT, R0, 0x7ffffeef, PT ;  /* 0x7ffffeef0000780c */ /* 0x000fe20003fc6070 */
[----:B------:R-:W-:Y:S01]  /*101a0*/  VIADD R0, R201, 0xffffff6c ;  /* 0xffffff6cc9007836 */ /* 0x000fe20000000000 */
[----:B------:R-:W-:-:S03]  /*101b0*/  IADD3 R4, PT, PT, R5, -0x93, RZ ;  /* 0xffffff6d05047810 */ /* 0x000fc60007ffe0ff */
[----:B------:R-:W2:Y:S01]  /*101c0*/  LDC R201, c[0x0][0x3a0] ;  /* 0x0000e800ffc97b82 */ /* 0x000ea20000000800 */
[----:B------:R-:W-:Y:S02]  /*101d0*/  ISETP.GE.U32.AND P4, PT, R0, 0x7ffffeed, PT ;  /* 0x7ffffeed0000780c */ /* 0x000fe40003f86070 */
[----:B------:R-:W-:Y:S02]  /*101e0*/  ISETP.GE.U32.AND P3, PT, R4, 0x7ffffeee, PT ;  /* 0x7ffffeee0400780c */ /* 0x000fe40003f66070 */
[----:B-1----:R-:W-:Y:S01]  /*101f0*/  IADD3 R0, PT, PT, R83, -0x96, RZ ;  /* 0xffffff6a53007810 */ /* 0x002fe20007ffe0ff */
[C---:B--2---:R-:W-:Y:S02]  /*10200*/  IMAD.WIDE R230, R2.reuse, 0x4, R230 ;  /* 0x0000000402e67825 */ /* 0x044fe400078e02e6 */
[----:B------:R-:W1:Y:S02]  /*10210*/  LDC R5, c[0x0][0x3a0] ;  /* 0x0000e800ff057b82 */ /* 0x000e640000000800 */
[C---:B----4-:R-:W-:Y:S01]  /*10220*/  IMAD.WIDE R198, R2.reuse, 0x4, R232 ;  /* 0x0000000402c67825 */ /* 0x050fe200078e02e8 */
[----:B------:R2:W-:Y:S04]  /*10230*/  STL.64 [R1+0xcb8], R230 ;  /* 0x000cb8e601007387 */ /* 0x0005e80000100a00 */
[----:B------:R-:W-:Y:S04]  /*10240*/  STL.64 [R1+0xcb0], R198 ;  /* 0x000cb0c601007387 */ /* 0x000fe80000100a00 */
[----:B------:R-:W-:Y:S01]  /*10250*/  LDGSTS.E [R90+0x24000], desc[UR16][R230.64], !P5 ;  /* 0x24000000e65a7fae */ /* 0x000fe2000e9a1010 */
[----:B------:R-:W-:-:S03]  /*10260*/  IMAD.WIDE R86, R2, 0x4, R228 ;  /* 0x0000000402567825 */ /* 0x000fc600078e02e4 */
[----:B------:R-:W-:Y:S01]  /*10270*/  LDGSTS.E [R90+0x24200], desc[UR16][R198.64], !P5 ;  /* 0x24200000c65a7fae */ /* 0x000fe2000e9a1010 */
[----:B---3--:R-:W-:-:S03]  /*10280*/  IMAD.WIDE R84, R2, 0x4, R226 ;  /* 0x0000000402547825 */ /* 0x008fc600078e02e2 */
[----:B------:R-:W3:Y:S04]  /*10290*/  LDL.LU.64 R228, [R1+0x90] ;  /* 0x0000900001e47983 */ /* 0x000ee80000300a00 */
[----:B------:R-:W4:Y:S04]  /*102a0*/  LDL.LU.64 R226, [R1+0x88] ;  /* 0x0000880001e27983 */ /* 0x000f280000300a00 */
[----:B------:R-:W-:Y:S04]  /*102b0*/  STL.64 [R1+0xca8], R86 ;  /* 0x000ca85601007387 */ /* 0x000fe80000100a00 */
[----:B------:R1:W-:Y:S04]  /*102c0*/  STL.64 [R1+0xca0], R84 ;  /* 0x000ca05401007387 */ /* 0x0003e80000100a00 */
[----:B------:R-:W4:Y:S04]  /*102d0*/  LDL.LU.64 R232, [R1+0x80] ;  /* 0x0000800001e87983 */ /* 0x000f280000300a00 */
[----:B--2---:R-:W2:Y:S04]  /*102e0*/  LDL.LU.64 R230, [R1+0x78] ;  /* 0x0000780001e67983 */ /* 0x004ea80000300a00 */
[----:B------:R-:W-:Y:S04]  /*102f0*/  LDGSTS.E [R90+0x24400], desc[UR16][R86.64], !P6 ;  /* 0x24400000565a7fae */ /* 0x000fe8000f1a1010 */
[----:B------:R1:W-:Y:S01]  /*10300*/  LDGSTS.E [R90+0x24600], desc[UR16][R84.64], !P6 ;  /* 0x24600000545a7fae */ /* 0x0003e2000f1a1010 */
[----:B------:R-:W-:Y:S01]  /*10310*/  ISETP.GE.U32.AND P6, PT, R0, 0x7ffffeeb, PT ;  /* 0x7ffffeeb0000780c */ /* 0x000fe20003fc6070 */
[----:B------:R-:W-:-:S02]  /*10320*/  VIADD R0, R82, 0xffffff68 ;  /* 0xffffff6852007836 */ /* 0x000fc40000000000 */
[----:B------:R-:W-:Y:S02]  /*10330*/  VIADD R4, R6, 0xffffff6b ;  /* 0xffffff6b06047836 */ /* 0x000fe40000000000 */
[----:B------:R-:W2:Y:S08]  /*10340*/  LDC R6, c[0x0][0x3a0] ;  /* 0x0000e800ff067b82 */ /* 0x000eb00000000800 */
[----:B-1----:R-:W1:Y:S01]  /*10350*/  LDC R84, c[0x0][0x3a0] ;  /* 0x0000e800ff547b82 */ /* 0x002e620000000800 */
[----:B------:R-:W-:-:S04]  /*10360*/  IMAD.WIDE R198, R2, 0x4, R88 ;  /* 0x0000000402c67825 */ /* 0x000fc800078e0258 */
[C---:B------:R-:W-:Y:S01]  /*10370*/  IMAD.WIDE R88, R2.reuse, 0x4, R92 ;  /* 0x0000000402587825 */ /* 0x040fe200078e025c */
[----:B------:R1:W-:Y:S04]  /*10380*/  STL.64 [R1+0xc98], R198 ;  /* 0x000c98c601007387 */ /* 0x0003e80000100a00 */
[----:B------:R-:W-:Y:S04]  /*10390*/  STL.64 [R1+0xc90], R88 ;  /* 0x000c905801007387 */ /* 0x000fe80000100a00 */
[----:B------:R-:W2:Y:S01]  /*103a0*/  LDL.LU.64 R92, [R1+0x70] ;  /* 0x00007000015c7983 */ /* 0x000ea20000300a00 */
[----:B------:R-:W-:-:S03]  /*103b0*/  IMAD.WIDE R86, R2, 0x4, R236 ;  /* 0x0000000402567825 */ /* 0x000fc600078e02ec */
[----:B------:R1:W-:Y:S01]  /*103c0*/  LDGSTS.E [R90+0x24800], desc[UR16][R198.64], !P3 ;  /* 0x24800000c65a7fae */ /* 0x0003e2000d9a1010 */
[----:B------:R-:W-:-:S03]  /*103d0*/  IMAD.WIDE R82, R2, 0x4, R234 ;  /* 0x0000000402527825 */ /* 0x000fc600078e02ea */
[----:B------:R-:W2:Y:S04]  /*103e0*/  LDL.LU.64 R236, [R1+0x68] ;  /* 0x0000680001ec7983 */ /* 0x000ea80000300a00 */
[----:B------:R-:W-:Y:S04]  /*103f0*/  STL.64 [R1+0xc88], R86 ;  /* 0x000c885601007387 */ /* 0x000fe80000100a00 */
[----:B------:R1:W-:Y:S01]  /*10400*/  STL.64 [R1+0xc80], R82 ;  /* 0x000c805201007387 */ /* 0x0003e20000100a00 */
[----:B------:R-:W-:Y:S01]  /*10410*/  ISETP.GE.U32.AND P5, PT, R4, 0x7ffffeec, PT ;  /* 0x7ffffeec0400780c */ /* 0x000fe20003fa6070 */
[----:B-1----:R-:W1:Y:S02]  /*10420*/  LDC R198, c[0x0][0x3a0] ;  /* 0x0000e800ffc67b82 */ /* 0x002e640000000800 */
[----:B------:R-:W2:Y:S04]  /*10430*/  LDL.LU.64 R234, [R1+0x60] ;  /* 0x0000600001ea7983 */ /* 0x000ea80000300a00 */
[----:B------:R1:W-:Y:S02]  /*10440*/  LDGSTS.E [R90+0x24a00], desc[UR16][R88.64], !P3 ;  /* 0x24a00000585a7fae */ /* 0x0003e4000d9a1010 */
[----:B------:R-:W1:Y:S02]  /*10450*/  LDC R199, c[0x0][0x3a0] ;  /* 0x0000e800ffc77b82 */ /* 0x000e640000000800 */
[----:B------:R2:W-:Y:S04]  /*10460*/  LDGSTS.E [R90+0x24c00], desc[UR16][R86.64], !P4 ;  /* 0x24c00000565a7fae */ /* 0x0005e8000e1a1010 */
[----:B------:R-:W-:Y:S04]  /*10470*/  LDGSTS.E [R90+0x24e00], desc[UR16][R82.64], !P4 ;  /* 0x24e00000525a7fae */ /* 0x000fe8000e1a1010 */
[----:B------:R-:W2:Y:S01]  /*10480*/  LDL.LU.64 R82, [R1+0x58] ;  /* 0x0000580001527983 */ /* 0x000ea20000300a00 */
[----:B------:R-:W-:Y:S01]  /*10490*/  VIADD R4, R7, 0xffffff69 ;  /* 0xffffff6907047836 */ /* 0x000fe20000000000 */
[----:B------:R-:W-:Y:S01]  /*104a0*/  ISETP.GE.U32.AND P4, PT, R0, 0x7ffffee9, PT ;  /* 0x7ffffee90000780c */ /* 0x000fe20003f86070 */
[----:B------:R-:W1:Y:S03]  /*104b0*/  LDC R7, c[0x0][0x3a0] ;  /* 0x0000e800ff077b82 */ /* 0x000e660000000800 */
[----:B------:R-:W-:Y:S01]  /*104c0*/  ISETP.GE.U32.AND P3, PT, R4, 0x7ffffeea, PT ;  /* 0x7ffffeea0400780c */ /* 0x000fe20003f66070 */
[----:B------:R-:W-:-:S02]  /*104d0*/  VIADD R0, R201, 0xffffff66 ;  /* 0xffffff66c9007836 */ /* 0x000fc40000000000 */
[----:B---3--:R-:W-:-:S04]  /*104e0*/  IMAD.WIDE R228, R2, 0x4, R228 ;  /* 0x0000000402e47825 */ /* 0x008fc800078e02e4 */
[C---:B----4-:R-:W-:Y:S01]  /*104f0*/  IMAD.WIDE R226, R2.reuse, 0x4, R226 ;  /* 0x0000000402e27825 */ /* 0x050fe200078e02e2 */
[----:B------:R-:W-:Y:S03]  /*10500*/  STL.64 [R1+0xc78], R228 ;  /* 0x000c78e401007387 */ /* 0x000fe60000100a00 */
[C---:B-1----:R-:W-:Y:S01]  /*10510*/  IMAD.WIDE R88, R2.reuse, 0x4, R232 ;  /* 0x0000000402587825 */ /* 0x042fe200078e02e8 */
[----:B------:R1:W-:Y:S03]  /*10520*/  STL.64 [R1+0xc70], R226 ;  /* 0x000c70e201007387 */ /* 0x0003e60000100a00 */
[C---:B--2---:R-:W-:Y:S01]  /*10530*/  IMAD.WIDE R86, R2.reuse, 0x4, R230 ;  /* 0x0000000402567825 */ /* 0x044fe200078e02e6 */
[----:B------:R-:W-:Y:S03]  /*10540*/  LDGSTS.E [R90+0x25000], desc[UR16][R228.64], !P5 ;  /* 0x25000000e45a7fae */ /* 0x000fe6000e9a1010 */
[C---:B------:R-:W-:Y:S01]  /*10550*/  IMAD.WIDE R92, R2.reuse, 0x4, R92 ;  /* 0x00000004025c7825 */ /* 0x040fe200078e025c */
[----:B------:R-:W-:Y:S01]  /*10560*/  LDGSTS.E [R90+0x25200], desc[UR16][R226.64], !P5 ;  /* 0x25200000e25a7fae */ /* 0x000fe2000e9a1010 */
[----:B------:R-:W-:Y:S01]  /*10570*/  IADD3 R4, PT, PT, R5, -0x99, RZ ;  /* 0xffffff6705047810 */ /* 0x000fe20007ffe0ff */
[----:B------:R-:W2:Y:S02]  /*10580*/  LDC R201, c[0x0][0x3a0] ;  /* 0x0000e800ffc97b82 */ /* 0x000ea40000000800 */
[----:B------:R3:W-:Y:S04]  /*10590*/  STL.64 [R1+0xc68], R88 ;  /* 0x000c685801007387 */ /* 0x0007e80000100a00 */
[----:B------:R3:W-:Y:S02]  /*105a0*/  LDGSTS.E [R90+0x25400], desc[UR16][R88.64], !P6 ;  /* 0x25400000585a7fae */ /* 0x0007e4000f1a1010 */
[----:B------:R-:W4:Y:S02]  /*105b0*/  LDC R5, c[0x0][0x3a0] ;  /* 0x0000e800ff057b82 */ /* 0x000f240000000800 */
[----:B-1----:R-:W2:Y:S04]  /*105c0*/  LDL.LU.64 R226, [R1+0x50] ;  /* 0x0000500001e27983 */ /* 0x002ea80000300a00 */
[----:B------:R1:W-:Y:S04]  /*105d0*/  STL.64 [R1+0xc60], R86 ;  /* 0x000c605601007387 */ /* 0x0003e80000100a00 */
[----:B------:R-:W4:Y:S01]  /*105e0*/  LDL.LU.64 R228, [R1+0x48] ;  /* 0x0000480001e47983 */ /* 0x000f220000300a00 */
[----:B---3--:R-:W-:-:S03]  /*105f0*/  IMAD.WIDE R88, R2, 0x4, R236 ;  /* 0x0000000402587825 */ /* 0x008fc600078e02ec */
[----:B------:R-:W3:Y:S04]  /*10600*/  LDL.LU.64 R230, [R1+0x40] ;  /* 0x0000400001e67983 */ /* 0x000ee80000300a00 */
[----:B------:R1:W-:Y:S04]  /*10610*/  LDGSTS.E [R90+0x25600], desc[UR16][R86.64], !P6 ;  /* 0x25600000565a7fae */ /* 0x0003e8000f1a1010 */
[----:B------:R-:W3:Y:S01]  /*10620*/  LDL.LU.64 R232, [R1+0x38] ;  /* 0x0000380001e87983 */ /* 0x000ee20000300a00 */
[----:B------:R-:W-:-:S03]  /*10630*/  ISETP.GE.U32.AND P6, PT, R0, 0x7ffffee7, PT ;  /* 0x7ffffee70000780c */ /* 0x000fc60003fc6070 */
[----:B------:R1:W-:Y:S02]  /*10640*/  STL.64 [R1+0xc58], R92 ;  /* 0x000c585c01007387 */ /* 0x0003e40000100a00 */
[----:B-1----:R-:W-:Y:S02]  /*10650*/  IMAD.WIDE R86, R2, 0x4, R234 ;  /* 0x0000000402567825 */ /* 0x002fe400078e02ea */
[----:B------:R1:W-:Y:S01]  /*10660*/  LDGSTS.E [R90+0x25800], desc[UR16][R92.64], !P3 ;  /* 0x258000005c5a7fae */ /* 0x0003e2000d9a1010 */
[----:B------:R-:W-:-:S03]  /*10670*/  IADD3 R0, PT, PT, R84, -0x9c, RZ ;  /* 0xffffff6454007810 */ /* 0x000fc60007ffe0ff */
[----:B------:R-:W3:Y:S01]  /*10680*/  LDL.LU.64 R234, [R1+0x30] ;  /* 0x0000300001ea7983 */ /* 0x000ee20000300a00 */
[----:B------:R-:W-:-:S03]  /*10690*/  IMAD.WIDE R84, R2, 0x4, R82 ;  /* 0x0000000402547825 */ /* 0x000fc600078e0252 */
[----:B------:R1:W-:Y:S04]  /*106a0*/  STL.64 [R1+0xc50], R88 ;  /* 0x000c505801007387 */ /* 0x0003e80000100a00 */
[----:B------:R-:W3:Y:S04]  /*106b0*/  LDL.LU.64 R236, [R1+0x28] ;  /* 0x0000280001ec7983 */ /* 0x000ee80000300a00 */
[----:B------:R1:W-:Y:S04]  /*106c0*/  STL.64 [R1+0xc48], R86 ;  /* 0x000c485601007387 */ /* 0x0003e80000100a00 */
[----:B------:R-:W3:Y:S04]  /*106d0*/  LDL.LU.64 R82, [R1+0x20] ;  /* 0x0000200001527983 */ /* 0x000ee80000300a00 */
[----:B------:R-:W3:Y:S04]  /*106e0*/  LDL.LU.64 R92, [R1+0x18] ;  /* 0x00001800015c7983 */ /* 0x000ee80000300a00 */
[----:B------:R1:W-:Y:S04]  /*106f0*/  STL.64 [R1+0xc40], R84 ;  /* 0x000c405401007387 */ /* 0x0003e80000100a00 */
[----:B------:R1:W-:Y:S04]  /*10700*/  LDGSTS.E [R90+0x25a00], desc[UR16][R88.64], !P3 ;  /* 0x25a00000585a7fae */ /* 0x0003e8000d9a1010 */
[----:B------:R2:W-:Y:S04]  /*10710*/  LDGSTS.E [R90+0x25c00], desc[UR16][R86.64], !P4 ;  /* 0x25c00000565a7fae */ /* 0x0005e8000e1a1010 */
[----:B------:R2:W-:Y:S04]  /*10720*/  LDGSTS.E [R90+0x25e00], desc[UR16][R84.64], !P4 ;  /* 0x25e00000545a7fae */ /* 0x0005e8000e1a1010 */
[----:B-1----:R-:W3:Y:S04]  /*10730*/  LDL.LU.64 R88, [R1+0x10] ;  /* 0x0000100001587983 */ /* 0x002ee80000300a00 */
[----:B------:R-:W3:Y:S04]  /*10740*/  LDL.LU.64 R86, [R1+0x8] ;  /* 0x0000080001567983 */ /* 0x000ee80000300a00 */
[----:B------:R-:W3:Y:S01]  /*10750*/  LDL.LU.64 R84, [R1] ;  /* 0x0000000001547983 */ /* 0x000ee20000300a00 */
[----:B------:R-:W-:Y:S01]  /*10760*/  ISETP.GE.U32.AND P5, PT, R4, 0x7ffffee8, PT ;  /* 0x7ffffee80400780c */ /* 0x000fe20003fa6070 */
[----:B------:R-:W-:-:S02]  /*10770*/  VIADD R4, R6, 0xffffff65 ;  /* 0xffffff6506047836 */ /* 0x000fc40000000000 */
[----:B------:R-:W1:Y:S01]  /*10780*/  LDC R6, c[0x0][0x3a0] ;  /* 0x0000e800ff067b82 */ /* 0x000e620000000800 */
[----:B------:R-:W-:Y:S01]  /*10790*/  ISETP.GE.U32.AND P4, PT, R0, 0x7ffffee5, PT ;  /* 0x7ffffee50000780c */ /* 0x000fe20003f86070 */
[----:B------:R-:W-:Y:S01]  /*107a0*/  VIADD R0, R198, 0xffffff62 ;  /* 0xffffff62c6007836 */ /* 0x000fe20000000000 */
[----:B------:R-:W-:Y:S01]  /*107b0*/  ISETP.GE.U32.AND P3, PT, R4, 0x7ffffee6, PT ;  /* 0x7ffffee60400780c */ /* 0x000fe20003f66070 */
[----:B------:R-:W-:-:S04]  /*107c0*/  VIADD R4, R7, 0xffffff63 ;  /* 0xffffff6307047836 */ /* 0x000fc80000000000 */
[----:B------:R-:W1:Y:S08]  /*107d0*/  LDC R7, c[0x0][0x3a0] ;  /* 0x0000e800ff077b82 */ /* 0x000e700000000800 */
[----:B------:R-:W1:Y:S01]  /*107e0*/  LDC R198, c[0x0][0x3a0] ;  /* 0x0000e800ffc67b82 */ /* 0x000e620000000800 */
[----:B------:R-:W-:-:S04]  /*107f0*/  IMAD.WIDE R250, R2, 0x4, R250 ;  /* 0x0000000402fa7825 */ /* 0x000fc800078e02fa */
        /* <DEDUP_REMOVED lines=9> */
[----:B--2---:R-:W-:-:S04]  /*10890*/  IMAD.WIDE R226, R2, 0x4, R226 ;  /* 0x0000000402e27825 */ /* 0x004fc800078e02e2 */
[C---:B----4-:R-:W-:Y:S01]  /*108a0*/  IMAD.WIDE R228, R2.reuse, 0x4, R228 ;  /* 0x0000000402e47825 */ /* 0x050fe200078e02e4 */
[----:B------:R2:W-:Y:S04]  /*108b0*/  STL.64 [R1+0xc38], R226 ;  /* 0x000c38e201007387 */ /* 0x0005e80000100a00 */
[----:B------:R4:W-:Y:S04]  /*108c0*/  STL.64 [R1+0xc30], R228 ;  /* 0x000c30e401007387 */ /* 0x0009e80000100a00 */
[----:B------:R-:W-:Y:S01]  /*108d0*/  LDGSTS.E [R90+0x26000], desc[UR16][R226.64], !P5 ;  /* 0x26000000e25a7fae */ /* 0x000fe2000e9a1010 */
[----:B---3--:R-:W-:-:S03]  /*108e0*/  IMAD.WIDE R230, R2, 0x4, R230 ;  /* 0x0000000402e67825 */ /* 0x008fc600078e02e6 */
[----:B------:R-:W-:Y:S04]  /*108f0*/  LDGSTS.E [R90+0x26200], desc[UR16][R228.64], !P5 ;  /* 0x26200000e45a7fae */ /* 0x000fe8000e9a1010 */
[----:B--2---:R-:W2:Y:S01]  /*10900*/  LDL.LU.64 R226, [R1+0x1390] ;  /* 0x0013900001e27983 */ /* 0x004ea20000300a00 */
[----:B------:R-:W-:Y:S01]  /*10910*/  IMAD.WIDE R232, R2, 0x4, R232 ;  /* 0x0000000402e87825 */ /* 0x000fe200078e02e8 */
[----:B------:R-:W-:Y:S02]  /*10920*/  ISETP.GE.U32.AND P5, PT, R4, 0x7ffffee4, PT ;  /* 0x7ffffee40400780c */ /* 0x000fe40003fa6070 */
[----:B------:R-:W-:Y:S01]  /*10930*/  LDGSTS.E [R90+0x26400], desc[UR16][R230.64], !P6 ;  /* 0x26400000e65a7fae */ /* 0x000fe2000f1a1010 */
[----:B------:R-:W-:-:S03]  /*10940*/  IMAD.WIDE R234, R2, 0x4, R234 ;  /* 0x0000000402ea7825 */ /* 0x000fc600078e02ea */
[----:B----4-:R-:W3:Y:S01]  /*10950*/  LDL.LU.64 R228, [R1+0x1388] ;  /* 0x0013880001e47983 */ /* 0x010ee20000300a00 */
[----:B------:R-:W-:Y:S02]  /*10960*/  IADD3 R4, PT, PT, R5, -0x9f, RZ ;  /* 0xffffff6105047810 */ /* 0x000fe40007ffe0ff */
[----:B------:R-:W4:Y:S01]  /*10970*/  LDC R5, c[0x0][0x3a0] ;  /* 0x0000e800ff057b82 */ /* 0x000f220000000800 */
[----:B------:R-:W-:Y:S01]  /*10980*/  LDGSTS.E [R90+0x26600], desc[UR16][R232.64], !P6 ;  /* 0x26600000e85a7fae */ /* 0x000fe2000f1a1010 */
[----:B------:R-:W-:Y:S01]  /*10990*/  ISETP.GE.U32.AND P6, PT, R0, 0x7ffffee3, PT ;  /* 0x7ffffee30000780c */ /* 0x000fe20003fc6070 */
[----:B------:R-:W-:Y:S02]  /*109a0*/  IMAD.WIDE R236, R2, 0x4, R236 ;  /* 0x0000000402ec7825 */ /* 0x000fe400078e02ec */
[----:B------:R1:W-:Y:S02]  /*109b0*/  STL.64 [R1+0xc28], R230 ;  /* 0x000c28e601007387 */ /* 0x0003e40000100a00 */
[----:B------:R-:W-:-:S02]  /*109c0*/  VIADD R0, R201, 0xffffff60 ;  /* 0xffffff60c9007836 */ /* 0x000fc40000000000 */
[----:B------:R1:W-:Y:S01]  /*109d0*/  STL.64 [R1+0xc20], R232 ;  /* 0x000c20e801007387 */ /* 0x0003e20000100a00 */
[C---:B------:R-:W-:Y:S01]  /*109e0*/  IMAD.WIDE R82, R2.reuse, 0x4, R82 ;  /* 0x0000000402527825 */ /* 0x040fe200078e0252 */
[----:B------:R-:W4:Y:S02]  /*109f0*/  LDC R201, c[0x0][0x3a0] ;  /* 0x0000e800ffc97b82 */ /* 0x000f240000000800 */
[----:B------:R-:W-:Y:S01]  /*10a00*/  LDGSTS.E [R90+0x26800], desc[UR16][R234.64], !P3 ;  /* 0x26800000ea5a7fae */ /* 0x000fe2000d9a1010 */
[----:B------:R-:W-:-:S03]  /*10a10*/  IMAD.WIDE R92, R2, 0x4, R92 ;  /* 0x00000004025c7825 */ /* 0x000fc600078e025c */
[----:B-1----:R-:W2:Y:S04]  /*10a20*/  LDL.LU.64 R230, [R1+0x1380] ;  /* 0x0013800001e67983 */ /* 0x002ea80000300a00 */
[----:B------:R-:W2:Y:S04]  /*10a30*/  LDL.LU.64 R232, [R1+0x1378] ;  /* 0x0013780001e87983 */ /* 0x000ea80000300a00 */
[----:B------:R1:W-:Y:S04]  /*10a40*/  STL.64 [R1+0xc18], R234 ;  /* 0x000c18ea01007387 */ /* 0x0003e80000100a00 */
[----:B------:R1:W-:Y:S04]  /*10a50*/  STL.64 [R1+0xc10], R236 ;  /* 0x000c10ec01007387 */ /* 0x0003e80000100a00 */
[----:B------:R-:W-:Y:S01]  /*10a60*/  LDGSTS.E [R90+0x26a00], desc[UR16][R236.64], !P3 ;  /* 0x26a00000ec5a7fae */ /* 0x000fe2000d9a1010 */
[----:B------:R-:W-:Y:S01]  /*10a70*/  ISETP.GE.U32.AND P3, PT, R4, 0x7ffffee2, PT ;  /* 0x7ffffee20400780c */ /* 0x000fe20003f66070 */
[----:B------:R-:W-:-:S02]  /*10a80*/  IMAD.WIDE R88, R2, 0x4, R88 ;  /* 0x0000000402587825 */ /* 0x000fc400078e0258 */
[----:B-1----:R-:W2:Y:S02]  /*10a90*/  LDL.LU.64 R234, [R1+0x1370] ;  /* 0x0013700001ea7983 */ /* 0x002ea40000300a00 */
[----:B------:R-:W-:Y:S02]  /*10aa0*/  IMAD.WIDE R86, R2, 0x4, R86 ;  /* 0x0000000402567825 */ /* 0x000fe400078e0256 */
[----:B------:R-:W-:Y:S02]  /*10ab0*/  LDGSTS.E [R90+0x26c00], desc[UR16][R82.64], !P4 ;  /* 0x26c00000525a7fae */ /* 0x000fe4000e1a1010 */
[----:B------:R-:W-:Y:S02]  /*10ac0*/  VIADD R4, R6, 0xffffff5f ;  /* 0xffffff5f06047836 */ /* 0x000fe40000000000 */
[----:B------:R-:W2:Y:S01]  /*10ad0*/  LDL.LU.64 R236, [R1+0x1368] ;  /* 0x0013680001ec7983 */ /* 0x000ea20000300a00 */
[----:B------:R-:W-:Y:S01]  /*10ae0*/  IMAD.WIDE R84, R2, 0x4, R84 ;  /* 0x0000000402547825 */ /* 0x000fe200078e0254 */
[----:B------:R-:W1:Y:S02]  /*10af0*/  LDC R6, c[0x0][0x3a0] ;  /* 0x0000e800ff067b82 */ /* 0x000e640000000800 */
[----:B------:R-:W-:Y:S01]  /*10b00*/  LDGSTS.E [R90+0x26e00], desc[UR16][R92.64], !P4 ;  /* 0x26e000005c5a7fae */ /* 0x000fe2000e1a1010 */
[----:B------:R-:W-:-:S03]  /*10b10*/  ISETP.GE.U32.AND P4, PT, R0, 0x7ffffee1, PT ;  /* 0x7ffffee10000780c */ /* 0x000fc60003f86070 */
[----:B------:R4:W-:Y:S01]  /*10b20*/  STL.64 [R1+0xc08], R82 ;  /* 0x000c085201007387 */ /* 0x0009e20000100a00 */
[----:B------:R-:W-:-:S03]  /*10b30*/  IADD3 R0, PT, PT, R199, -0xa2, RZ ;  /* 0xffffff5ec7007810 */ /* 0x000fc60007ffe0ff */
[----:B------:R4:W-:Y:S04]  /*10b40*/  STL.64 [R1+0xc00], R92 ;  /* 0x000c005c01007387 */ /* 0x0009e80000100a00 */
[----:B------:R-:W-:Y:S04]  /*10b50*/  LDGSTS.E [R90+0x27000], desc[UR16][R88.64], !P5 ;  /* 0x27000000585a7fae */ /* 0x000fe8000e9a1010 */
[----:B----4-:R-:W4:Y:S04]  /*10b60*/  LDL.LU.64 R82, [R1+0x1360] ;  /* 0x0013600001527983 */ /* 0x010f280000300a00 */
[----:B------:R-:W2:Y:S04]  /*10b70*/  LDL.LU.64 R92, [R1+0x1358] ;  /* 0x00135800015c7983 */ /* 0x000ea80000300a00 */
[----:B------:R1:W-:Y:S04]  /*10b80*/  STL.64 [R1+0xbf8], R88 ;  /* 0x000bf85801007387 */ /* 0x0003e80000100a00 */
[----:B------:R-:W-:Y:S01]  /*10b90*/  LDGSTS.E [R90+0x27200], desc[UR16][R86.64], !P5 ;  /* 0x27200000565a7fae */ /* 0x000fe2000e9a1010 */
[----:B------:R-:W-:-:S03]  /*10ba0*/  ISETP.GE.U32.AND P5, PT, R4, 0x7ffffee0, PT ;  /* 0x7ffffee00400780c */ /* 0x000fc60003fa6070 */
[----:B------:R1:W-:Y:S01]  /*10bb0*/  STL.64 [R1+0xbf0], R86 ;  /* 0x000bf05601007387 */ /* 0x0003e20000100a00 */
[----:B------:R-:W-:Y:S02]  /*10bc0*/  VIADD R4, R7, 0xffffff5d ;  /* 0xffffff5d07047836 */ /* 0x000fe40000000000 */
[----:B------:R-:W1:Y:S01]  /*10bd0*/  LDC R7, c[0x0][0x3a0] ;  /* 0x0000e800ff077b82 */ /* 0x000e620000000800 */
[----:B------:R-:W-:Y:S04]  /*10be0*/  LDGSTS.E [R90+0x27400], desc[UR16][R84.64], !P6 ;  /* 0x27400000545a7fae */ /* 0x000fe8000f1a1010 */
[----:B-1----:R-:W2:Y:S04]  /*10bf0*/  LDL.LU.64 R88, [R1+0x1350] ;  /* 0x0013500001587983 */ /* 0x002ea80000300a00 */
[----:B------:R1:W-:Y:S01]  /*10c00*/  LDGSTS.E [R90+0x27600], desc[UR16][R250.64], !P6 ;  /* 0x27600000fa5a7fae */ /* 0x0003e2000f1a1010 */
[----:B------:R-:W-:Y:S01]  /*10c10*/  ISETP.GE.U32.AND P6, PT, R0, 0x7ffffedf, PT ;  /* 0x7ffffedf0000780c */ /* 0x000fe20003fc6070 */
[----:B------:R-:W-:-:S02]  /*10c20*/  VIADD R0, R198, 0xffffff5c ;  /* 0xffffff5cc6007836 */ /* 0x000fc40000000000 */
[----:B------:R-:W2:Y:S01]  /*10c30*/  LDL.LU.64 R86, [R1+0x1348] ;  /* 0x0013480001567983 */ /* 0x000ea20000300a00 */
[----:B------:R-:W-:Y:S02]  /*10c40*/  IMAD.WIDE R198, R2, 0x4, R242 ;  /* 0x0000000402c67825 */ /* 0x000fe400078e02f2 */
[----:B------:R-:W1:Y:S01]  /*10c50*/  LDC R242, c[0x0][0x3a0] ;  /* 0x0000e800fff27b82 */ /* 0x000e620000000800 */
[----:B------:R1:W-:Y:S04]  /*10c60*/  STL.64 [R1+0xbe8], R84 ;  /* 0x000be85401007387 */ /* 0x0003e80000100a00 */
[----:B------:R1:W-:Y:S04]  /*10c70*/  STL.64 [R1+0xbe0], R250 ;  /* 0x000be0fa01007387 */ /* 0x0003e80000100a00 */
[----:B------:R-:W-:Y:S04]  /*10c80*/  LDGSTS.E [R90+0x27800], desc[UR16][R248.64], !P3 ;  /* 0x27800000f85a7fae */ /* 0x000fe8000d9a1010 */
[----:B-1----:R-:W2:Y:S01]  /*10c90*/  LDL.LU.64 R84, [R1+0x1340] ;  /* 0x0013400001547983 */ /* 0x002ea20000300a00 */
[----:B------:R-:W1:Y:S03]  /*10ca0*/  LDC R250, c[0x0][0x3a0] ;  /* 0x0000e800fffa7b82 */ /* 0x000e660000000800 */
[----:B------:R-:W-:Y:S04]  /*10cb0*/  STL.64 [R1+0xbd8], R248 ;  /* 0x000bd8f801007387 */ /* 0x000fe80000100a00 */
[----:B------:R-:W-:Y:S01]  /*10cc0*/  LDGSTS.E [R90+0x27a00], desc[UR16][R246.64], !P3 ;  /* 0x27a00000f65a7fae */ /* 0x000fe2000d9a1010 */
[----:B------:R-:W-:-:S03]  /*10cd0*/  ISETP.GE.U32.AND P3, PT, R4, 0x7ffffede, PT ;  /* 0x7ffffede0400780c */ /* 0x000fc60003f66070 */
[----:B------:R-:W-:Y:S04]  /*10ce0*/  STL.64 [R1+0xbd0], R246 ;  /* 0x000bd0f601007387 */ /* 0x000fe80000100a00 */
[----:B------:R-:W-:Y:S04]  /*10cf0*/  LDGSTS.E [R90+0x27c00], desc[UR16][R244.64], !P4 ;  /* 0x27c00000f45a7fae */ /* 0x000fe8000e1a1010 */
[----:B------:R-:W-:Y:S04]  /*10d00*/  STL.64 [R1+0xbc8], R244 ;  /* 0x000bc8f401007387 */ /* 0x000fe80000100a00 */
[----:B------:R1:W-:Y:S01]  /*10d10*/  LDGSTS.E [R90+0x27e00], desc[UR16][R198.64], !P4 ;  /* 0x27e00000c65a7fae */ /* 0x0003e2000e1a1010 */
[----:B------:R-:W-:-:S03]  /*10d20*/  ISETP.GE.U32.AND P4, PT, R0, 0x7ffffedd, PT ;  /* 0x7ffffedd0000780c */ /* 0x000fc60003f86070 */
[----:B------:R1:W-:Y:S01]  /*10d30*/  STL.64 [R1+0xbc0], R198 ;  /* 0x000bc0c601007387 */ /* 0x0003e20000100a00 */
[----:B------:R-:W-:Y:S02]  /*10d40*/  IADD3 R4, PT, PT, R5, -0xa5, RZ ;  /* 0xffffff5b05047810 */ /* 0x000fe40007ffe0ff */
[----:B------:R-:W1:Y:S01]  /*10d50*/  LDC R5, c[0x0][0x3a0] ;  /* 0x0000e800ff057b82 */ /* 0x000e620000000800 */
[----:B------:R-:W-:Y:S04]  /*10d60*/  STL.64 [R1+0xbb8], R240 ;  /* 0x000bb8f001007387 */ /* 0x000fe80000100a00 */
[----:B------:R-:W-:Y:S01]  /*10d70*/  LDGSTS.E [R90+0x28000], desc[UR16][R240.64], !P5 ;  /* 0x28000000f05a7fae */ /* 0x000fe2000e9a1010 */
[----:B-1----:R-:W-:-:S05]  /*10d80*/  IMAD.WIDE R198, R2, 0x4, R238 ;  /* 0x0000000402c67825 */ /* 0x002fca00078e02ee */
[----:B------:R-:W-:Y:S04]  /*10d90*/  STL.64 [R1+0xbb0], R198 ;  /* 0x000bb0c601007387 */ /* 0x000fe80000100a00 */
[----:B------:R-:W-:Y:S01]  /*10da0*/  LDGSTS.E [R90+0x28200], desc[UR16][R198.64], !P5 ;  /* 0x28200000c65a7fae */ /* 0x000fe2000e9a1010 */
[----:B------:R-:W-:-:S03]  /*10db0*/  ISETP.GE.U32.AND P5, PT, R4, 0x7ffffedc, PT ;  /* 0x7ffffedc0400780c */ /* 0x000fc60003fa6070 */
[----:B------:R1:W-:Y:S01]  /*10dc0*/  STL.64 [R1+0xba8], R8 ;  /* 0x000ba80801007387 */ /* 0x0003e20000100a00 */
[----:B------:R-:W-:Y:S02]  /*10dd0*/  VIADD R4, R6, 0xffffff59 ;  /* 0xffffff5906047836 */ /* 0x000fe40000000000 */
[----:B------:R-:W-:Y:S01]  /*10de0*/  VIADD R0, R201, 0xffffff5a ;  /* 0xffffff5ac9007836 */ /* 0x000fe20000000000 */
[----:B------:R1:W-:Y:S01]  /*10df0*/  LDGSTS.E [R90+0x28400], desc[UR16][R8.64], !P6 ;  /* 0x28400000085a7fae */ /* 0x0003e2000f1a1010 */
[----:B------:R-:W3:Y:S03]  /*10e00*/  LDC R6, c[0x0][0x3a0] ;  /* 0x0000e800ff067b82 */ /* 0x000ee60000000800 */
[----:B------:R1:W-:Y:S04]  /*10e10*/  STL.64 [R1+0xba0], R10 ;  /* 0x000ba00a01007387 */ /* 0x0003e80000100a00 */
[----:B------:R1:W-:Y:S01]  /*10e20*/  LDGSTS.E [R90+0x28600], desc[UR16][R10.64], !P6 ;  /* 0x286000000a5a7fae */ /* 0x0003e2000f1a1010 */
[----:B------:R-:W2:Y:S03]  /*10e30*/  LDC R201, c[0x0][0x3a0] ;  /* 0x0000e800ffc97b82 */ /* 0x000ea60000000800 */
[----:B------:R-:W-:Y:S04]  /*10e40*/  STL.64 [R1+0xb98], R12 ;  /* 0x000b980c01007387 */ /* 0x000fe80000100a00 */
[----:B------:R-:W-:Y:S01]  /*10e50*/  LDGSTS.E [R90+0x28800], desc[UR16][R12.64], !P3 ;  /* 0x288000000c5a7fae */ /* 0x000fe2000d9a1010 */
[----:B-1----:R-:W1:Y:S01]  /*10e60*/  LDC R8, c[0x0][0x3a0] ;  /* 0x0000e800ff087b82 */ /* 0x002e620000000800 */
[----:B------:R-:W-:-:S02]  /*10e70*/  IMAD.WIDE R10, R2, 0x4, R18 ;  /* 0x00000004020a7825 */ /* 0x000fc400078e0212 */
[----:B------:R-:W-:Y:S04]  /*10e80*/  STL.64 [R1+0xb90], R14 ;  /* 0x000b900e01007387 */ /* 0x000fe80000100a00 */
[----:B------:R-:W-:Y:S01]  /*10e90*/  LDGSTS.E [R90+0x28a00], desc[UR16][R14.64], !P3 ;  /* 0x28a000000e5a7fae */ /* 0x000fe2000d9a1010 */
[----:B------:R-:W-:Y:S01]  /*10ea0*/  ISETP.GE.U32.AND P6, PT, R0, 0x7ffffedb, PT ;  /* 0x7ffffedb0000780c */ /* 0x000fe20003fc6070 */
[----:B------:R-:W1:Y:S02]  /*10eb0*/  LDC R9, c[0x0][0x3a0] ;  /* 0x0000e800ff097b82 */ /* 0x000e640000000800 */
[----:B------:R-:W-:Y:S04]  /*10ec0*/  STL.64 [R1+0xb88], R16 ;  /* 0x000b881001007387 */ /* 0x000fe80000100a00 */
[----:B------:R-:W-:Y:S04]  /*10ed0*/  LDGSTS.E [R90+0x28c00], desc[UR16][R16.64], !P4 ;  /* 0x28c00000105a7fae */ /* 0x000fe8000e1a1010 */
[----:B------:R1:W-:Y:S04]  /*10ee0*/  STL.64 [R1+0xb80], R10 ;  /* 0x000b800a01007387 */ /* 0x0003e80000100a00 */
[----:B------:R1:W-:Y:S01]  /*10ef0*/  LDGSTS.E [R90+0x28e00], desc[UR16][R10.64], !P4 ;  /* 0x28e000000a5a7fae */ /* 0x0003e2000e1a1010 */
[----:B------:R-:W-:-:S02]  /*10f00*/  IADD3 R0, PT, PT, R250, -0xa8, RZ ;  /* 0xffffff58fa007810 */ /* 0x000fc40007ffe0ff */
[----:B------:R-:W-:Y:S01]  /*10f10*/  ISETP.GE.U32.AND P3, PT, R4, 0x7ffffeda, PT ;  /* 0x7ffffeda0400780c */ /* 0x000fe20003f66070 */
[----:B------:R-:W-:Y:S02]  /*10f20*/  VIADD R4, R7, 0xffffff57 ;  /* 0xffffff5707047836 */ /* 0x000fe40000000000 */
[C---:B------:R-:W-:Y:S01]  /*10f30*/  IMAD.WIDE R18, R2.reuse, 0x4, R20 ;  /* 0x0000000402127825 */ /* 0x040fe200078e0214 */
[----:B------:R-:W3:Y:S08]  /*10f40*/  LDC R7, c[0x0][0x3a0] ;  /* 0x0000e800ff077b82 */ /* 0x000ef00000000800 */
[----:B-1----:R-:W1:Y:S01]  /*10f50*/  LDC R10, c[0x0][0x3a0] ;  /* 0x0000e800ff0a7b82 */ /* 0x002e620000000800 */
[----:B------:R-:W-:Y:S01]  /*10f60*/  IMAD.WIDE R16, R2, 0x4, R22 ;  /* 0x0000000402107825 */ /* 0x000fe200078e0216 */
[----:B------:R-:W-:Y:S01]  /*10f70*/  ISETP.GE.U32.AND P4, PT, R0, 0x7ffffed9, PT ;  /* 0x7ffffed90000780c */ /* 0x000fe20003f86070 */
[----:B------:R1:W-:Y:S02]  /*10f80*/  STL.64 [R1+0xb78], R18 ;  /* 0x000b781201007387 */ /* 0x0003e40000100a00 */
[----:B------:R-:W-:-:S02]  /*10f90*/  IMAD.WIDE R14, R2, 0x4, R24 ;  /* 0x00000004020e7825 */ /* 0x000fc400078e0218 */
[----:B------:R1:W-:Y:S02]  /*10fa0*/  LDGSTS.E [R90+0x29000], desc[UR16][R18.64], !P5 ;  /* 0x29000000125a7fae */ /* 0x0003e4000e9a1010 */
[----:B------:R-:W-:Y:S02]  /*10fb0*/  IMAD.WIDE R12, R2, 0x4, R26 ;  /* 0x00000004020c7825 */ /* 0x000fe400078e021a */
[----:B------:R1:W-:Y:S02]  /*10fc0*/  STL.64 [R1+0xb70], R16 ;  /* 0x000b701001007387 */ /* 0x0003e40000100a00 */
[----:B------:R-:W-:Y:S02]  /*10fd0*/  VIADD R0, R242, 0xffffff56 ;  /* 0xffffff56f2007836 */ /* 0x000fe40000000000 */
[----:B------:R1:W-:Y:S01]  /*10fe0*/  LDGSTS.E [R90+0x29200], desc[UR16][R16.64], !P5 ;  /* 0x29200000105a7fae */ /* 0x0003e2000e9a1010 */
[----:B------:R-:W-:Y:S01]  /*10ff0*/  ISETP.GE.U32.AND P5, PT, R4, 0x7ffffed8, PT ;  /* 0x7ffffed80400780c */ /* 0x000fe20003fa6070 */
[----:B-1----:R-:W-:-:S02]  /*11000*/  IMAD.WIDE R18, R2, 0x4, R28 ;  /* 0x0000000402127825 */ /* 0x002fc400078e021c */
[----:B------:R1:W-:Y:S01]  /*11010*/  LDGSTS.E [R90+0x29400], desc[UR16][R14.64], !P6 ;  /* 0x294000000e5a7fae */ /* 0x0003e2000f1a1010 */
[----:B------:R-:W-:Y:S02]  /*11020*/  IADD3 R4, PT, PT, R5, -0xab, RZ ;  /* 0xffffff5505047810 */ /* 0x000fe40007ffe0ff */
[----:B------:R-:W3:Y:S01]  /*11030*/  LDC R5, c[0x0][0x3a0] ;  /* 0x0000e800ff057b82 */ /* 0x000ee20000000800 */
[----:B------:R1:W-:Y:S01]  /*11040*/  STL.64 [R1+0xb68], R14 ;  /* 0x000b680e01007387 */ /* 0x0003e20000100a00 */
[----:B------:R-:W-:-:S03]  /*11050*/  IMAD.WIDE R16, R2, 0x4, R30 ;  /* 0x0000000402107825 */ /* 0x000fc600078e021e */
[----:B------:R1:W-:Y:S01]  /*11060*/  LDGSTS.E [R90+0x29600], desc[UR16][R12.64], !P6 ;  /* 0x296000000c5a7fae */ /* 0x0003e2000f1a1010 */
[----:B------:R-:W-:Y:S01]  /*11070*/  ISETP.GE.U32.AND P6, PT, R0, 0x7ffffed7, PT ;  /* 0x7ffffed70000780c */ /* 0x000fe20003fc6070 */
[----:B------:R-:W-:Y:S02]  /*11080*/  VIADD R0, R8, 0xffffff54 ;  /* 0xffffff5408007836 */ /* 0x000fe40000000000 */
[----:B------:R1:W-:Y:S01]  /*11090*/  STL.64 [R1+0xb60], R12 ;  /* 0x000b600c01007387 */ /* 0x0003e20000100a00 */
[----:B------:R-:W4:Y:S01]  /*110a0*/  LDC R8, c[0x0][0x3a0] ;  /* 0x0000e800ff087b82 */ /* 0x000f220000000800 */
[----:B-1----:R-:W-:Y:S02]  /*110b0*/  IMAD.WIDE R14, R2, 0x4, R32 ;  /* 0x00000004020e7825 */ /* 0x002fe400078e0220 */
[----:B------:R1:W-:Y:S04]  /*110c0*/  LDGSTS.E [R90+0x29800], desc[UR16][R18.64], !P3 ;  /* 0x29800000125a7fae */ /* 0x0003e8000d9a1010 */
[----:B------:R1:W-:Y:S01]  /*110d0*/  LDGSTS.E [R90+0x29a00], desc[UR16][R16.64], !P3 ;  /* 0x29a00000105a7fae */ /* 0x0003e2000d9a1010 */
[----:B------:R-:W-:Y:S01]  /*110e0*/  ISETP.GE.U32.AND P3, PT, R4, 0x7ffffed6, PT ;  /* 0x7ffffed60400780c */ /* 0x000fe20003f66070 */
[----:B------:R-:W2:Y:S01]  /*110f0*/  LDC R30, c[0x0][0x3a0] ;  /* 0x0000e800ff1e7b82 */ /* 0x000ea20000000800 */
[----:B------:R-:W-:Y:S01]  /*11100*/  IMAD.WIDE R12, R2, 0x4, R34 ;  /* 0x00000004020c7825 */ /* 0x000fe200078e0222 */
[----:B------:R1:W-:Y:S03]  /*11110*/  STL.64 [R1+0xb58], R18 ;  /* 0x000b581201007387 */ /* 0x0003e60000100a00 */
[----:B---3--:R-:W-:Y:S01]  /*11120*/  VIADD R4, R6, 0xffffff53 ;  /* 0xffffff5306047836 */ /* 0x008fe20000000000 */
[----:B------:R3:W-:Y:S02]  /*11130*/  LDGSTS.E [R90+0x29c00], desc[UR16][R14.64], !P4 ;  /* 0x29c000000e5a7fae */ /* 0x0007e4000e1a1010 */
[----:B------:R-:W4:Y:S02]  /*11140*/  LDC R6, c[0x0][0x3a0] ;  /* 0x0000e800ff067b82 */ /* 0x000f240000000800 */
[----:B------:R3:W-:Y:S04]  /*11150*/  STL.64 [R1+0xb50], R16 ;  /* 0x000b501001007387 */ /* 0x0007e80000100a00 */
[----:B------:R3:W-:Y:S01]  /*11160*/  LDGSTS.E [R90+0x29e00], desc[UR16][R12.64], !P4 ;  /* 0x29e000000c5a7fae */ /* 0x0007e2000e1a1010 */
[----:B-1----:R-:W-:Y:S01]  /*11170*/  IMAD.WIDE R18, R2, 0x4, R36 ;  /* 0x0000000402127825 */ /* 0x002fe200078e0224 */
[----:B------:R-:W-:Y:S01]  /*11180*/  ISETP.GE.U32.AND P4, PT, R0, 0x7ffffed5, PT ;  /* 0x7ffffed50000780c */ /* 0x000fe20003f86070 */
[----:B------:R-:W1:Y:S01]  /*11190*/  LDC R31, c[0x0][0x3a0] ;  /* 0x0000e800ff1f7b82 */ /* 0x000e620000000800 */
[----:B------:R3:W-:Y:S01]  /*111a0*/  STL.64 [R1+0xb48], R14 ;  /* 0x000b480e01007387 */ /* 0x0007e20000100a00 */
[----:B------:R-:W-:Y:S01]  /*111b0*/  IADD3 R0, PT, PT, R10, -0xae, RZ ;  /* 0xffffff520a007810 */ /* 0x000fe20007ffe0ff */
[----:B---3--:R-:W-:-:S02]  /*111c0*/  IMAD.WIDE R16, R2, 0x4, R38 ;  /* 0x0000000402107825 */ /* 0x008fc400078e0226 */
[----:B------:R3:W-:Y:S03]  /*111d0*/  STL.64 [R1+0xb40], R12 ;  /* 0x000b400c01007387 */ /* 0x0007e60000100a00 */
[----:B------:R-:W1:Y:S01]  /*111e0*/  LDC R10, c[0x0][0x3a0] ;  /* 0x0000e800ff0a7b82 */ /* 0x000e620000000800 */
[----:B------:R3:W-:Y:S01]  /*111f0*/  LDGSTS.E [R90+0x2a000], desc[UR16][R18.64], !P5 ;  /* 0x2a000000125a7fae */ /* 0x0007e2000e9a1010 */
[----:B------:R-:W-:-:S03]  /*11200*/  IMAD.WIDE R14, R2, 0x4, R40 ;  /* 0x00000004020e7825 */ /* 0x000fc600078e0228 */
[----:B------:R3:W-:Y:S01]  /*11210*/  LDGSTS.E [R90+0x2a200], desc[UR16][R16.64], !P5 ;  /* 0x2a200000105a7fae */ /* 0x0007e2000e9a1010 */
[----:B------:R-:W-:Y:S01]  /*11220*/  ISETP.GE.U32.AND P5, PT, R4, 0x7ffffed4, PT ;  /* 0x7ffffed40400780c */ /* 0x000fe20003fa6070 */
[C---:B---3--:R-:W-:Y:S02]  /*11230*/  IMAD.WIDE R12, R2.reuse, 0x4, R42 ;  /* 0x00000004020c7825 */ /* 0x048fe400078e022a */
[----:B------:R3:W-:Y:S02]  /*11240*/  STL.64 [R1+0xb38], R18 ;  /* 0x000b381201007387 */ /* 0x0007e40000100a00 */
[----:B------:R-:W-:Y:S02]  /*11250*/  VIADD R4, R7, 0xffffff51 ;  /* 0xffffff5107047836 */ /* 0x000fe40000000000 */
[----:B------:R3:W-:Y:S01]  /*11260*/  LDGSTS.E [R90+0x2a400], desc[UR16][R14.64], !P6 ;  /* 0x2a4000000e5a7fae */ /* 0x0007e2000f1a1010 */
[----:B------:R-:W1:Y:S03]  /*11270*/  LDC R7, c[0x0][0x3a0] ;  /* 0x0000e800ff077b82 */ /* 0x000e660000000800 */
[----:B------:R3:W-:Y:S04]  /*11280*/  STL.64 [R1+0xb30], R16 ;  /* 0x000b301001007387 */ /* 0x0007e80000100a00 */
[----:B------:R3:W-:Y:S02]  /*11290*/  LDGSTS.E [R90+0x2a600], desc[UR16][R12.64], !P6 ;  /* 0x2a6000000c5a7fae */ /* 0x0007e4000f1a1010 */
[----:B---3--:R-:W-:Y:S01]  /*112a0*/  IMAD.WIDE R18, R2, 0x4, R44 ;  /* 0x0000000402127825 */ /* 0x008fe200078e022c */
[----:B------:R-:W-:Y:S01]  /*112b0*/  ISETP.GE.U32.AND P6, PT, R0, 0x7ffffed3, PT ;  /* 0x7ffffed30000780c */ /* 0x000fe20003fc6070 */
[----:B------:R3:W-:Y:S02]  /*112c0*/  STL.64 [R1+0xb28], R14 ;  /* 0x000b280e01007387 */ /* 0x0007e40000100a00 */
[----:B------:R-:W-:-:S02]  /*112d0*/  VIADD R0, R9, 0xffffff50 ;  /* 0xffffff5009007836 */ /* 0x000fc40000000000 */
[----:B------:R-:W1:Y:S01]  /*112e0*/  LDC R9, c[0x0][0x3a0] ;  /* 0x0000e800ff097b82 */ /* 0x000e620000000800 */
[C---:B------:R-:W-:Y:S01]  /*112f0*/  IMAD.WIDE R16, R2.reuse, 0x4, R46 ;  /* 0x0000000402107825 */ /* 0x040fe200078e022e */
[----:B------:R3:W-:Y:S04]  /*11300*/  STL.64 [R1+0xb20], R12 ;  /* 0x000b200c01007387 */ /* 0x0007e80000100a00 */
[----:B------:R3:W-:Y:S01]  /*11310*/  STL.64 [R1+0xb18], R18 ;  /* 0x000b181201007387 */ /* 0x0007e20000100a00 */
[C---:B------:R-:W-:Y:S01]  /*11320*/  IMAD.WIDE R22, R2.reuse, 0x4, R228 ;  /* 0x0000000402167825 */ /* 0x040fe200078e02e4 */
[----:B------:R-:W1:Y:S02]  /*11330*/  LDC R46, c[0x0][0x3a0] ;  /* 0x0000e800ff2e7b82 */ /* 0x000e640000000800 */
[----:B------:R3:W-:Y:S02]  /*11340*/  LDGSTS.E [R90+0x2a800], desc[UR16][R18.64], !P3 ;  /* 0x2a800000125a7fae */ /* 0x0007e4000d9a1010 */
[----:B---3--:R-:W-:-:S04]  /*11350*/  IMAD.WIDE R14, R2, 0x4, R48 ;  /* 0x00000004020e7825 */ /* 0x008fc800078e0230 */
[C---:B------:R-:W-:Y:S01]  /*11360*/  IMAD.WIDE R12, R2.reuse, 0x4, R50 ;  /* 0x00000004020c7825 */ /* 0x040fe200078e0232 */
[----:B------:R3:W-:Y:S01]  /*11370*/  STL.64 [R1+0xb10], R16 ;  /* 0x000b101001007387 */ /* 0x0007e20000100a00 */
[----:B------:R-:W1:Y:S03]  /*11380*/  LDC R47, c[0x0][0x3a0] ;  /* 0x0000e800ff2f7b82 */ /* 0x000e660000000800 */
[----:B------:R3:W-:Y:S01]  /*11390*/  LDGSTS.E [R90+0x2aa00], desc[UR16][R16.64], !P3 ;  /* 0x2aa00000105a7fae */ /* 0x0007e2000d9a1010 */
[----:B------:R-:W-:Y:S01]  /*113a0*/  IMAD.WIDE R18, R2, 0x4, R52 ;  /* 0x0000000402127825 */ /* 0x000fe200078e0234 */
[----:B------:R-:W-:Y:S02]  /*113b0*/  ISETP.GE.U32.AND P3, PT, R4, 0x7ffffed2, PT ;  /* 0x7ffffed20400780c */ /* 0x000fe40003f66070 */
[----:B------:R4:W-:Y:S01]  /*113c0*/  LDGSTS.E [R90+0x2ac00], desc[UR16][R14.64], !P4 ;  /* 0x2ac000000e5a7fae */ /* 0x0009e2000e1a1010 */
[----:B------:R-:W-:-:S02]  /*113d0*/  IADD3 R4, PT, PT, R5, -0xb1, RZ ;  /* 0xffffff4f05047810 */ /* 0x000fc40007ffe0ff */
[----:B------:R-:W2:Y:S01]  /*113e0*/  LDC R5, c[0x0][0x3a0] ;  /* 0x0000e800ff057b82 */ /* 0x000ea20000000800 */
[----:B------:R4:W-:Y:S01]  /*113f0*/  STL.64 [R1+0xb08], R14 ;  /* 0x000b080e01007387 */ /* 0x0009e20000100a00 */
[----:B---3--:R-:W-:-:S03]  /*11400*/  IMAD.WIDE R16, R2, 0x4, R54 ;  /* 0x0000000402107825 */ /* 0x008fc600078e0236 */
[----:B------:R3:W-:Y:S01]  /*11410*/  LDGSTS.E [R90+0x2ae00], desc[UR16][R12.64], !P4 ;  /* 0x2ae000000c5a7fae */ /* 0x0007e2000e1a1010 */
[----:B------:R-:W-:Y:S01]  /*11420*/  ISETP.GE.U32.AND P4, PT, R0, 0x7ffffed1, PT ;  /* 0x7ffffed10000780c */ /* 0x000fe20003f86070 */
[----:B----4-:R-:W-:Y:S02]  /*11430*/  VIADD R0, R8, 0xffffff4e ;  /* 0xffffff4e08007836 */ /* 0x010fe40000000000 */
[----:B------:R3:W-:Y:S01]  /*11440*/  STL.64 [R1+0xb00], R12 ;  /* 0x000b000c01007387 */ /* 0x0007e20000100a00 */
[----:B------:R-:W4:Y:S01]  /*11450*/  LDC R8, c[0x0][0x3a0] ;  /* 0x0000e800ff087b82 */ /* 0x000f220000000800 */
[----:B------:R-:W-:Y:S02]  /*11460*/  IMAD.WIDE R14, R2, 0x4, R56 ;  /* 0x00000004020e7825 */ /* 0x000fe400078e0238 */
[----:B------:R1:W-:Y:S04]  /*11470*/  LDGSTS.E [R90+0x2b000], desc[UR16][R18.64], !P5 ;  /* 0x2b000000125a7fae */ /* 0x0003e8000e9a1010 */
[----:B------:R1:W-:Y:S01]  /*11480*/  LDGSTS.E [R90+0x2b200], desc[UR16][R16.64], !P5 ;  /* 0x2b200000105a7fae */ /* 0x0003e2000e9a1010 */
[----:B------:R-:W-:Y:S01]  /*11490*/  ISETP.GE.U32.AND P5, PT, R4, 0x7ffffed0, PT ;  /* 0x7ffffed00400780c */ /* 0x000fe20003fa6070 */
[----:B---3--:R-:W-:-:S02]  /*114a0*/  IMAD.WIDE R12, R2, 0x4, R58 ;  /* 0x00000004020c7825 */ /* 0x008fc400078e023a */
[----:B------:R1:W-:Y:S02]  /*114b0*/  STL.64 [R1+0xaf8], R18 ;  /* 0x000af81201007387 */ /* 0x0003e40000100a00 */
[----:B------:R-:W-:Y:S02]  /*114c0*/  VIADD R4, R6, 0xffffff4d ;  /* 0xffffff4d06047836 */ /* 0x000fe40000000000 */
[----:B------:R3:W-:Y:S01]  /*114d0*/  LDGSTS.E [R90+0x2b400], desc[UR16][R14.64], !P6 ;  /* 0x2b4000000e5a7fae */ /* 0x0007e2000f1a1010 */
[----:B------:R-:W2:Y:S03]  /*114e0*/  LDC R6, c[0x0][0x3a0] ;  /* 0x0000e800ff067b82 */ /* 0x000ea60000000800 */
[----:B------:R3:W-:Y:S04]  /*114f0*/  STL.64 [R1+0xaf0], R16 ;  /* 0x000af01001007387 */ /* 0x0007e80000100a00 */
[----:B------:R4:W-:Y:S01]  /*11500*/  LDGSTS.E [R90+0x2b600], desc[UR16][R12.64], !P6 ;  /* 0x2b6000000c5a7fae */ /* 0x0009e2000f1a1010 */
[----:B-1----:R-:W-:Y:S01]  /*11510*/  IMAD.WIDE R18, R2, 0x4, R60 ;  /* 0x0000000402127825 */ /* 0x002fe200078e023c */
[----:B------:R-:W-:-:S02]  /*11520*/  ISETP.GE.U32.AND P6, PT, R0, 0x7ffffecf, PT ;  /* 0x7ffffecf0000780c */ /* 0x000fc40003fc6070 */
[----:B------:R1:W-:Y:S01]  /*11530*/  STL.64 [R1+0xae8], R14 ;  /* 0x000ae80e01007387 */ /* 0x0003e20000100a00 */
[----:B------:R-:W-:Y:S02]  /*11540*/  IADD3 R0, PT, PT, R10, -0xb4, RZ ;  /* 0xffffff4c0a007810 */ /* 0x000fe40007ffe0ff */
[----:B------:R-:W2:Y:S01]  /*11550*/  LDC R10, c[0x0][0x3a0] ;  /* 0x0000e800ff0a7b82 */ /* 0x000ea20000000800 */
[C---:B---3--:R-:W-:Y:S01]  /*11560*/  IMAD.WIDE R16, R2.reuse, 0x4, R62 ;  /* 0x0000000402107825 */ /* 0x048fe200078e023e */
[----:B------:R4:W-:Y:S04]  /*11570*/  STL.64 [R1+0xae0], R12 ;  /* 0x000ae00c01007387 */ /* 0x0009e80000100a00 */
[----:B------:R3:W-:Y:S01]  /*11580*/  LDGSTS.E [R90+0x2b800], desc[UR16][R18.64], !P3 ;  /* 0x2b800000125a7fae */ /* 0x0007e2000d9a1010 */
[----:B-1----:R-:W-:-:S03]  /*11590*/  IMAD.WIDE R14, R2, 0x4, R64 ;  /* 0x00000004020e7825 */ /* 0x002fc600078e0240 */
[----:B------:R1:W-:Y:S01]  /*115a0*/  LDGSTS.E [R90+0x2ba00], desc[UR16][R16.64], !P3 ;  /* 0x2ba00000105a7fae */ /* 0x0003e2000d9a1010 */
[----:B------:R-:W-:Y:S01]  /*115b0*/  ISETP.GE.U32.AND P3, PT, R4, 0x7ffffece, PT ;  /* 0x7ffffece0400780c */ /* 0x000fe20003f66070 */
[C---:B----4-:R-:W-:Y:S02]  /*115c0*/  IMAD.WIDE R12, R2.reuse, 0x4, R66 ;  /* 0x00000004020c7825 */ /* 0x050fe400078e0242 */
[----:B------:R3:W-:Y:S02]  /*115d0*/  STL.64 [R1+0xad8], R18 ;  /* 0x000ad81201007387 */ /* 0x0007e40000100a00 */
[----:B------:R-:W-:Y:S02]  /*115e0*/  VIADD R4, R7, 0xffffff4b ;  /* 0xffffff4b07047836 */ /* 0x000fe40000000000 */
[----:B------:R4:W-:Y:S01]  /*115f0*/  LDGSTS.E [R90+0x2bc00], desc[UR16][R14.64], !P4 ;  /* 0x2bc000000e5a7fae */ /* 0x0009e2000e1a1010 */
[----:B------:R-:W2:Y:S03]  /*11600*/  LDC R7, c[0x0][0x3a0] ;  /* 0x0000e800ff077b82 */ /* 0x000ea60000000800 */
[----:B------:R1:W-:Y:S04]  /*11610*/  STL.64 [R1+0xad0], R16 ;  /* 0x000ad01001007387 */ /* 0x0003e80000100a00 */
[----:B------:R4:W-:Y:S01]  /*11620*/  LDGSTS.E [R90+0x2be00], desc[UR16][R12.64], !P4 ;  /* 0x2be000000c5a7fae */ /* 0x0009e2000e1a1010 */
[----:B---3--:R-:W-:Y:S01]  /*11630*/  IMAD.WIDE R18, R2, 0x4, R68 ;  /* 0x0000000402127825 */ /* 0x008fe200078e0244 */
[----:B------:R-:W-:-:S02]  /*11640*/  ISETP.GE.U32.AND P4, PT, R0, 0x7ffffecd, PT ;  /* 0x7ffffecd0000780c */ /* 0x000fc40003f86070 */
[----:B------:R4:W-:Y:S01]  /*11650*/  STL.64 [R1+0xac8], R14 ;  /* 0x000ac80e01007387 */ /* 0x0009e20000100a00 */
[----:B------:R-:W-:Y:S02]  /*11660*/  VIADD R0, R9, 0xffffff4a ;  /* 0xffffff4a09007836 */ /* 0x000fe40000000000 */
[----:B------:R-:W3:Y:S01]  /*11670*/  LDC R9, c[0x0][0x3a0] ;  /* 0x0000e800ff097b82 */ /* 0x000ee20000000800 */
[C---:B-1----:R-:W-:Y:S01]  /*11680*/  IMAD.WIDE R16, R2.reuse, 0x4, R70 ;  /* 0x0000000402107825 */ /* 0x042fe200078e0246 */
[----:B------:R1:W-:Y:S04]  /*11690*/  STL.64 [R1+0xac0], R12 ;  /* 0x000ac00c01007387 */ /* 0x0003e80000100a00 */
[----:B------:R2:W-:Y:S01]  /*116a0*/  STL.64 [R1+0xab8], R18 ;  /* 0x000ab81201007387 */ /* 0x0005e20000100a00 */
[----:B----4-:R-:W-:-:S03]  /*116b0*/  IMAD.WIDE R14, R2, 0x4, R72 ;  /* 0x00000004020e7825 */ /* 0x010fc600078e0248 */
[----:B------:R2:W-:Y:S01]  /*116c0*/  LDGSTS.E [R90+0x2c000], desc[UR16][R18.64], !P5 ;  /* 0x2c000000125a7fae */ /* 0x0005e2000e9a1010 */
[----:B-1----:R-:W-:-:S03]  /*116d0*/  IMAD.WIDE R12, R2, 0x4, R74 ;  /* 0x00000004020c7825 */ /* 0x002fc600078e024a */
[----:B------:R1:W-:Y:S04]  /*116e0*/  STL.64 [R1+0xab0], R16 ;  /* 0x000ab01001007387 */ /* 0x0003e80000100a00 */
[----:B------:R1:W-:Y:S01]  /*116f0*/  LDGSTS.E [R90+0x2c200], desc[UR16][R16.64], !P5 ;  /* 0x2c200000105a7fae */ /* 0x0003e2000e9a1010 */
[----:B------:R-:W-:Y:S01]  /*11700*/  ISETP.GE.U32.AND P5, PT, R4, 0x7ffffecc, PT ;  /* 0x7ffffecc0400780c */ /* 0x000fe20003fa6070 */
[C---:B--2---:R-:W-:Y:S02]  /*11710*/  IMAD.WIDE R18, R2.reuse, 0x4, R76 ;  /* 0x0000000402127825 */ /* 0x044fe400078e024c */
[----:B------:R2:W-:Y:S01]  /*11720*/  LDGSTS.E [R90+0x2c400], desc[UR16][R14.64], !P6 ;  /* 0x2c4000000e5a7fae */ /* 0x0005e2000f1a1010 */
[----:B------:R-:W-:Y:S02]  /*11730*/  IADD3 R4, PT, PT, R5, -0xb7, RZ ;  /* 0xffffff4905047810 */ /* 0x000fe40007ffe0ff */
[----:B------:R-:W4:Y:S01]  /*11740*/  LDC R5, c[0x0][0x3a0] ;  /* 0x0000e800ff057b82 */ /* 0x000f220000000800 */
[----:B------:R2:W-:Y:S01]  /*11750*/  STL.64 [R1+0xaa8], R14 ;  /* 0x000aa80e01007387 */ /* 0x0005e20000100a00 */
[----:B-1----:R-:W-:-:S03]  /*11760*/  IMAD.WIDE R16, R2, 0x4, R78 ;  /* 0x0000000402107825 */ /* 0x002fc600078e024e */
[----:B------:R1:W-:Y:S01]  /*11770*/  LDGSTS.E [R90+0x2c600], desc[UR16][R12.64], !P6 ;  /* 0x2c6000000c5a7fae */ /* 0x0003e2000f1a1010 */
[----:B------:R-:W-:Y:S01]  /*11780*/  ISETP.GE.U32.AND P6, PT, R0, 0x7ffffecb, PT ;  /* 0x7ffffecb0000780c */ /* 0x000fe20003fc6070 */
[----:B------:R-:W-:Y:S02]  /*11790*/  VIADD R0, R8, 0xffffff48 ;  /* 0xffffff4808007836 */ /* 0x000fe40000000000 */
[----:B------:R1:W-:Y:S01]  /*117a0*/  STL.64 [R1+0xaa0], R12 ;  /* 0x000aa00c01007387 */ /* 0x0003e20000100a00 */
[----:B------:R-:W3:Y:S01]  /*117b0*/  LDC R8, c[0x0][0x3a0] ;  /* 0x0000e800ff087b82 */ /* 0x000ee20000000800 */
[----:B--2---:R-:W-:Y:S02]  /*117c0*/  IMAD.WIDE R14, R2, 0x4, R80 ;  /* 0x00000004020e7825 */ /* 0x004fe400078e0250 */
[----:B------:R2:W-:Y:S04]  /*117d0*/  LDGSTS.E [R90+0x2c800], desc[UR16][R18.64], !P3 ;  /* 0x2c800000125a7fae */ /* 0x0005e8000d9a1010 */
[----:B------:R2:W-:Y:S01]  /*117e0*/  LDGSTS.E [R90+0x2ca00], desc[UR16][R16.64], !P3 ;  /* 0x2ca00000105a7fae */ /* 0x0005e2000d9a1010 */
[----:B------:R-:W-:Y:S01]  /*117f0*/  ISETP.GE.U32.AND P3, PT, R4, 0x7ffffeca, PT ;  /* 0x7ffffeca0400780c */ /* 0x000fe20003f66070 */
[----:B-1----:R-:W-:-:S02]  /*11800*/  IMAD.WIDE R12, R2, 0x4, R94 ;  /* 0x00000004020c7825 */ /* 0x002fc400078e025e */
[----:B------:R2:W-:Y:S02]  /*11810*/  STL.64 [R1+0xa98], R18 ;  /* 0x000a981201007387 */ /* 0x0005e40000100a00 */
[----:B------:R-:W-:Y:S02]  /*11820*/  VIADD R4, R6, 0xffffff47 ;  /* 0xffffff4706047836 */ /* 0x000fe40000000000 */
[----:B------:R1:W-:Y:S01]  /*11830*/  LDGSTS.E [R90+0x2cc00], desc[UR16][R14.64], !P4 ;  /* 0x2cc000000e5a7fae */ /* 0x0003e2000e1a1010 */
[----:B------:R-:W4:Y:S03]  /*11840*/  LDC R6, c[0x0][0x3a0] ;  /* 0x0000e800ff067b82 */ /* 0x000f260000000800 */
[----:B------:R1:W-:Y:S04]  /*11850*/  STL.64 [R1+0xa90], R16 ;  /* 0x000a901001007387 */ /* 0x0003e80000100a00 */
[----:B------:R3:W-:Y:S01]  /*11860*/  LDGSTS.E [R90+0x2ce00], desc[UR16][R12.64], !P4 ;  /* 0x2ce000000c5a7fae */ /* 0x0007e2000e1a1010 */
[----:B--2---:R-:W-:Y:S01]  /*11870*/  IMAD.WIDE R18, R2, 0x4, R96 ;  /* 0x0000000402127825 */ /* 0x004fe200078e0260 */
[----:B------:R-:W-:-:S02]  /*11880*/  ISETP.GE.U32.AND P4, PT, R0, 0x7ffffec9, PT ;  /* 0x7ffffec90000780c */ /* 0x000fc40003f86070 */
[----:B------:R2:W-:Y:S01]  /*11890*/  STL.64 [R1+0xa88], R14 ;  /* 0x000a880e01007387 */ /* 0x0005e20000100a00 */
[----:B------:R-:W-:Y:S02]  /*118a0*/  IADD3 R0, PT, PT, R10, -0xba, RZ ;  /* 0xffffff460a007810 */ /* 0x000fe40007ffe0ff */
[----:B------:R-:W4:Y:S01]  /*118b0*/  LDC R10, c[0x0][0x3a0] ;  /* 0x0000e800ff0a7b82 */ /* 0x000f220000000800 */
[C---:B-1----:R-:W-:Y:S01]  /*118c0*/  IMAD.WIDE R16, R2.reuse, 0x4, R98 ;  /* 0x0000000402107825 */ /* 0x042fe200078e0262 */
[----:B------:R3:W-:Y:S04]  /*118d0*/  STL.64 [R1+0xa80], R12 ;  /* 0x000a800c01007387 */ /* 0x0007e80000100a00 */
[----:B------:R1:W-:Y:S01]  /*118e0*/  LDGSTS.E [R90+0x2d000], desc[UR16][R18.64], !P5 ;  /* 0x2d000000125a7fae */ /* 0x0003e2000e9a1010 */
[----:B--2---:R-:W-:-:S03]  /*118f0*/  IMAD.WIDE R14, R2, 0x4, R100 ;  /* 0x00000004020e7825 */ /* 0x004fc600078e0264 */
[----:B------:R2:W-:Y:S01]  /*11900*/  LDGSTS.E [R90+0x2d200], desc[UR16][R16.64], !P5 ;  /* 0x2d200000105a7fae */ /* 0x0005e2000e9a1010 */
[----:B------:R-:W-:Y:S01]  /*11910*/  ISETP.GE.U32.AND P5, PT, R4, 0x7ffffec8, PT ;  /* 0x7ffffec80400780c */ /* 0x000fe20003fa6070 */
[C---:B---3--:R-:W-:Y:S02]  /*11920*/  IMAD.WIDE R12, R2.reuse, 0x4, R102 ;  /* 0x00000004020c7825 */ /* 0x048fe400078e0266 */
[----:B------:R1:W-:Y:S02]  /*11930*/  STL.64 [R1+0xa78], R18 ;  /* 0x000a781201007387 */ /* 0x0003e40000100a00 */
[----:B------:R-:W-:Y:S02]  /*11940*/  VIADD R4, R7, 0xffffff45 ;  /* 0xffffff4507047836 */ /* 0x000fe40000000000 */
[----:B------:R3:W-:Y:S01]  /*11950*/  LDGSTS.E [R90+0x2d400], desc[UR16][R14.64], !P6 ;  /* 0x2d4000000e5a7fae */ /* 0x0007e2000f1a1010 */
[----:B------:R-:W4:Y:S03]  /*11960*/  LDC R7, c[0x0][0x3a0] ;  /* 0x0000e800ff077b82 */ /* 0x000f260000000800 */
[----:B------:R2:W-:Y:S04]  /*11970*/  STL.64 [R1+0xa70], R16 ;  /* 0x000a701001007387 */ /* 0x0005e80000100a00 */
[----:B------:R3:W-:Y:S01]  /*11980*/  LDGSTS.E [R90+0x2d600], desc[UR16][R12.64], !P6 ;  /* 0x2d6000000c5a7fae */ /* 0x0007e2000f1a1010 */
[----:B-1----:R-:W-:Y:S01]  /*11990*/  IMAD.WIDE R18, R2, 0x4, R104 ;  /* 0x0000000402127825 */ /* 0x002fe200078e0268 */
[----:B------:R-:W-:-:S02]  /*119a0*/  ISETP.GE.U32.AND P6, PT, R0, 0x7ffffec7, PT ;  /* 0x7ffffec70000780c */ /* 0x000fc40003fc6070 */
[----:B------:R3:W-:Y:S01]  /*119b0*/  STL.64 [R1+0x8f0], R14 ;  /* 0x0008f00e01007387 */ /* 0x0007e20000100a00 */
[----:B------:R-:W-:Y:S02]  /*119c0*/  VIADD R0, R9, 0xffffff44 ;  /* 0xffffff4409007836 */ /* 0x000fe40000000000 */
[----:B------:R-:W1:Y:S01]  /*119d0*/  LDC R9, c[0x0][0x3a0] ;  /* 0x0000e800ff097b82 */ /* 0x000e620000000800 */
[C---:B--2---:R-:W-:Y:S01]  /*119e0*/  IMAD.WIDE R16, R2.reuse, 0x4, R106 ;  /* 0x0000000402107825 */ /* 0x044fe200078e026a */
[----:B------:R2:W-:Y:S04]  /*119f0*/  STL.64 [R1+0xa68], R12 ;  /* 0x000a680c01007387 */ /* 0x0005e80000100a00 */
[----:B------:R4:W-:Y:S01]  /*11a00*/  STL.64 [R1+0x900], R18 ;  /* 0x0009001201007387 */ /* 0x0009e20000100a00 */
[----:B---3--:R-:W-:-:S03]  /*11a10*/  IMAD.WIDE R14, R2, 0x4, R108 ;  /* 0x00000004020e7825 */ /* 0x008fc600078e026c */
[----:B------:R4:W-:Y:S01]  /*11a20*/  LDGSTS.E [R90+0x2d800], desc[UR16][R18.64], !P3 ;  /* 0x2d800000125a7fae */ /* 0x0009e2000d9a1010 */
[----:B--2---:R-:W-:-:S03]  /*11a30*/  IMAD.WIDE R12, R2, 0x4, R110 ;  /* 0x00000004020c7825 */ /* 0x004fc600078e026e */
[----:B------:R2:W-:Y:S04]  /*11a40*/  STL.64 [R1+0xa60], R16 ;  /* 0x000a601001007387 */ /* 0x0005e80000100a00 */
[----:B------:R2:W-:Y:S01]  /*11a50*/  LDGSTS.E [R90+0x2da00], desc[UR16][R16.64], !P3 ;  /* 0x2da00000105a7fae */ /* 0x0005e2000d9a1010 */
[----:B------:R-:W-:Y:S01]  /*11a60*/  ISETP.GE.U32.AND P3, PT, R4, 0x7ffffec6, PT ;  /* 0x7ffffec60400780c */ /* 0x000fe20003f66070 */
[C---:B----4-:R-:W-:Y:S02]  /*11a70*/  IMAD.WIDE R18, R2.reuse, 0x4, R112 ;  /* 0x0000000402127825 */ /* 0x050fe400078e0270 */
[----:B------:R3:W-:Y:S01]  /*11a80*/  LDGSTS.E [R90+0x2dc00], desc[UR16][R14.64], !P4 ;  /* 0x2dc000000e5a7fae */ /* 0x0007e2000e1a1010 */
[----:B------:R-:W-:Y:S02]  /*11a90*/  IADD3 R4, PT, PT, R5, -0xbd, RZ ;  /* 0xffffff4305047810 */ /* 0x000fe40007ffe0ff */
[----:B------:R-:W4:Y:S01]  /*11aa0*/  LDC R5, c[0x0][0x3a0] ;  /* 0x0000e800ff057b82 */ /* 0x000f220000000800 */
[----:B------:R3:W-:Y:S01]  /*11ab0*/  STL.64 [R1+0x928], R14 ;  /* 0x0009280e01007387 */ /* 0x0007e20000100a00 */
[----:B--2---:R-:W-:-:S03]  /*11ac0*/  IMAD.WIDE R16, R2, 0x4, R114 ;  /* 0x0000000402107825 */ /* 0x004fc600078e0272 */
[----:B------:R2:W-:Y:S01]  /*11ad0*/  LDGSTS.E [R90+0x2de00], desc[UR16][R12.64], !P4 ;  /* 0x2de000000c5a7fae */ /* 0x0005e2000e1a1010 */
[----:B------:R-:W-:Y:S01]  /*11ae0*/  ISETP.GE.U32.AND P4, PT, R0, 0x7ffffec5, PT ;  /* 0x7ffffec50000780c */ /* 0x000fe20003f86070 */
[----:B------:R-:W-:Y:S02]  /*11af0*/  VIADD R0, R8, 0xffffff42 ;  /* 0xffffff4208007836 */ /* 0x000fe40000000000 */
[----:B------:R2:W-:Y:S01]  /*11b00*/  STL.64 [R1+0xa58], R12 ;  /* 0x000a580c01007387 */ /* 0x0005e20000100a00 */
[----:B------:R-:W1:Y:S01]  /*11b10*/  LDC R8, c[0x0][0x3a0] ;  /* 0x0000e800ff087b82 */ /* 0x000e620000000800 */
[----:B---3--:R-:W-:Y:S02]  /*11b20*/  IMAD.WIDE R14, R2, 0x4, R116 ;  /* 0x00000004020e7825 */ /* 0x008fe400078e0274 */
[----:B------:R3:W-:Y:S04]  /*11b30*/  LDGSTS.E [R90+0x2e000], desc[UR16][R18.64], !P5 ;  /* 0x2e000000125a7fae */ /* 0x0007e8000e9a1010 */
[----:B------:R3:W-:Y:S01]  /*11b40*/  LDGSTS.E [R90+0x2e200], desc[UR16][R16.64], !P5 ;  /* 0x2e200000105a7fae */ /* 0x0007e2000e9a1010 */
[----:B------:R-:W-:Y:S01]  /*11b50*/  ISETP.GE.U32.AND P5, PT, R4, 0x7ffffec4, PT ;  /* 0x7ffffec40400780c */ /* 0x000fe20003fa6070 */
[----:B--2---:R-:W-:-:S02]  /*11b60*/  IMAD.WIDE R12, R2, 0x4, R118 ;  /* 0x00000004020c7825 */ /* 0x004fc400078e0276 */
[----:B------:R3:W-:Y:S02]  /*11b70*/  STL.64 [R1+0x938], R18 ;  /* 0x0009381201007387 */ /* 0x0007e40000100a00 */
[----:B------:R-:W-:Y:S02]  /*11b80*/  VIADD R4, R6, 0xffffff41 ;  /* 0xffffff4106047836 */ /* 0x000fe40000000000 */
[----:B------:R2:W-:Y:S01]  /*11b90*/  LDGSTS.E [R90+0x2e400], desc[UR16][R14.64], !P6 ;  /* 0x2e4000000e5a7fae */ /* 0x0005e2000f1a1010 */
[----:B------:R-:W4:Y:S03]  /*11ba0*/  LDC R6, c[0x0][0x3a0] ;  /* 0x0000e800ff067b82 */ /* 0x000f260000000800 */
[----:B------:R2:W-:Y:S04]  /*11bb0*/  STL.64 [R1+0xa50], R16 ;  /* 0x000a501001007387 */ /* 0x0005e80000100a00 */
[----:B------:R1:W-:Y:S01]  /*11bc0*/  LDGSTS.E [R90+0x2e600], desc[UR16][R12.64], !P6 ;  /* 0x2e6000000c5a7fae */ /* 0x0003e2000f1a1010 */
[----:B---3--:R-:W-:Y:S01]  /*11bd0*/  IMAD.WIDE R18, R2, 0x4, R120 ;  /* 0x0000000402127825 */ /* 0x008fe200078e0278 */
[----:B------:R-:W-:-:S02]  /*11be0*/  ISETP.GE.U32.AND P6, PT, R0, 0x7ffffec3, PT ;  /* 0x7ffffec30000780c */ /* 0x000fc40003fc6070 */
[----:B------:R3:W-:Y:S01]  /*11bf0*/  STL.64 [R1+0x960], R14 ;  /* 0x0009600e01007387 */ /* 0x0007e20000100a00 */
[----:B------:R-:W-:Y:S02]  /*11c00*/  IADD3 R0, PT, PT, R10, -0xc0, RZ ;  /* 0xffffff400a007810 */ /* 0x000fe40007ffe0ff */
[----:B------:R-:W4:Y:S01]  /*11c10*/  LDC R10, c[0x0][0x3a0] ;  /* 0x0000e800ff0a7b82 */ /* 0x000f220000000800 */
[C---:B--2---:R-:W-:Y:S01]  /*11c20*/  IMAD.WIDE R16, R2.reuse, 0x4, R122 ;  /* 0x0000000402107825 */ /* 0x044fe200078e027a */
[----:B------:R1:W-:Y:S04]  /*11c30*/  STL.64 [R1+0xa48], R12 ;  /* 0x000a480c01007387 */ /* 0x0003e80000100a00 */
[----:B------:R2:W-:Y:S01]  /*11c40*/  LDGSTS.E [R90+0x2e800], desc[UR16][R18.64], !P3 ;  /* 0x2e800000125a7fae */ /* 0x0005e2000d9a1010 */
[----:B---3--:R-:W-:-:S03]  /*11c50*/  IMAD.WIDE R14, R2, 0x4, R124 ;  /* 0x00000004020e7825 */ /* 0x008fc600078e027c */
[----:B------:R3:W-:Y:S01]  /*11c60*/  LDGSTS.E [R90+0x2ea00], desc[UR16][R16.64], !P3 ;  /* 0x2ea00000105a7fae */ /* 0x0007e2000d9a1010 */
[----:B------:R-:W-:Y:S01]  /*11c70*/  ISETP.GE.U32.AND P3, PT, R4, 0x7ffffec2, PT ;  /* 0x7ffffec20400780c */ /* 0x000fe20003f66070 */
[C---:B-1----:R-:W-:Y:S02]  /*11c80*/  IMAD.WIDE R12, R2.reuse, 0x4, R126 ;  /* 0x00000004020c7825 */ /* 0x042fe400078e027e */
        /* <DEDUP_REMOVED lines=9> */
[----:B------:R-:W-:Y:S02]  /*11d20*/  VIADD R0, R9, 0xffffff3e ;  /* 0xffffff3e09007836 */ /* 0x000fe40000000000 */
[----:B------:R-:W2:Y:S01]  /*11d30*/  LDC R9, c[0x0][0x3a0] ;  /* 0x0000e800ff097b82 */ /* 0x000ea20000000800 */
[C---:B---3--:R-:W-:Y:S01]  /*11d40*/  IMAD.WIDE R16, R2.reuse, 0x4, R130 ;  /* 0x0000000402107825 */ /* 0x048fe200078e0282 */
[----:B------:R3:W-:Y:S04]  /*11d50*/  STL.64 [R1+0xa38], R12 ;  /* 0x000a380c01007387 */ /* 0x0007e80000100a00 */
[----:B------:R4:W-:Y:S01]  /*11d60*/  STL.64 [R1+0x9a8], R18 ;  /* 0x0009a81201007387 */ /* 0x0009e20000100a00 */
[----:B-1----:R-:W-:-:S03]  /*11d70*/  IMAD.WIDE R14, R2, 0x4, R132 ;  /* 0x00000004020e7825 */ /* 0x002fc600078e0284 */
[----:B------:R4:W-:Y:S01]  /*11d80*/  LDGSTS.E [R90+0x2f000], desc[UR16][R18.64], !P5 ;  /* 0x2f000000125a7fae */ /* 0x0009e2000e9a1010 */
[----:B---3--:R-:W-:-:S03]  /*11d90*/  IMAD.WIDE R12, R2, 0x4, R134 ;  /* 0x00000004020c7825 */ /* 0x008fc600078e0286 */
        /* <DEDUP_REMOVED lines=13> */
[----:B------:R-:W2:Y:S01]  /*11e70*/  LDC R8, c[0x0][0x3a0] ;  /* 0x0000e800ff087b82 */ /* 0x000ea20000000800 */
[----:B---3--:R-:W-:Y:S02]  /*11e80*/  IMAD.WIDE R14, R2, 0x4, R140 ;  /* 0x00000004020e7825 */ /* 0x008fe400078e028c */
        /* <DEDUP_REMOVED lines=15> */
[C---:B-1----:R-:W-:Y:S01]  /*11f80*/  IMAD.WIDE R16, R2.reuse, 0x4, R146 ;  /* 0x0000000402107825 */ /* 0x042fe200078e0292 */
[----:B------:R2:W-:Y:S04]  /*11f90*/  STL.64 [R1+0xa18], R12 ;  /* 0x000a180c01007387 */ /* 0x0005e80000100a00 */
[----:B------:R1:W-:Y:S01]  /*11fa0*/  LDGSTS.E [R90+0x30000], desc[UR16][R18.64], !P5 ;  /* 0x30000000125a7fae */ /* 0x0003e2000e9a1010 */
[----:B---3--:R-:W-:-:S03]  /*11fb0*/  IMAD.WIDE R14, R2, 0x4, R148 ;  /* 0x00000004020e7825 */ /* 0x008fc600078e0294 */
[----:B------:R3:W-:Y:S01]  /*11fc0*/  LDGSTS.E [R90+0x30200], desc[UR16][R16.64], !P5 ;  /* 0x30200000105a7fae */ /* 0x0007e2000e9a1010 */
[----:B------:R-:W-:Y:S01]  /*11fd0*/  ISETP.GE.U32.AND P5, PT, R4, 0x7ffffebc, PT ;  /* 0x7ffffebc0400780c */ /* 0x000fe20003fa6070 */
[C---:B--2---:R-:W-:Y:S02]  /*11fe0*/  IMAD.WIDE R12, R2.reuse, 0x4, R150 ;  /* 0x00000004020c7825 */ /* 0x044fe400078e0296 */
        /* <DEDUP_REMOVED lines=11> */
[C---:B---3--:R-:W-:Y:S01]  /*120a0*/  IMAD.WIDE R16, R2.reuse, 0x4, R154 ;  /* 0x0000000402107825 */ /* 0x048fe200078e029a */
[----:B------:R3:W-:Y:S04]  /*120b0*/  STL.64 [R1+0x9f0], R12 ;  /* 0x0009f00c01007387 */ /* 0x0007e80000100a00 */
[----:B------:R4:W-:Y:S01]  /*120c0*/  STL.64 [R1+0x9e8], R18 ;  /* 0x0009e81201007387 */ /* 0x0009e20000100a00 */
[----:B--2---:R-:W-:-:S03]  /*120d0*/  IMAD.WIDE R14, R2, 0x4, R156 ;  /* 0x00000004020e7825 */ /* 0x004fc600078e029c */
        /* <DEDUP_REMOVED lines=24> */
[----:B------:R-:W1:Y:S03]  /*12260*/  LDC R6, c[0x0][0x3a0] ;  /* 0x0000e800ff067b82 */ /* 0x000e660000000800 */
[----:B------:R2:W-:Y:S04]  /*12270*/  STL.64 [R1+0x9b0], R16 ;  /* 0x0009b01001007387 */ /* 0x0005e80000100a00 */
[----:B------:R4:W-:Y:S01]  /*12280*/  LDGSTS.E [R90+0x31600], desc[UR16][R12.64], !P6 ;  /* 0x316000000c5a7fae */ /* 0x0009e2000f1a1010 */
[----:B---3--:R-:W-:Y:S01]  /*12290*/  IMAD.WIDE R18, R2, 0x4, R168 ;  /* 0x0000000402127825 */ /* 0x008fe200078e02a8 */
[----:B------:R-:W-:-:S02]  /*122a0*/  ISETP.GE.U32.AND P6, PT, R0, 0x7ffffeb7, PT ;  /* 0x7ffffeb70000780c */ /* 0x000fc40003fc6070 */
[----:B------:R3:W-:Y:S01]  /*122b0*/  STL.64 [R1+0x9a0], R14 ;  /* 0x0009a00e01007387 */ /* 0x0007e20000100a00 */
[----:B------:R-:W-:Y:S02]  /*122c0*/  IADD3 R0, PT, PT, R10, -0xcc, RZ ;  /* 0xffffff340a007810 */ /* 0x000fe40007ffe0ff */
[----:B------:R-:W1:Y:S01]  /*122d0*/  LDC R10, c[0x0][0x3a0] ;  /* 0x0000e800ff0a7b82 */ /* 0x000e620000000800 */
[C---:B--2---:R-:W-:Y:S01]  /*122e0*/  IMAD.WIDE R16, R2.reuse, 0x4, R170 ;  /* 0x0000000402107825 */ /* 0x044fe200078e02aa */
[----:B------:R4:W-:Y:S04]  /*122f0*/  STL.64 [R1+0x990], R12 ;  /* 0x0009900c01007387 */ /* 0x0009e80000100a00 */
[----:B------:R2:W-:Y:S01]  /*12300*/  STL.64 [R1+0x988], R18 ;  /* 0x0009881201007387 */ /* 0x0005e20000100a00 */
[----:B---3--:R-:W-:-:S03]  /*12310*/  IMAD.WIDE R14, R2, 0x4, R172 ;  /* 0x00000004020e7825 */ /* 0x008fc600078e02ac */
[----:B------:R2:W-:Y:S01]  /*12320*/  LDGSTS.E [R90+0x31800], desc[UR16][R18.64], !P3 ;  /* 0x31800000125a7fae */ /* 0x0005e2000d9a1010 */
[----:B----4-:R-:W-:-:S03]  /*12330*/  IMAD.WIDE R12, R2, 0x4, R174 ;  /* 0x00000004020c7825 */ /* 0x010fc600078e02ae */
[----:B------:R3:W-:Y:S04]  /*12340*/  STL.64 [R1+0x980], R16 ;  /* 0x0009801001007387 */ /* 0x0007e80000100a00 */
[----:B------:R3:W-:Y:S01]  /*12350*/  LDGSTS.E [R90+0x31a00], desc[UR16][R16.64], !P3 ;  /* 0x31a00000105a7fae */ /* 0x0007e2000d9a1010 */
[----:B------:R-:W-:Y:S01]  /*12360*/  ISETP.GE.U32.AND P3, PT, R4, 0x7ffffeb6, PT ;  /* 0x7ffffeb60400780c */ /* 0x000fe20003f66070 */
[----:B--2---:R-:W-:Y:S02]  /*12370*/  IMAD.WIDE R18, R2, 0x4, R176 ;  /* 0x0000000402127825 */ /* 0x004fe400078e02b0 */
[----:B------:R2:W-:Y:S02]  /*12380*/  STL.64 [R1+0x978], R14 ;  /* 0x0009780e01007387 */ /* 0x0005e40000100a00 */
[----:B------:R-:W-:-:S02]  /*12390*/  VIADD R4, R7, 0xffffff33 ;  /* 0xffffff3307047836 */ /* 0x000fc40000000000 */
[----:B------:R2:W-:Y:S01]  /*123a0*/  LDGSTS.E [R90+0x31c00], desc[UR16][R14.64], !P4 ;  /* 0x31c000000e5a7fae */ /* 0x0005e2000e1a1010 */
[----:B------:R-:W4:Y:S01]  /*123b0*/  LDC R7, c[0x0][0x3a0] ;  /* 0x0000e800ff077b82 */ /* 0x000f220000000800 */
[----:B---3--:R-:W-:Y:S02]  /*123c0*/  IMAD.WIDE R16, R2, 0x4, R178 ;  /* 0x0000000402107825 */ /* 0x008fe400078e02b2 */
[----:B------:R3:W-:Y:S04]  /*123d0*/  STL.64 [R1+0x968], R12 ;  /* 0x0009680c01007387 */ /* 0x0007e80000100a00 */
[----:B------:R3:W-:Y:S01]  /*123e0*/  LDGSTS.E [R90+0x31e00], desc[UR16][R12.64], !P4 ;  /* 0x31e000000c5a7fae */ /* 0x0007e2000e1a1010 */
[----:B------:R-:W-:Y:S01]  /*123f0*/  ISETP.GE.U32.AND P4, PT, R0, 0x7ffffeb5, PT ;  /* 0x7ffffeb50000780c */ /* 0x000fe20003f86070 */
[----:B--2---:R-:W-:-:S02]  /*12400*/  IMAD.WIDE R14, R2, 0x4, R180 ;  /* 0x00000004020e7825 */ /* 0x004fc400078e02b4 */
[----:B------:R2:W-:Y:S02]  /*12410*/  LDGSTS.E [R90+0x32000], desc[UR16][R18.64], !P5 ;  /* 0x32000000125a7fae */ /* 0x0005e4000e9a1010 */
[----:B-1----:R-:W-:Y:S02]  /*12420*/  VIADD R0, R9, 0xffffff32 ;  /* 0xffffff3209007836 */ /* 0x002fe40000000000 */
[----:B------:R1:W-:Y:S01]  /*12430*/  LDGSTS.E [R90+0x32200], desc[UR16][R16.64], !P5 ;  /* 0x32200000105a7fae */ /* 0x0003e2000e9a1010 */
[----:B------:R-:W-:Y:S01]  /*12440*/  ISETP.GE.U32.AND P5, PT, R4, 0x7ffffeb4, PT ;  /* 0x7ffffeb40400780c */ /* 0x000fe20003fa6070 */
[----:B------:R-:W4:Y:S01]  /*12450*/  LDC R9, c[0x0][0x3a0] ;  /* 0x0000e800ff097b82 */ /* 0x000f220000000800 */
[----:B---3--:R-:W-:Y:S01]  /*12460*/  IMAD.WIDE R12, R2, 0x4, R182 ;  /* 0x00000004020c7825 */ /* 0x008fe200078e02b6 */
[----:B------:R2:W-:Y:S04]  /*12470*/  STL.64 [R1+0x958], R18 ;  /* 0x0009581201007387 */ /* 0x0005e80000100a00 */
[----:B------:R3:W-:Y:S01]  /*12480*/  LDGSTS.E [R90+0x32400], desc[UR16][R14.64], !P6 ;  /* 0x324000000e5a7fae */ /* 0x0007e2000f1a1010 */
[----:B------:R-:W-:-:S02]  /*12490*/  IADD3 R4, PT, PT, R5, -0xcf, RZ ;  /* 0xffffff3105047810 */ /* 0x000fc40007ffe0ff */
[----:B------:R-:W4:Y:S01]  /*124a0*/  LDC R5, c[0x0][0x3a0] ;  /* 0x0000e800ff057b82 */ /* 0x000f220000000800 */
[----:B------:R1:W-:Y:S04]  /*124b0*/  STL.64 [R1+0x950], R16 ;  /* 0x0009501001007387 */ /* 0x0003e80000100a00 */
[----:B------:R3:W-:Y:S01]  /*124c0*/  LDGSTS.E [R90+0x32600], desc[UR16][R12.64], !P6 ;  /* 0x326000000c5a7fae */ /* 0x0007e2000f1a1010 */
[----:B--2---:R-:W-:Y:S01]  /*124d0*/  IMAD.WIDE R18, R2, 0x4, R184 ;  /* 0x0000000402127825 */ /* 0x004fe200078e02b8 */
[----:B------:R-:W-:Y:S02]  /*124e0*/  ISETP.GE.U32.AND P6, PT, R0, 0x7ffffeb3, PT ;  /* 0x7ffffeb30000780c */ /* 0x000fe40003fc6070 */
[----:B------:R3:W-:Y:S01]  /*124f0*/  STL.64 [R1+0x948], R14 ;  /* 0x0009480e01007387 */ /* 0x0007e20000100a00 */
[----:B-1----:R-:W-:-:S03]  /*12500*/  IMAD.WIDE R16, R2, 0x4, R186 ;  /* 0x0000000402107825 */ /* 0x002fc600078e02ba */
[----:B------:R1:W-:Y:S01]  /*12510*/  STL.64 [R1+0x940], R12 ;  /* 0x0009400c01007387 */ /* 0x0003e20000100a00 */
[----:B------:R-:W-:-:S03]  /*12520*/  VIADD R0, R8, 0xffffff30 ;  /* 0xffffff3008007836 */ /* 0x000fc60000000000 */
[----:B------:R2:W-:Y:S01]  /*12530*/  STL.64 [R1+0x930], R18 ;  /* 0x0009301201007387 */ /* 0x0005e20000100a00 */
[----:B------:R-:W4:Y:S01]  /*12540*/  LDC R8, c[0x0][0x3a0] ;  /* 0x0000e800ff087b82 */ /* 0x000f220000000800 */
[C---:B---3--:R-:W-:Y:S02]  /*12550*/  IMAD.WIDE R14, R2.reuse, 0x4, R188 ;  /* 0x00000004020e7825 */ /* 0x048fe400078e02bc */
[----:B------:R2:W-:Y:S02]  /*12560*/  LDGSTS.E [R90+0x32800], desc[UR16][R18.64], !P3 ;  /* 0x32800000125a7fae */ /* 0x0005e4000d9a1010 */
[----:B-1----:R-:W-:Y:S02]  /*12570*/  IMAD.WIDE R12, R2, 0x4, R190 ;  /* 0x00000004020c7825 */ /* 0x002fe400078e02be */
[----:B------:R1:W-:Y:S04]  /*12580*/  STL.64 [R1+0x920], R16 ;  /* 0x0009201001007387 */ /* 0x0003e80000100a00 */
[----:B------:R1:W-:Y:S01]  /*12590*/  LDGSTS.E [R90+0x32a00], desc[UR16][R16.64], !P3 ;  /* 0x32a00000105a7fae */ /* 0x0003e2000d9a1010 */
[----:B------:R-:W-:Y:S01]  /*125a0*/  ISETP.GE.U32.AND P3, PT, R4, 0x7ffffeb2, PT ;  /* 0x7ffffeb20400780c */ /* 0x000fe20003f66070 */
[----:B--2---:R-:W-:-:S02]  /*125b0*/  IMAD.WIDE R18, R2, 0x4, R192 ;  /* 0x0000000402127825 */ /* 0x004fc400078e02c0 */
[----:B------:R2:W-:Y:S02]  /*125c0*/  STL.64 [R1+0x918], R14 ;  /* 0x0009180e01007387 */ /* 0x0005e40000100a00 */
[----:B------:R-:W-:Y:S02]  /*125d0*/  VIADD R4, R6, 0xffffff2f ;  /* 0xffffff2f06047836 */ /* 0x000fe40000000000 */
[----:B------:R2:W-:Y:S01]  /*125e0*/  LDGSTS.E [R90+0x32c00], desc[UR16][R14.64], !P4 ;  /* 0x32c000000e5a7fae */ /* 0x0005e2000e1a1010 */
[C---:B------:R-:W-:Y:S01]  /*125f0*/  IMAD.WIDE R20, R2.reuse, 0x4, R230 ;  /* 0x0000000402147825 */ /* 0x040fe200078e02e6 */
[----:B------:R-:W3:Y:S03]  /*12600*/  LDC R6, c[0x0][0x3a0] ;  /* 0x0000e800ff067b82 */ /* 0x000ee60000000800 */
[----:B-1----:R-:W-:Y:S01]  /*12610*/  IMAD.WIDE R16, R2, 0x4, R194 ;  /* 0x0000000402107825 */ /* 0x002fe200078e02c2 */
[----:B------:R1:W-:Y:S04]  /*12620*/  STL.64 [R1+0x910], R12 ;  /* 0x0009100c01007387 */ /* 0x0003e80000100a00 */
[----:B------:R1:W-:Y:S01]  /*12630*/  LDGSTS.E [R90+0x32e00], desc[UR16][R12.64], !P4 ;  /* 0x32e000000c5a7fae */ /* 0x0003e2000e1a1010 */
[----:B------:R-:W-:Y:S01]  /*12640*/  ISETP.GE.U32.AND P4, PT, R0, 0x7ffffeb1, PT ;  /* 0x7ffffeb10000780c */ /* 0x000fe20003f86070 */
[----:B--2---:R-:W-:Y:S01]  /*12650*/  IMAD.WIDE R14, R2, 0x4, R196 ;  /* 0x00000004020e7825 */ /* 0x004fe200078e02c4 */
[----:B------:R-:W-:Y:S01]  /*12660*/  IADD3 R0, PT, PT, R10, -0xd2, RZ ;  /* 0xffffff2e0a007810 */ /* 0x000fe20007ffe0ff */
[----:B------:R2:W-:Y:S01]  /*12670*/  LDGSTS.E [R90+0x33000], desc[UR16][R18.64], !P5 ;  /* 0x33000000125a7fae */ /* 0x0005e2000e9a1010 */
[----:B------:R-:W3:Y:S03]  /*12680*/  LDC R10, c[0x0][0x3a0] ;  /* 0x0000e800ff0a7b82 */ /* 0x000ee60000000800 */
[----:B------:R2:W-:Y:S01]  /*12690*/  LDGSTS.E [R90+0x33200], desc[UR16][R16.64], !P5 ;  /* 0x33200000105a7fae */ /* 0x0005e2000e9a1010 */
[----:B------:R-:W-:Y:S01]  /*126a0*/  ISETP.GE.U32.AND P5, PT, R4, 0x7ffffeb0, PT ;  /* 0x7ffffeb00400780c */ /* 0x000fe20003fa6070 */
[----:B-1----:R-:W-:-:S02]  /*126b0*/  IMAD.WIDE R12, R2, 0x4, R202 ;  /* 0x00000004020c7825 */ /* 0x002fc400078e02ca */
[----:B------:R2:W-:Y:S04]  /*126c0*/  STL.64 [R1+0x908], R18 ;  /* 0x0009081201007387 */ /* 0x0005e80000100a00 */
[----:B------:R1:W-:Y:S04]  /*126d0*/  LDGSTS.E [R90+0x33400], desc[UR16][R14.64], !P6 ;  /* 0x334000000e5a7fae */ /* 0x0003e8000f1a1010 */
[----:B------:R1:W-:Y:S04]  /*126e0*/  STL.64 [R1+0x8f8], R16 ;  /* 0x0008f81001007387 */ /* 0x0003e80000100a00 */
[----:B------:R4:W-:Y:S01]  /*126f0*/  LDGSTS.E [R90+0x33600], desc[UR16][R12.64], !P6 ;  /* 0x336000000c5a7fae */ /* 0x0009e2000f1a1010 */
[----:B--2---:R-:W-:Y:S01]  /*12700*/  IMAD.WIDE R18, R2, 0x4, R204 ;  /* 0x0000000402127825 */ /* 0x004fe200078e02cc */
[----:B------:R-:W-:-:S02]  /*12710*/  ISETP.GE.U32.AND P6, PT, R0, 0x7ffffeaf, PT ;  /* 0x7ffffeaf0000780c */ /* 0x000fc40003fc6070 */
[----:B------:R2:W-:Y:S01]  /*12720*/  STL.64 [R1+0x8e8], R14 ;  /* 0x0008e80e01007387 */ /* 0x0005e20000100a00 */
[----:B-1----:R-:W-:-:S03]  /*12730*/  IMAD.WIDE R16, R2, 0x4, R206 ;  /* 0x0000000402107825 */ /* 0x002fc600078e02ce */
[----:B------:R4:W-:Y:S04]  /*12740*/  STL.64 [R1+0x8e0], R12 ;  /* 0x0008e00c01007387 */ /* 0x0009e80000100a00 */
[----:B------:R1:W-:Y:S01]  /*12750*/  STL.64 [R1+0x8d8], R18 ;  /* 0x0008d81201007387 */ /* 0x0003e20000100a00 */
[----:B--2---:R-:W-:-:S03]  /*12760*/  IMAD.WIDE R14, R2, 0x4, R208 ;  /* 0x00000004020e7825 */ /* 0x004fc600078e02d0 */
[----:B------:R1:W-:Y:S01]  /*12770*/  LDGSTS.E [R90+0x33800], desc[UR16][R18.64], !P3 ;  /* 0x33800000125a7fae */ /* 0x0003e2000d9a1010 */
[----:B----4-:R-:W-:-:S03]  /*12780*/  IMAD.WIDE R12, R2, 0x4, R210 ;  /* 0x00000004020c7825 */ /* 0x010fc600078e02d2 */
[----:B------:R2:W-:Y:S04]  /*12790*/  STL.64 [R1+0x8d0], R16 ;  /* 0x0008d01001007387 */ /* 0x0005e80000100a00 */
[----:B------:R2:W-:Y:S01]  /*127a0*/  LDGSTS.E [R90+0x33a00], desc[UR16][R16.64], !P3 ;  /* 0x33a00000105a7fae */ /* 0x0005e2000d9a1010 */
[----:B-1----:R-:W-:-:S03]  /*127b0*/  IMAD.WIDE R18, R2, 0x4, R212 ;  /* 0x0000000402127825 */ /* 0x002fc600078e02d4 */
[----:B------:R1:W-:Y:S04]  /*127c0*/  STL.64 [R1+0x8c8], R14 ;  /* 0x0008c80e01007387 */ /* 0x0003e80000100a00 */
[----:B------:R1:W-:Y:S01]  /*127d0*/  LDGSTS.E [R90+0x33c00], desc[UR16][R14.64], !P4 ;  /* 0x33c000000e5a7fae */ /* 0x0003e2000e1a1010 */
[----:B--2---:R-:W-:-:S03]  /*127e0*/  IMAD.WIDE R16, R2, 0x4, R214 ;  /* 0x0000000402107825 */ /* 0x004fc600078e02d6 */
        /* <DEDUP_REMOVED lines=15> */
[----:B------:R-:W4:Y:S04]  /*128e0*/  LDL.LU.64 R246, [R1+0x1c8] ;  /* 0x0001c80001f67983 */ /* 0x000f280000300a00 */
[----:B------:R1:W-:Y:S01]  /*128f0*/  STL.64 [R1+0x898], R18 ;  /* 0x0008981201007387 */ /* 0x0003e20000100a00 */
[----:B--2---:R-:W-:-:S03]  /*12900*/  IMAD.WIDE R12, R2, 0x4, R226 ;  /* 0x00000004020c7825 */ /* 0x004fc600078e02e2 */
[----:B------:R2:W-:Y:S04]  /*12910*/  STL.64 [R1+0x890], R16 ;  /* 0x0008901001007387 */ /* 0x0005e80000100a00 */
[----:B------:R-:W3:Y:S04]  /*12920*/  LDL.LU.64 R248, [R1+0x1d0] ;  /* 0x0001d00001f87983 */ /* 0x000ee80000300a00 */
[----:B------:R1:W-:Y:S04]  /*12930*/  STL.64 [R1+0x888], R14 ;  /* 0x0008880e01007387 */ /* 0x0003e80000100a00 */
[----:B------:R1:W-:Y:S04]  /*12940*/  STL.64 [R1+0x880], R12 ;  /* 0x0008800c01007387 */ /* 0x0003e80000100a00 */
[----:B------:R-:W3:Y:S01]  /*12950*/  LDL.LU.64 R198, [R1+0x1d8] ;  /* 0x0001d80001c67983 */ /* 0x000ee20000300a00 */
[----:B------:R-:W-:-:S02]  /*12960*/  VIADD R4, R7, 0xffffff2d ;  /* 0xffffff2d07047836 */ /* 0x000fc40000000000 */
[----:B------:R-:W-:Y:S01]  /*12970*/  VIADD R0, R9, 0xffffff2c ;  /* 0xffffff2c09007836 */ /* 0x000fe20000000000 */
[----:B------:R-:W3:Y:S02]  /*12980*/  LDC R7, c[0x0][0x3a0] ;  /* 0x0000e800ff077b82 */ /* 0x000ee40000000800 */
[----:B------:R-:W-:Y:S02]  /*12990*/  ISETP.GE.U32.AND P3, PT, R4, 0x7ffffeae, PT ;  /* 0x7ffffeae0400780c */ /* 0x000fe40003f66070 */
[----:B------:R-:W-:-:S04]  /*129a0*/  ISETP.GE.U32.AND P4, PT, R0, 0x7ffffead, PT ;  /* 0x7ffffead0000780c */ /* 0x000fc80003f86070 */
[----:B------:R-:W3:Y:S07]  /*129b0*/  LDC R9, c[0x0][0x3a0] ;  /* 0x0000e800ff097b82 */ /* 0x000eee0000000800 */
[----:B------:R1:W-:Y:S04]  /*129c0*/  LDGSTS.E [R90+0x34800], desc[UR16][R18.64], !P3 ;  /* 0x34800000125a7fae */ /* 0x0003e8000d9a1010 */
[----:B------:R2:W-:Y:S04]  /*129d0*/  LDGSTS.E [R90+0x34a00], desc[UR16][R16.64], !P3 ;  /* 0x34a00000105a7fae */ /* 0x0005e8000d9a1010 */
[----:B------:R-:W-:Y:S04]  /*129e0*/  LDGSTS.E [R90+0x34c00], desc[UR16][R14.64], !P4 ;  /* 0x34c000000e5a7fae */ /* 0x000fe8000e1a1010 */
[----:B------:R-:W-:Y:S01]  /*129f0*/  LDGSTS.E [R90+0x34e00], desc[UR16][R12.64], !P4 ;  /* 0x34e000000c5a7fae */ /* 0x000fe2000e1a1010 */
[----:B-1----:R-:W-:-:S04]  /*12a00*/  IMAD.WIDE R18, R2, 0x4, R232 ;  /* 0x0000000402127825 */ /* 0x002fc800078e02e8 */
[----:B--2---:R-:W-:Y:S01]  /*12a10*/  IMAD.WIDE R16, R2, 0x4, R234 ;  /* 0x0000000402107825 */ /* 0x004fe200078e02ea */
[----:B------:R-:W2:Y:S04]  /*12a20*/  LDL.LU.64 R14, [R1+0x1e0] ;  /* 0x0001e000010e7983 */ /* 0x000ea80000300a00 */
[----:B------:R-:W2:Y:S04]  /*12a30*/  LDL.LU.64 R12, [R1+0x1e8] ;  /* 0x0001e800010c7983 */ /* 0x000ea80000300a00 */
[----:B------:R1:W-:Y:S04]  /*12a40*/  STL.64 [R1+0x878], R22 ;  /* 0x0008781601007387 */ /* 0x0003e80000100a00 */
[----:B------:R4:W-:Y:S04]  /*12a50*/  STL.64 [R1+0x870], R20 ;  /* 0x0008701401007387 */ /* 0x0009e80000100a00 */
[----:B------:R-:W2:Y:S04]  /*12a60*/  LDL.LU.64 R238, [R1+0x1f0] ;  /* 0x0001f00001ee7983 */ /* 0x000ea80000300a00 */
[----:B------:R3:W-:Y:S01]  /*12a70*/  STL.64 [R1+0x868], R18 ;  /* 0x0008681201007387 */ /* 0x0007e20000100a00 */
[----:B------:R-:W-:Y:S01]  /*12a80*/  IADD3 R4, PT, PT, R5, -0xd5, RZ ;  /* 0xffffff2b05047810 */ /* 0x000fe20007ffe0ff */
[----:B------:R-:W-:Y:S01]  /*12a90*/  VIADD R0, R8, 0xffffff2a ;  /* 0xffffff2a08007836 */ /* 0x000fe20000000000 */
[----:B------:R-:W2:Y:S01]  /*12aa0*/  LDC R5, c[0x0][0x3a0] ;  /* 0x0000e800ff057b82 */ /* 0x000ea20000000800 */
[----:B------:R1:W-:Y:S04]  /*12ab0*/  STL.64 [R1+0x858], R16 ;  /* 0x0008581001007387 */ /* 0x0003e80000100a00 */
[----:B------:R-:W2:Y:S01]  /*12ac0*/  LDL.LU.64 R240, [R1+0x1f8] ;  /* 0x0001f80001f07983 */ /* 0x000ea20000300a00 */
[----:B------:R-:W-:-:S02]  /*12ad0*/  ISETP.GE.U32.AND P5, PT, R4, 0x7ffffeac, PT ;  /* 0x7ffffeac0400780c */ /* 0x000fc40003fa6070 */
[----:B------:R-:W-:Y:S01]  /*12ae0*/  ISETP.GE.U32.AND P6, PT, R0, 0x7ffffeab, PT ;  /* 0x7ffffeab0000780c */ /* 0x000fe20003fc6070 */
[----:B------:R-:W3:Y:S10]  /*12af0*/  LDC R8, c[0x0][0x3a0] ;  /* 0x0000e800ff087b82 */ /* 0x000ef40000000800 */
[----:B------:R1:W-:Y:S04]  /*12b00*/  LDGSTS.E [R90+0x35000], desc[UR16][R22.64], !P5 ;  /* 0x35000000165a7fae */ /* 0x0003e8000e9a1010 */
[----:B------:R4:W-:Y:S04]  /*12b10*/  LDGSTS.E [R90+0x35200], desc[UR16][R20.64], !P5 ;  /* 0x35200000145a7fae */ /* 0x0009e8000e9a1010 */
[----:B------:R3:W-:Y:S01]  /*12b20*/  LDGSTS.E [R90+0x35400], desc[UR16][R18.64], !P6 ;  /* 0x35400000125a7fae */ /* 0x0007e2000f1a1010 */
[----:B-1----:R-:W-:-:S03]  /*12b30*/  IMAD.WIDE R22, R2, 0x4, R236 ;  /* 0x0000000402167825 */ /* 0x002fc600078e02ec */
[----:B------:R1:W-:Y:S04]  /*12b40*/  LDGSTS.E [R90+0x35600], desc[UR16][R16.64], !P6 ;  /* 0x35600000105a7fae */ /* 0x0003e8000f1a1010 */
[----:B------:R-:W-:Y:S01]  /*12b50*/  STL.64 [R1+0x1b8], R22 ;  /* 0x0001b81601007387 */ /* 0x000fe20000100a00 */
[----:B----4-:R-:W-:-:S05]  /*12b60*/  IMAD.WIDE R20, R2, 0x4, R246 ;  /* 0x0000000402147825 */ /* 0x010fca00078e02f6 */
[----:B------:R2:W-:Y:S04]  /*12b70*/  STL.64 [R1+0x1b0], R20 ;  /* 0x0001b01401007387 */ /* 0x0005e80000100a00 */
[----:B------:R-:W4:Y:S01]  /*12b80*/  LDL.LU.64 R244, [R1+0x200] ;  /* 0x0002000001f47983 */ /* 0x000f220000300a00 */
[----:B---3--:R-:W-:-:S03]  /*12b90*/  IMAD.WIDE R18, R2, 0x4, R248 ;  /* 0x0000000402127825 */ /* 0x008fc600078e02f8 */
[----:B------:R-:W3:Y:S04]  /*12ba0*/  LDL.LU.64 R246, [R1+0x208] ;  /* 0x0002080001f67983 */ /* 0x000ee80000300a00 */
[----:B------:R2:W-:Y:S01]  /*12bb0*/  STL.64 [R1+0x1a8], R18 ;  /* 0x0001a81201007387 */ /* 0x0005e20000100a00 */
[----:B-1----:R-:W-:-:S05]  /*12bc0*/  IMAD.WIDE R16, R2, 0x4, R198 ;  /* 0x0000000402107825 */ /* 0x002fca00078e02c6 */
[----:B------:R1:W-:Y:S04]  /*12bd0*/  STL.64 [R1+0x1a0], R16 ;  /* 0x0001a01001007387 */ /* 0x0003e80000100a00 */
[----:B------:R-:W3:Y:S04]  /*12be0*/  LDL.LU.64 R248, [R1+0x210] ;  /* 0x0002100001f87983 */ /* 0x000ee80000300a00 */
[----:B------:R-:W3:Y:S01]  /*12bf0*/  LDL.LU.64 R198, [R1+0x218] ;  /* 0x0002180001c67983 */ /* 0x000ee20000300a00 */
[----:B------:R-:W-:Y:S01]  /*12c00*/  IADD3 R0, PT, PT, R10, -0xd8, RZ ;  /* 0xffffff280a007810 */ /* 0x000fe20007ffe0ff */
[----:B------:R-:W-:Y:S01]  /*12c10*/  VIADD R4, R6, 0xffffff29 ;  /* 0xffffff2906047836 */ /* 0x000fe20000000000 */
[----:B------:R-:W1:Y:S02]  /*12c20*/  LDC R10, c[0x0][0x3a0] ;  /* 0x0000e800ff0a7b82 */ /* 0x000e640000000800 */
[----:B------:R-:W-:-:S02]  /*12c30*/  ISETP.GE.U32.AND P4, PT, R0, 0x7ffffea9, PT ;  /* 0x7ffffea90000780c */ /* 0x000fc40003f86070 */
[----:B------:R-:W-:Y:S01]  /*12c40*/  ISETP.GE.U32.AND P3, PT, R4, 0x7ffffeaa, PT ;  /* 0x7ffffeaa0400780c */ /* 0x000fe20003f66070 */
[----:B------:R-:W-:Y:S02]  /*12c50*/  VIADD R0, R9, 0xffffff26 ;  /* 0xffffff2609007836 */ /* 0x000fe40000000000 */
[----:B------:R-:W-:Y:S01]  /*12c60*/  VIADD R4, R7, 0xffffff27 ;  /* 0xffffff2707047836 */ /* 0x000fe20000000000 */
[----:B------:R-:W3:Y:S02]  /*12c70*/  LDC R9, c[0x0][0x3a0] ;  /* 0x0000e800ff097b82 */ /* 0x000ee40000000800 */
[----:B------:R-:W-:Y:S01]  /*12c80*/  ISETP.GE.U32.AND P6, PT, R0, 0x7ffffea7, PT ;  /* 0x7ffffea70000780c */ /* 0x000fe20003fc6070 */
[----:B------:R-:W-:-:S05]  /*12c90*/  VIADD R0, R8, 0xffffff24 ;  /* 0xffffff2408007836 */ /* 0x000fca0000000000 */
[----:B------:R-:W3:Y:S01]  /*12ca0*/  LDC R6, c[0x0][0x3a0] ;  /* 0x0000e800ff067b82 */ /* 0x000ee20000000800 */
[----:B------:R-:W-:Y:S04]  /*12cb0*/  LDGSTS.E [R90+0x35800], desc[UR16][R22.64], !P3 ;  /* 0x35800000165a7fae */ /* 0x000fe8000d9a1010 */
[----:B------:R2:W-:Y:S01]  /*12cc0*/  LDGSTS.E [R90+0x35a00], desc[UR16][R20.64], !P3 ;  /* 0x35a00000145a7fae */ /* 0x0005e2000d9a1010 */
[----:B------:R-:W-:Y:S02]  /*12cd0*/  ISETP.GE.U32.AND P5, PT, R4, 0x7ffffea8, PT ;  /* 0x7ffffea80400780c */ /* 0x000fe40003fa6070 */
[----:B------:R-:W3:Y:S01]  /*12ce0*/  LDC R8, c[0x0][0x3a0] ;  /* 0x0000e800ff087b82 */ /* 0x000ee20000000800 */
[----:B------:R1:W-:Y:S04]  /*12cf0*/  LDGSTS.E [R90+0x35c00], desc[UR16][R18.64], !P4 ;  /* 0x35c00000125a7fae */ /* 0x0003e8000e1a1010 */
[----:B------:R1:W-:Y:S01]  /*12d00*/  LDGSTS.E [R90+0x35e00], desc[UR16][R16.64], !P4 ;  /* 0x35e00000105a7fae */ /* 0x0003e2000e1a1010 */
[----:B------:R-:W-:-:S02]  /*12d10*/  ISETP.GE.U32.AND P4, PT, R0, 0x7ffffea5, PT ;  /* 0x7ffffea50000780c */ /* 0x000fc40003f86070 */
[----:B------:R-:W3:Y:S01]  /*12d20*/  LDC R7, c[0x0][0x3a0] ;  /* 0x0000e800ff077b82 */ /* 0x000ee20000000800 */
[----:B--2---:R-:W-:Y:S01]  /*12d30*/  IMAD.WIDE R20, R2, 0x4, R14 ;  /* 0x0000000402147825 */ /* 0x004fe200078e020e */
[----:B-1----:R-:W-:-:S03]  /*12d40*/  IADD3 R0, PT, PT, R10, -0xde, RZ ;  /* 0xffffff220a007810 */ /* 0x002fc60007ffe0ff */
[C---:B------:R-:W-:Y:S01]  /*12d50*/  IMAD.WIDE R18, R2.reuse, 0x4, R12 ;  /* 0x0000000402127825 */ /* 0x040fe200078e020c */
[----:B------:R3:W-:Y:S03]  /*12d60*/  STL.64 [R1+0x198], R20 ;  /* 0x0001981401007387 */ /* 0x0007e60000100a00 */
[C---:B------:R-:W-:Y:S01]  /*12d70*/  IMAD.WIDE R16, R2.reuse, 0x4, R238 ;  /* 0x0000000402107825 */ /* 0x040fe200078e02ee */
[----:B------:R1:W-:Y:S04]  /*12d80*/  STL.64 [R1+0x190], R18 ;  /* 0x0001901201007387 */ /* 0x0003e80000100a00 */
[----:B------:R-:W2:Y:S04]  /*12d90*/  LDL.LU.64 R14, [R1+0x220] ;  /* 0x00022000010e7983 */ /* 0x000ea80000300a00 */
[----:B------:R-:W2:Y:S01]  /*12da0*/  LDL.LU.64 R12, [R1+0x230] ;  /* 0x00023000010c7983 */ /* 0x000ea20000300a00 */
[----:B------:R-:W-:-:S03]  /*12db0*/  IMAD.WIDE R10, R2, 0x4, R240 ;  /* 0x00000004020a7825 */ /* 0x000fc600078e02f0 */
[----:B------:R1:W-:Y:S04]  /*12dc0*/  STL.64 [R1+0x188], R16 ;  /* 0x0001881001007387 */ /* 0x0003e80000100a00 */
[----:B------:R1:W-:Y:S04]  /*12dd0*/  STL.64 [R1+0x180], R10 ;  /* 0x0001800a01007387 */ /* 0x0003e80000100a00 */
[----:B------:R-:W2:Y:S04]  /*12de0*/  LDL.LU.64 R238, [R1+0x248] ;  /* 0x0002480001ee7983 */ /* 0x000ea80000300a00 */
[----:B------:R-:W2:Y:S04]  /*12df0*/  LDL.LU.64 R240, [R1+0x260] ;  /* 0x0002600001f07983 */ /* 0x000ea80000300a00 */
[----:B------:R3:W-:Y:S04]  /*12e00*/  LDGSTS.E [R90+0x36000], desc[UR16][R20.64], !P5 ;  /* 0x36000000145a7fae */ /* 0x0007e8000e9a1010 */
[----:B------:R1:W-:Y:S04]  /*12e10*/  LDGSTS.E [R90+0x36200], desc[UR16][R18.64], !P5 ;  /* 0x36200000125a7fae */ /* 0x0003e8000e9a1010 */
[----:B------:R1:W-:Y:S01]  /*12e20*/  LDGSTS.E [R90+0x36400], desc[UR16][R16.64], !P6 ;  /* 0x36400000105a7fae */ /* 0x0003e2000f1a1010 */
[----:B----4-:R-:W-:Y:S01]  /*12e30*/  IMAD.WIDE R22, R2, 0x4, R244 ;  /* 0x0000000402167825 */ /* 0x010fe200078e02f4 */
[----:B------:R-:W-:-:S02]  /*12e40*/  IADD3 R4, PT, PT, R5, -0xdb, RZ ;  /* 0xffffff2505047810 */ /* 0x000fc40007ffe0ff */
[----:B------:R4:W-:Y:S01]  /*12e50*/  LDGSTS.E [R90+0x36600], desc[UR16][R10.64], !P6 ;  /* 0x366000000a5a7fae */ /* 0x0009e2000f1a1010 */
[----:B------:R-:W2:Y:S01]  /*12e60*/  LDC R5, c[0x0][0x3a0] ;  /* 0x0000e800ff057b82 */ /* 0x000ea20000000800 */
[C---:B---3--:R-:W-:Y:S02]  /*12e70*/  IMAD.WIDE R20, R2.reuse, 0x4, R246 ;  /* 0x0000000402147825 */ /* 0x048fe400078e02f6 */
[----:B------:R-:W-:Y:S04]  /*12e80*/  STL.64 [R1+0x178], R22 ;  /* 0x0001781601007387 */ /* 0x000fe80000100a00 */
[----:B------:R2:W-:Y:S04]  /*12e90*/  STL.64 [R1+0x170], R20 ;  /* 0x0001701401007387 */ /* 0x0005e80000100a00 */
[----:B------:R-:W3:Y:S01]  /*12ea0*/  LDL.LU.64 R244, [R1+0x288] ;  /* 0x0002880001f47983 */ /* 0x000ee20000300a00 */
[----:B-1----:R-:W-:-:S03]  /*12eb0*/  IMAD.WIDE R18, R2, 0x4, R248 ;  /* 0x0000000402127825 */ /* 0x002fc600078e02f8 */
[----:B------:R-:W3:Y:S01]  /*12ec0*/  LDL.LU.64 R246, [R1+0x2a0] ;  /* 0x0002a00001f67983 */ /* 0x000ee20000300a00 */
[----:B------:R-:W-:-:S03]  /*12ed0*/  IMAD.WIDE R16, R2, 0x4, R198 ;  /* 0x0000000402107825 */ /* 0x000fc600078e02c6 */
[----:B------:R1:W-:Y:S01]  /*12ee0*/  STL.64 [R1+0x168], R18 ;  /* 0x0001681201007387 */ /* 0x0003e20000100a00 */
[----:B------:R-:W-:Y:S01]  /*12ef0*/  ISETP.GE.U32.AND P3, PT, R4, 0x7ffffea6, PT ;  /* 0x7ffffea60400780c */ /* 0x000fe20003f66070 */
[----:B----4-:R-:W4:Y:S02]  /*12f00*/  LDC R11, c[0x0][0x3a0] ;  /* 0x0000e800ff0b7b82 */ /* 0x010f240000000800 */
[----:B------:R1:W-:Y:S04]  /*12f10*/  STL.64 [R1+0x160], R16 ;  /* 0x0001601001007387 */ /* 0x0003e80000100a00 */
[----:B------:R-:W4:Y:S02]  /*12f20*/  LDL.LU.64 R248, [R1+0x2b8] ;  /* 0x0002b80001f87983 */ /* 0x000f240000300a00 */
[----:B------:R-:W1:Y:S02]  /*12f30*/  LDC R10, c[0x0][0x3a0] ;  /* 0x0000e800ff0a7b82 */ /* 0x000e640000000800 */
[----:B------:R-:W4:Y:S01]  /*12f40*/  LDL.LU.64 R198, [R1+0x2d0] ;  /* 0x0002d00001c67983 */ /* 0x000f220000300a00 */
[----:B------:R-:W-:Y:S01]  /*12f50*/  ISETP.GE.U32.AND P6, PT, R0, 0x7ffffea3, PT ;  /* 0x7ffffea30000780c */ /* 0x000fe20003fc6070 */
[----:B------:R-:W-:-:S02]  /*12f60*/  VIADD R0, R9, 0xffffff20 ;  /* 0xffffff2009007836 */ /* 0x000fc40000000000 */
[----:B------:R-:W-:Y:S04]  /*12f70*/  LDGSTS.E [R90+0x36800], desc[UR16][R22.64], !P3 ;  /* 0x36800000165a7fae */ /* 0x000fe8000d9a1010 */
[----:B------:R2:W-:Y:S04]  /*12f80*/  LDGSTS.E [R90+0x36a00], desc[UR16][R20.64], !P3 ;  /* 0x36a00000145a7fae */ /* 0x0005e8000d9a1010 */
[----:B------:R1:W-:Y:S04]  /*12f90*/  LDGSTS.E [R90+0x36c00], desc[UR16][R18.64], !P4 ;  /* 0x36c00000125a7fae */ /* 0x0003e8000e1a1010 */
[----:B------:R1:W-:Y:S01]  /*12fa0*/  LDGSTS.E [R90+0x36e00], desc[UR16][R16.64], !P4 ;  /* 0x36e00000105a7fae */ /* 0x0003e2000e1a1010 */
[----:B------:R-:W-:Y:S01]  /*12fb0*/  ISETP.GE.U32.AND P4, PT, R0, 0x7ffffea1, PT ;  /* 0x7ffffea10000780c */ /* 0x000fe20003f86070 */
[----:B------:R-:W-:-:S02]  /*12fc0*/  VIADD R0, R8, 0xffffff1e ;  /* 0xffffff1e08007836 */ /* 0x000fc40000000000 */
[----:B------:R-:W-:Y:S02]  /*12fd0*/  VIADD R4, R6, 0xffffff23 ;  /* 0xffffff2306047836 */ /* 0x000fe40000000000 */
[----:B------:R-:W3:Y:S01]  /*12fe0*/  LDC R6, c[0x0][0x3a0] ;  /* 0x0000e800ff067b82 */ /* 0x000ee20000000800 */
[----:B--2---:R-:W-:-:S04]  /*12ff0*/  IMAD.WIDE R20, R2, 0x4, R14 ;  /* 0x0000000402147825 */ /* 0x004fc800078e020e */
[C---:B-1----:R-:W-:Y:S01]  /*13000*/  IMAD.WIDE R18, R2.reuse, 0x4, R12 ;  /* 0x0000000402127825 */ /* 0x042fe200078e020c */
[----:B------:R1:W-:Y:S04]  /*13010*/  STL.64 [R1+0x158], R20 ;  /* 0x0001581401007387 */ /* 0x0003e80000100a00 */
[----:B------:R-:W-:Y:S04]  /*13020*/  STL.64 [R1+0x150], R18 ;  /* 0x0001501201007387 */ /* 0x000fe80000100a00 */
[----:B------:R-:W2:Y:S01]  /*13030*/  LDL.LU.64 R14, [R1+0x2f8] ;  /* 0x0002f800010e7983 */ /* 0x000ea20000300a00 */
[----:B------:R-:W-:-:S03]  /*13040*/  IMAD.WIDE R16, R2, 0x4, R238 ;  /* 0x0000000402107825 */ /* 0x000fc600078e02ee */
[----:B------:R-:W2:Y:S01]  /*13050*/  LDL.LU.64 R12, [R1+0x310] ;  /* 0x00031000010c7983 */ /* 0x000ea20000300a00 */
[----:B------:R-:W-:-:S03]  /*13060*/  IMAD.WIDE R8, R2, 0x4, R240 ;  /* 0x0000000402087825 */ /* 0x000fc600078e02f0 */
[----:B------:R-:W-:Y:S04]  /*13070*/  STL.64 [R1+0x148], R16 ;  /* 0x0001481001007387 */ /* 0x000fe80000100a00 */
[----:B------:R1:W-:Y:S04]  /*13080*/  STL.64 [R1+0x140], R8 ;  /* 0x0001400801007387 */ /* 0x0003e80000100a00 */
[----:B------:R-:W2:Y:S04]  /*13090*/  LDL.LU.64 R238, [R1+0x328] ;  /* 0x0003280001ee7983 */ /* 0x000ea80000300a00 */
[----:B------:R-:W2:Y:S01]  /*130a0*/  LDL.LU.64 R240, [R1+0x340] ;  /* 0x0003400001f07983 */ /* 0x000ea20000300a00 */
[----:B------:R-:W-:-:S13]  /*130b0*/  ISETP.GE.U32.AND P5, PT, R4, 0x7ffffea4, PT ;  /* 0x7ffffea40400780c */ /* 0x000fda0003fa6070 */
[----:B------:R1:W-:Y:S04]  /*130c0*/  LDGSTS.E [R90+0x37000], desc[UR16][R20.64], !P5 ;  /* 0x37000000145a7fae */ /* 0x0003e8000e9a1010 */
[----:B------:R-:W-:Y:S04]  /*130d0*/  LDGSTS.E [R90+0x37200], desc[UR16][R18.64], !P5 ;  /* 0x37200000125a7fae */ /* 0x000fe8000e9a1010 */
[----:B------:R-:W-:Y:S01]  /*130e0*/  LDGSTS.E [R90+0x37400], desc[UR16][R16.64], !P6 ;  /* 0x37400000105a7fae */ /* 0x000fe2000f1a1010 */
[----:B---3--:R-:W-:-:S03]  /*130f0*/  IMAD.WIDE R22, R2, 0x4, R244 ;  /* 0x0000000402167825 */ /* 0x008fc600078e02f4 */
[----:B------:R3:W-:Y:S04]  /*13100*/  LDGSTS.E [R90+0x37600], desc[UR16][R8.64], !P6 ;  /* 0x37600000085a7fae */ /* 0x0007e8000f1a1010 */
[----:B------:R2:W-:Y:S01]  /*13110*/  STL.64 [R1+0x138], R22 ;  /* 0x0001381601007387 */ /* 0x0005e20000100a00 */
[----:B-1----:R-:W-:Y:S01]  /*13120*/  IMAD.WIDE R20, R2, 0x4, R246 ;  /* 0x0000000402147825 */ /* 0x002fe200078e02f6 */
[----:B---3--:R-:W1:Y:S04]  /*13130*/  LDC R9, c[0x0][0x3a0] ;  /* 0x0000e800ff097b82 */ /* 0x008e680000000800 */
[----:B------:R3:W-:Y:S04]  /*13140*/  STL.64 [R1+0x130], R20 ;  /* 0x0001301401007387 */ /* 0x0007e80000100a00 */
[----:B------:R-:W2:Y:S01]  /*13150*/  LDL.LU.64 R244, [R1+0x368] ;  /* 0x0003680001f47983 */ /* 0x000ea20000300a00 */
[----:B------:R-:W-:-:S02]  /*13160*/  VIADD R4, R7, 0xffffff21 ;  /* 0xffffff2107047836 */ /* 0x000fc40000000000 */
[C---:B----4-:R-:W-:Y:S01]  /*13170*/  IMAD.WIDE R18, R2.reuse, 0x4, R248 ;  /* 0x0000000402127825 */ /* 0x050fe200078e02f8 */
[----:B------:R-:W4:Y:S03]  /*13180*/  LDL.LU.64 R246, [R1+0x380] ;  /* 0x0003800001f67983 */ /* 0x000f260000300a00 */
[----:B------:R-:W-:Y:S01]  /*13190*/  IMAD.WIDE R16, R2, 0x4, R198 ;  /* 0x0000000402107825 */ /* 0x000fe200078e02c6 */
[----:B------:R1:W-:Y:S01]  /*131a0*/  STL.64 [R1+0x128], R18 ;  /* 0x0001281201007387 */ /* 0x0003e20000100a00 */
[----:B------:R-:W-:Y:S01]  /*131b0*/  ISETP.GE.U32.AND P6, PT, R0, 0x7ffffe9f, PT ;  /* 0x7ffffe9f0000780c */ /* 0x000fe20003fc6070 */
[----:B------:R-:W1:Y:S02]  /*131c0*/  LDC R7, c[0x0][0x3a0] ;  /* 0x0000e800ff077b82 */ /* 0x000e640000000800 */
[----:B------:R1:W-:Y:S04]  /*131d0*/  STL.64 [R1+0x120], R16 ;  /* 0x0001201001007387 */ /* 0x0003e80000100a00 */
[----:B------:R-:W4:Y:S02]  /*131e0*/  LDL.LU.64 R248, [R1+0x398] ;  /* 0x0003980001f87983 */ /* 0x000f240000300a00 */
[----:B------:R-:W1:Y:S02]  /*131f0*/  LDC R8, c[0x0][0x3a0] ;  /* 0x0000e800ff087b82 */ /* 0x000e640000000800 */
[----:B------:R-:W4:Y:S01]  /*13200*/  LDL.LU.64 R198, [R1+0x3b0] ;  /* 0x0003b00001c67983 */ /* 0x000f220000300a00 */
[----:B------:R-:W-:-:S13]  /*13210*/  ISETP.GE.U32.AND P3, PT, R4, 0x7ffffea2, PT ;  /* 0x7ffffea20400780c */ /* 0x000fda0003f66070 */
[----:B------:R2:W-:Y:S04]  /*13220*/  LDGSTS.E [R90+0x37800], desc[UR16][R22.64], !P3 ;  /* 0x37800000165a7fae */ /* 0x0005e8000d9a1010 */
[----:B------:R3:W-:Y:S04]  /*13230*/  LDGSTS.E [R90+0x37a00], desc[UR16][R20.64], !P3 ;  /* 0x37a00000145a7fae */ /* 0x0007e8000d9a1010 */
[----:B------:R1:W-:Y:S04]  /*13240*/  LDGSTS.E [R90+0x37c00], desc[UR16][R18.64], !P4 ;  /* 0x37c00000125a7fae */ /* 0x0003e8000e1a1010 */
[----:B------:R1:W-:Y:S01]  /*13250*/  LDGSTS.E [R90+0x37e00], desc[UR16][R16.64], !P4 ;  /* 0x37e00000105a7fae */ /* 0x0003e2000e1a1010 */
[----:B--2---:R-:W-:-:S04]  /*13260*/  IMAD.WIDE R22, R2, 0x4, R14 ;  /* 0x0000000402167825 */ /* 0x004fc800078e020e */
[C---:B---3--:R-:W-:Y:S01]  /*13270*/  IMAD.WIDE R20, R2.reuse, 0x4, R12 ;  /* 0x0000000402147825 */ /* 0x048fe200078e020c */
[----:B------:R2:W-:Y:S04]  /*13280*/  STL.64 [R1+0x118], R22 ;  /* 0x0001181601007387 */ /* 0x0005e80000100a00 */
[----:B------:R4:W-:Y:S04]  /*13290*/  STL.64 [R1+0x110], R20 ;  /* 0x0001101401007387 */ /* 0x0009e80000100a00 */
[----:B------:R-:W3:Y:S01]  /*132a0*/  LDL.LU.64 R14, [R1+0x3d8] ;  /* 0x0003d800010e7983 */ /* 0x000ee20000300a00 */
[----:B-1----:R-:W-:-:S03]  /*132b0*/  IMAD.WIDE R18, R2, 0x4, R238 ;  /* 0x0000000402127825 */ /* 0x002fc600078e02ee */
[----:B------:R-:W3:Y:S01]  /*132c0*/  LDL.LU.64 R12, [R1+0x3f0] ;  /* 0x0003f000010c7983 */ /* 0x000ee20000300a00 */
[----:B------:R-:W-:-:S03]  /*132d0*/  IMAD.WIDE R16, R2, 0x4, R240 ;  /* 0x0000000402107825 */ /* 0x000fc600078e02f0 */
[----:B------:R1:W-:Y:S04]  /*132e0*/  STL.64 [R1+0x108], R18 ;  /* 0x0001081201007387 */ /* 0x0003e80000100a00 */
[----:B------:R1:W-:Y:S01]  /*132f0*/  STL.64 [R1+0x100], R16 ;  /* 0x0001001001007387 */ /* 0x0003e20000100a00 */
[----:B------:R-:W-:Y:S02]  /*13300*/  IADD3 R4, PT, PT, R5, -0xe1, RZ ;  /* 0xffffff1f05047810 */ /* 0x000fe40007ffe0ff */
[----:B------:R-:W1:Y:S01]  /*13310*/  LDC R5, c[0x0][0x3a0] ;  /* 0x0000e800ff057b82 */ /* 0x000e620000000800 */
[----:B------:R-:W3:Y:S04]  /*13320*/  LDL.LU.64 R238, [R1+0x408] ;  /* 0x0004080001ee7983 */ /* 0x000ee80000300a00 */
[----:B------:R-:W3:Y:S01]  /*13330*/  LDL.LU.64 R240, [R1+0x420] ;  /* 0x0004200001f07983 */ /* 0x000ee20000300a00 */
[----:B------:R-:W-:-:S13]  /*13340*/  ISETP.GE.U32.AND P5, PT, R4, 0x7ffffea0, PT ;  /* 0x7ffffea00400780c */ /* 0x000fda0003fa6070 */
[----:B------:R2:W-:Y:S04]  /*13350*/  LDGSTS.E [R90+0x38000], desc[UR16][R22.64], !P5 ;  /* 0x38000000165a7fae */ /* 0x0005e8000e9a1010 */
[----:B------:R4:W-:Y:S04]  /*13360*/  LDGSTS.E [R90+0x38200], desc[UR16][R20.64], !P5 ;  /* 0x38200000145a7fae */ /* 0x0009e8000e9a1010 */
[----:B------:R1:W-:Y:S04]  /*13370*/  LDGSTS.E [R90+0x38400], desc[UR16][R18.64], !P6 ;  /* 0x38400000125a7fae */ /* 0x0003e8000f1a1010 */
[----:B------:R1:W-:Y:S01]  /*13380*/  LDGSTS.E [R90+0x38600], desc[UR16][R16.64], !P6 ;  /* 0x38600000105a7fae */ /* 0x0003e2000f1a1010 */
[----:B--2---:R-:W-:-:S04]  /*13390*/  IMAD.WIDE R22, R2, 0x4, R244 ;  /* 0x0000000402167825 */ /* 0x004fc800078e02f4 */
[C---:B----4-:R-:W-:Y:S01]  /*133a0*/  IMAD.WIDE R20, R2.reuse, 0x4, R246 ;  /* 0x0000000402147825 */ /* 0x050fe200078e02f6 */
[----:B------:R-:W-:Y:S04]  /*133b0*/  STL.64 [R1+0xf8], R22 ;  /* 0x0000f81601007387 */ /* 0x000fe80000100a00 */
[----:B------:R3:W-:Y:S04]  /*133c0*/  STL.64 [R1+0xf0], R20 ;  /* 0x0000f01401007387 */ /* 0x0007e80000100a00 */
[----:B------:R-:W2:Y:S01]  /*133d0*/  LDL.LU.64 R244, [R1+0x448] ;  /* 0x0004480001f47983 */ /* 0x000ea20000300a00 */
[----:B-1----:R-:W-:-:S03]  /*133e0*/  IMAD.WIDE R18, R2, 0x4, R248 ;  /* 0x0000000402127825 */ /* 0x002fc600078e02f8 */
[----:B------:R-:W4:Y:S01]  /*133f0*/  LDL.LU.64 R246, [R1+0x460] ;  /* 0x0004600001f67983 */ /* 0x000f220000300a00 */
[----:B------:R-:W-:-:S03]  /*13400*/  IMAD.WIDE R16, R2, 0x4, R198 ;  /* 0x0000000402107825 */ /* 0x000fc600078e02c6 */
[----:B------:R1:W-:Y:S04]  /*13410*/  STL.64 [R1+0xe8], R18 ;  /* 0x0000e81201007387 */ /* 0x0003e80000100a00 */
[----:B------:R1:W-:Y:S04]  /*13420*/  STL.64 [R1+0xe0], R16 ;  /* 0x0000e01001007387 */ /* 0x0003e80000100a00 */
[----:B------:R-:W4:Y:S04]  /*13430*/  LDL.LU.64 R248, [R1+0x478] ;  /* 0x0004780001f87983 */ /* 0x000f280000300a00 */
[----:B------:R-:W4:Y:S01]  /*13440*/  LDL.LU.64 R198, [R1+0x490] ;  /* 0x0004900001c67983 */ /* 0x000f220000300a00 */
[----:B------:R-:W-:-:S02]  /*13450*/  VIADD R4, R6, 0xffffff1d ;  /* 0xffffff1d06047836 */ /* 0x000fc40000000000 */
[----:B------:R-:W1:Y:S01]  /*13460*/  LDC R6, c[0x0][0x3a0] ;  /* 0x0000e800ff067b82 */ /* 0x000e620000000800 */
[----:B------:R-:W-:Y:S02]  /*13470*/  IADD3 R0, PT, PT, R11, -0xe4, RZ ;  /* 0xffffff1c0b007810 */ /* 0x000fe40007ffe0ff */
[----:B------:R-:W-:Y:S02]  /*13480*/  ISETP.GE.U32.AND P3, PT, R4, 0x7ffffe9e, PT ;  /* 0x7ffffe9e0400780c */ /* 0x000fe40003f66070 */
[----:B------:R-:W-:Y:S01]  /*13490*/  ISETP.GE.U32.AND P4, PT, R0, 0x7ffffe9d, PT ;  /* 0x7ffffe9d0000780c */ /* 0x000fe20003f86070 */
[----:B------:R-:W-:Y:S02]  /*134a0*/  VIADD R4, R7, 0xffffff1b ;  /* 0xffffff1b07047836 */ /* 0x000fe40000000000 */
[----:B------:R-:W2:Y:S03]  /*134b0*/  LDC R11, c[0x0][0x3a0] ;  /* 0x0000e800ff0b7b82 */ /* 0x000ea60000000800 */
[----:B------:R-:W-:-:S02]  /*134c0*/  ISETP.GE.U32.AND P5, PT, R4, 0x7ffffe9c, PT ;  /* 0x7ffffe9c0400780c */ /* 0x000fc40003fa6070 */
[----:B------:R-:W-:-:S03]  /*134d0*/  IADD3 R4, PT, PT, R5, -0xe7, RZ ;  /* 0xffffff1905047810 */ /* 0x000fc60007ffe0ff */
[----:B------:R-:W-:Y:S01]  /*134e0*/  LDGSTS.E [R90+0x38800], desc[UR16][R22.64], !P3 ;  /* 0x38800000165a7fae */ /* 0x000fe2000d9a1010 */
[----:B------:R-:W-:Y:S01]  /*134f0*/  VIADD R0, R10, 0xffffff1a ;  /* 0xffffff1a0a007836 */ /* 0x000fe20000000000 */
[----:B------:R-:W2:Y:S02]  /*13500*/  LDC R5, c[0x0][0x3a0] ;  /* 0x0000e800ff057b82 */ /* 0x000ea40000000800 */
[----:B------:R3:W-:Y:S01]  /*13510*/  LDGSTS.E [R90+0x38a00], desc[UR16][R20.64], !P3 ;  /* 0x38a00000145a7fae */ /* 0x0007e2000d9a1010 */
[----:B------:R-:W-:-:S03]  /*13520*/  ISETP.GE.U32.AND P3, PT, R4, 0x7ffffe9a, PT ;  /* 0x7ffffe9a0400780c */ /* 0x000fc60003f66070 */
[----:B------:R1:W-:Y:S02]  /*13530*/  LDGSTS.E [R90+0x38c00], desc[UR16][R18.64], !P4 ;  /* 0x38c00000125a7fae */ /* 0x0003e4000e1a1010 */
[----:B-1----:R-:W-:Y:S01]  /*13540*/  VIADD R4, R6, 0xffffff17 ;  /* 0xffffff1706047836 */ /* 0x002fe20000000000 */
[----:B------:R-:W1:Y:S01]  /*13550*/  LDC R10, c[0x0][0x3a0] ;  /* 0x0000e800ff0a7b82 */ /* 0x000e620000000800 */
[----:B------:R3:W-:Y:S02]  /*13560*/  LDGSTS.E [R90+0x38e00], desc[UR16][R16.64], !P4 ;  /* 0x38e00000105a7fae */ /* 0x0007e4000e1a1010 */
[----:B---3--:R-:W-:-:S04]  /*13570*/  IMAD.WIDE R20, R2, 0x4, R14 ;  /* 0x0000000402147825 */ /* 0x008fc800078e020e */
[C---:B------:R-:W-:Y:S01]  /*13580*/  IMAD.WIDE R18, R2.reuse, 0x4, R12 ;  /* 0x0000000402127825 */ /* 0x040fe200078e020c */
[----:B------:R4:W-:Y:S04]  /*13590*/  STL.64 [R1+0xd8], R20 ;  /* 0x0000d81401007387 */ /* 0x0009e80000100a00 */
[----:B------:R3:W-:Y:S04]  /*135a0*/  STL.64 [R1+0xd0], R18 ;  /* 0x0000d01201007387 */ /* 0x0007e80000100a00 */
[----:B------:R-:W4:Y:S01]  /*135b0*/  LDL.LU.64 R14, [R1+0x4b8] ;  /* 0x0004b800010e7983 */ /* 0x000f220000300a00 */
[----:B------:R-:W-:-:S03]  /*135c0*/  IMAD.WIDE R16, R2, 0x4, R238 ;  /* 0x0000000402107825 */ /* 0x000fc600078e02ee */
[----:B------:R-:W4:Y:S01]  /*135d0*/  LDL.LU.64 R12, [R1+0x4d0] ;  /* 0x0004d000010c7983 */ /* 0x000f220000300a00 */
[----:B------:R-:W-:-:S03]  /*135e0*/  IMAD.WIDE R6, R2, 0x4, R240 ;  /* 0x0000000402067825 */ /* 0x000fc600078e02f0 */
[----:B------:R1:W-:Y:S04]  /*135f0*/  STL.64 [R1+0xc8], R16 ;  /* 0x0000c81001007387 */ /* 0x0003e80000100a00 */
[----:B------:R1:W-:Y:S04]  /*13600*/  STL.64 [R1+0xc0], R6 ;  /* 0x0000c00601007387 */ /* 0x0003e80000100a00 */
[----:B------:R-:W4:Y:S04]  /*13610*/  LDL.LU.64 R238, [R1+0x4e8] ;  /* 0x0004e80001ee7983 */ /* 0x000f280000300a00 */
[----:B------:R-:W4:Y:S01]  /*13620*/  LDL.LU.64 R240, [R1+0x500] ;  /* 0x0005000001f07983 */ /* 0x000f220000300a00 */
[----:B------:R-:W-:-:S03]  /*13630*/  ISETP.GE.U32.AND P6, PT, R0, 0x7ffffe9b, PT ;  /* 0x7ffffe9b0000780c */ /* 0x000fc60003fc6070 */
[----:B------:R4:W-:Y:S04]  /*13640*/  LDGSTS.E [R90+0x39000], desc[UR16][R20.64], !P5 ;  /* 0x39000000145a7fae */ /* 0x0009e8000e9a1010 */
[----:B------:R3:W-:Y:S06]  /*13650*/  LDGSTS.E [R90+0x39200], desc[UR16][R18.64], !P5 ;  /* 0x39200000125a7fae */ /* 0x0007ec000e9a1010 */
[----:B------:R1:W-:Y:S01]  /*13660*/  LDGSTS.E [R90+0x39400], desc[UR16][R16.64], !P6 ;  /* 0x39400000105a7fae */ /* 0x0003e2000f1a1010 */
[----:B--2---:R-:W-:-:S03]  /*13670*/  IMAD.WIDE R22, R2, 0x4, R244 ;  /* 0x0000000402167825 */ /* 0x004fc600078e02f4 */
[----:B------:R2:W-:Y:S01]  /*13680*/  LDGSTS.E [R90+0x39600], desc[UR16][R6.64], !P6 ;  /* 0x39600000065a7fae */ /* 0x0005e2000f1a1010 */
[----:B----4-:R-:W-:-:S03]  /*13690*/  IMAD.WIDE R20, R2, 0x4, R246 ;  /* 0x0000000402147825 */ /* 0x010fc600078e02f6 */
[----:B------:R4:W-:Y:S04]  /*136a0*/  STL.64 [R1+0xb8], R22 ;  /* 0x0000b81601007387 */ /* 0x0009e80000100a00 */
[----:B------:R2:W-:Y:S04]  /*136b0*/  STL.64 [R1+0xb0], R20 ;  /* 0x0000b01401007387 */ /* 0x0005e80000100a00 */
[----:B------:R-:W4:Y:S01]  /*136c0*/  LDL.LU.64 R244, [R1+0x528] ;  /* 0x0005280001f47983 */ /* 0x000f220000300a00 */
[----:B---3--:R-:W-:-:S03]  /*136d0*/  IMAD.WIDE R18, R2, 0x4, R248 ;  /* 0x0000000402127825 */ /* 0x008fc600078e02f8 */
[----:B------:R-:W3:Y:S01]  /*136e0*/  LDL.LU.64 R246, [R1+0x540] ;  /* 0x0005400001f67983 */ /* 0x000ee20000300a00 */
[----:B------:R-:W-:Y:S02]  /*136f0*/  VIADD R0, R9, 0xffffff18 ;  /* 0xffffff1809007836 */ /* 0x000fe40000000000 */
[----:B-1----:R-:W-:Y:S01]  /*13700*/  IMAD.WIDE R16, R2, 0x4, R198 ;  /* 0x0000000402107825 */ /* 0x002fe200078e02c6 */
[----:B------:R1:W-:Y:S01]  /*13710*/  STL.64 [R1+0xa8], R18 ;  /* 0x0000a81201007387 */ /* 0x0003e20000100a00 */
[----:B------:R-:W-:Y:S01]  /*13720*/  ISETP.GE.U32.AND P5, PT, R4, 0x7ffffe98, PT ;  /* 0x7ffffe980400780c */ /* 0x000fe20003fa6070 */
[----:B------:R-:W1:Y:S02]  /*13730*/  LDC R9, c[0x0][0x3a0] ;  /* 0x0000e800ff097b82 */ /* 0x000e640000000800 */
[----:B------:R1:W-:Y:S04]  /*13740*/  STL.64 [R1+0xa0], R16 ;  /* 0x0000a01001007387 */ /* 0x0003e80000100a00 */
[----:B------:R-:W3:Y:S02]  /*13750*/  LDL.LU.64 R248, [R1+0x558] ;  /* 0x0005580001f87983 */ /* 0x000ee40000300a00 */
[----:B--2---:R-:W2:Y:S02]  /*13760*/  LDC R7, c[0x0][0x3a0] ;  /* 0x0000e800ff077b82 */ /* 0x004ea40000000800 */
[----:B------:R-:W2:Y:S01]  /*13770*/  LDL.LU.64 R198, [R1+0x570] ;  /* 0x0005700001c67983 */ /* 0x000ea20000300a00 */
[----:B------:R-:W-:-:S03]  /*13780*/  ISETP.GE.U32.AND P4, PT, R0, 0x7ffffe99, PT ;  /* 0x7ffffe990000780c */ /* 0x000fc60003f86070 */
[----:B------:R4:W-:Y:S02]  /*13790*/  LDGSTS.E [R90+0x39800], desc[UR16][R22.64], !P3 ;  /* 0x39800000165a7fae */ /* 0x0009e4000d9a1010 */
[----:B------:R-:W1:Y:S02]  /*137a0*/  LDC R6, c[0x0][0x3a0] ;  /* 0x0000e800ff067b82 */ /* 0x000e640000000800 */
[----:B------:R1:W-:Y:S06]  /*137b0*/  LDGSTS.E [R90+0x39a00], desc[UR16][R20.64], !P3 ;  /* 0x39a00000145a7fae */ /* 0x0003ec000d9a1010 */
[----:B------:R1:W-:Y:S04]  /*137c0*/  LDGSTS.E [R90+0x39c00], desc[UR16][R18.64], !P4 ;  /* 0x39c00000125a7fae */ /* 0x0003e8000e1a1010 */
[----:B------:R1:W-:Y:S01]  /*137d0*/  LDGSTS.E [R90+0x39e00], desc[UR16][R16.64], !P4 ;  /* 0x39e00000105a7fae */ /* 0x0003e2000e1a1010 */
[----:B----4-:R-:W-:-:S04]  /*137e0*/  IMAD.WIDE R22, R2, 0x4, R14 ;  /* 0x0000000402167825 */ /* 0x010fc800078e020e */
[C---:B-1----:R-:W-:Y:S01]  /*137f0*/  IMAD.WIDE R20, R2.reuse, 0x4, R12 ;  /* 0x0000000402147825 */ /* 0x042fe200078e020c */
        /* <DEDUP_REMOVED lines=10> */
[----:B------:R-:W-:Y:S01]  /*138a0*/  IADD3 R0, PT, PT, R11, -0xea, RZ ;  /* 0xffffff160b007810 */ /* 0x000fe20007ffe0ff */
[----:B------:R-:W-:Y:S01]  /*138b0*/  VIADD R4, R8, 0xffffff15 ;  /* 0xffffff1508047836 */ /* 0x000fe20000000000 */
[----:B------:R-:W1:Y:S01]  /*138c0*/  LDC R11, c[0x0][0x3a0] ;  /* 0x0000e800ff0b7b82 */ /* 0x000e620000000800 */
[----:B------:R1:W-:Y:S01]  /*138d0*/  LDGSTS.E [R90+0x3a000], desc[UR16][R22.64], !P5 ;  /* 0x3a000000165a7fae */ /* 0x0003e2000e9a1010 */
[----:B------:R-:W-:-:S03]  /*138e0*/  ISETP.GE.U32.AND P6, PT, R0, 0x7ffffe97, PT ;  /* 0x7ffffe970000780c */ /* 0x000fc60003fc6070 */
[----:B------:R3:W-:Y:S03]  /*138f0*/  LDGSTS.E [R90+0x3a200], desc[UR16][R20.64], !P5 ;  /* 0x3a200000145a7fae */ /* 0x0007e6000e9a1010 */
[----:B------:R-:W1:Y:S07]  /*13900*/  LDC R8, c[0x0][0x3a0] ;  /* 0x0000e800ff087b82 */ /* 0x000e6e0000000800 */
[----:B------:R1:W-:Y:S04]  /*13910*/  LDGSTS.E [R90+0x3a400], desc[UR16][R18.64], !P6 ;  /* 0x3a400000125a7fae */ /* 0x0003e8000f1a1010 */
[----:B------:R2:W-:Y:S01]  /*13920*/  LDGSTS.E [R90+0x3a600], desc[UR16][R16.64], !P6 ;  /* 0x3a600000105a7fae */ /* 0x0005e2000f1a1010 */
[----:B-1----:R-:W-:-:S04]  /*13930*/  IMAD.WIDE R22, R2, 0x4, R244 ;  /* 0x0000000402167825 */ /* 0x002fc800078e02f4 */
[C---:B---3--:R-:W-:Y:S01]  /*13940*/  IMAD.WIDE R20, R2.reuse, 0x4, R246 ;  /* 0x0000000402147825 */ /* 0x048fe200078e02f6 */
[----:B------:R4:W-:Y:S04]  /*13950*/  STL.64 [R1+0x78], R22 ;  /* 0x0000781601007387 */ /* 0x0009e80000100a00 */
[----:B------:R1:W-:Y:S04]  /*13960*/  STL.64 [R1+0x70], R20 ;  /* 0x0000701401007387 */ /* 0x0003e80000100a00 */
[----:B------:R-:W3:Y:S04]  /*13970*/  LDL.LU.64 R244, [R1+0x608] ;  /* 0x0006080001f47983 */ /* 0x000ee80000300a00 */
[----:B------:R-:W3:Y:S01]  /*13980*/  LDL.LU.64 R246, [R1+0x620] ;  /* 0x0006200001f67983 */ /* 0x000ee20000300a00 */
[----:B------:R-:W-:-:S04]  /*13990*/  IMAD.WIDE R18, R2, 0x4, R248 ;  /* 0x0000000402127825 */ /* 0x000fc800078e02f8 */
[----:B--2---:R-:W-:Y:S01]  /*139a0*/  IMAD.WIDE R16, R2, 0x4, R198 ;  /* 0x0000000402107825 */ /* 0x004fe200078e02c6 */
[----:B------:R2:W-:Y:S04]  /*139b0*/  STL.64 [R1+0x68], R18 ;  /* 0x0000681201007387 */ /* 0x0005e80000100a00 */
[----:B------:R1:W-:Y:S04]  /*139c0*/  STL.64 [R1+0x60], R16 ;  /* 0x0000601001007387 */ /* 0x0003e80000100a00 */
[----:B------:R-:W3:Y:S04]  /*139d0*/  LDL.LU.64 R248, [R1+0x638] ;  /* 0x0006380001f87983 */ /* 0x000ee80000300a00 */
[----:B------:R-:W3:Y:S01]  /*139e0*/  LDL.LU.64 R198, [R1+0x650] ;  /* 0x0006500001c67983 */ /* 0x000ee20000300a00 */
[----:B------:R-:W-:Y:S01]  /*139f0*/  VIADD R0, R10, 0xffffff14 ;  /* 0xffffff140a007836 */ /* 0x000fe20000000000 */
[----:B------:R-:W-:Y:S01]  /*13a00*/  ISETP.GE.U32.AND P3, PT, R4, 0x7ffffe96, PT ;  /* 0x7ffffe960400780c */ /* 0x000fe20003f66070 */
[----:B------:R-:W1:Y:S03]  /*13a10*/  LDC R10, c[0x0][0x3a0] ;  /* 0x0000e800ff0a7b82 */ /* 0x000e660000000800 */
[----:B------:R-:W-:-:S09]  /*13a20*/  ISETP.GE.U32.AND P4, PT, R0, 0x7ffffe95, PT ;  /* 0x7ffffe950000780c */ /* 0x000fd20003f86070 */
[----:B------:R4:W-:Y:S04]  /*13a30*/  LDGSTS.E [R90+0x3a800], desc[UR16][R22.64], !P3 ;  /* 0x3a800000165a7fae */ /* 0x0009e8000d9a1010 */
[----:B------:R1:W-:Y:S04]  /*13a40*/  LDGSTS.E [R90+0x3aa00], desc[UR16][R20.64], !P3 ;  /* 0x3aa00000145a7fae */ /* 0x0003e8000d9a1010 */
[----:B------:R2:W-:Y:S04]  /*13a50*/  LDGSTS.E [R90+0x3ac00], desc[UR16][R18.64], !P4 ;  /* 0x3ac00000125a7fae */ /* 0x0005e8000e1a1010 */
[----:B------:R1:W-:Y:S01]  /*13a60*/  LDGSTS.E [R90+0x3ae00], desc[UR16][R16.64], !P4 ;  /* 0x3ae00000105a7fae */ /* 0x0003e2000e1a1010 */
[----:B----4-:R-:W-:-:S04]  /*13a70*/  IMAD.WIDE R22, R2, 0x4, R14 ;  /* 0x0000000402167825 */ /* 0x010fc800078e020e */
[C---:B-1----:R-:W-:Y:S01]  /*13a80*/  IMAD.WIDE R20, R2.reuse, 0x4, R12 ;  /* 0x0000000402147825 */ /* 0x042fe200078e020c */
[----:B------:R-:W-:Y:S04]  /*13a90*/  STL.64 [R1+0x58], R22 ;  /* 0x0000581601007387 */ /* 0x000fe80000100a00 */
[----:B------:R3:W-:Y:S04]  /*13aa0*/  STL.64 [R1+0x50], R20 ;  /* 0x0000501401007387 */ /* 0x0007e80000100a00 */
[----:B------:R-:W4:Y:S01]  /*13ab0*/  LDL.LU.64 R14, [R1+0x678] ;  /* 0x00067800010e7983 */ /* 0x000f220000300a00 */
[----:B--2---:R-:W-:-:S03]  /*13ac0*/  IMAD.WIDE R18, R2, 0x4, R238 ;  /* 0x0000000402127825 */ /* 0x004fc600078e02ee */
[----:B------:R-:W2:Y:S01]  /*13ad0*/  LDL.LU.64 R12, [R1+0x690] ;  /* 0x00069000010c7983 */ /* 0x000ea20000300a00 */
[----:B------:R-:W-:-:S03]  /*13ae0*/  IMAD.WIDE R16, R2, 0x4, R240 ;  /* 0x0000000402107825 */ /* 0x000fc600078e02f0 */
[----:B------:R1:W-:Y:S01]  /*13af0*/  STL.64 [R1+0x48], R18 ;  /* 0x0000481201007387 */ /* 0x0003e20000100a00 */
[----:B------:R-:W-:Y:S01]  /*13b00*/  IADD3 R4, PT, PT, R5, -0xed, RZ ;  /* 0xffffff1305047810 */ /* 0x000fe20007ffe0ff */
[----:B------:R-:W-:Y:S02]  /*13b10*/  VIADD R0, R9, 0xffffff12 ;  /* 0xffffff1209007836 */ /* 0x000fe40000000000 */
[----:B------:R1:W-:Y:S01]  /*13b20*/  STL.64 [R1+0x40], R16 ;  /* 0x0000401001007387 */ /* 0x0003e20000100a00 */
[----:B------:R-:W1:Y:S03]  /*13b30*/  LDC R9, c[0x0][0x3a0] ;  /* 0x0000e800ff097b82 */ /* 0x000e660000000800 */
[----:B------:R-:W2:Y:S04]  /*13b40*/  LDL.LU.64 R238, [R1+0x6a8] ;  /* 0x0006a80001ee7983 */ /* 0x000ea80000300a00 */
[----:B------:R-:W2:Y:S01]  /*13b50*/  LDL.LU.64 R240, [R1+0x6c0] ;  /* 0x0006c00001f07983 */ /* 0x000ea20000300a00 */
[----:B------:R-:W-:Y:S01]  /*13b60*/  ISETP.GE.U32.AND P5, PT, R4, 0x7ffffe94, PT ;  /* 0x7ffffe940400780c */ /* 0x000fe20003fa6070 */
[----:B------:R-:W2:Y:S01]  /*13b70*/  LDC R5, c[0x0][0x3a0] ;  /* 0x0000e800ff057b82 */ /* 0x000ea20000000800 */
[----:B------:R-:W-:-:S02]  /*13b80*/  ISETP.GE.U32.AND P6, PT, R0, 0x7ffffe93, PT ;  /* 0x7ffffe930000780c */ /* 0x000fc40003fc6070 */
[----:B------:R-:W-:Y:S01]  /*13b90*/  IADD3 R0, PT, PT, R11, -0xf0, RZ ;  /* 0xffffff100b007810 */ /* 0x000fe20007ffe0ff */
[----:B------:R-:W-:-:S03]  /*13ba0*/  VIADD R4, R7, 0xffffff11 ;  /* 0xffffff1107047836 */ /* 0x000fc60000000000 */
[----:B------:R-:W-:Y:S01]  /*13bb0*/  ISETP.GE.U32.AND P4, PT, R0, 0x7ffffe91, PT ;  /* 0x7ffffe910000780c */ /* 0x000fe20003f86070 */
[----:B------:R-:W-:-:S04]  /*13bc0*/  VIADD R0, R10, 0xffffff0e ;  /* 0xffffff0e0a007836 */ /* 0x000fc80000000000 */
[----:B------:R-:W-:Y:S01]  /*13bd0*/  LDGSTS.E [R90+0x3b000], desc[UR16][R22.64], !P5 ;  /* 0x3b000000165a7fae */ /* 0x000fe2000e9a1010 */
[----:B------:R-:W-:Y:S01]  /*13be0*/  ISETP.GE.U32.AND P3, PT, R4, 0x7ffffe92, PT ;  /* 0x7ffffe920400780c */ /* 0x000fe20003f66070 */
[----:B------:R-:W2:Y:S02]  /*13bf0*/  LDC R7, c[0x0][0x3a0] ;  /* 0x0000e800ff077b82 */ /* 0x000ea40000000800 */
[----:B------:R3:W-:Y:S04]  /*13c00*/  LDGSTS.E [R90+0x3b200], desc[UR16][R20.64], !P5 ;  /* 0x3b200000145a7fae */ /* 0x0007e8000e9a1010 */
[----:B------:R1:W-:Y:S01]  /*13c10*/  LDGSTS.E [R90+0x3b400], desc[UR16][R18.64], !P6 ;  /* 0x3b400000125a7fae */ /* 0x0003e2000f1a1010 */
[----:B------:R-:W-:Y:S01]  /*13c20*/  VIADD R4, R8, 0xffffff0f ;  /* 0xffffff0f08047836 */ /* 0x000fe20000000000 */
[----:B------:R-:W2:Y:S02]  /*13c30*/  LDC R11, c[0x0][0x3a0] ;  /* 0x0000e800ff0b7b82 */ /* 0x000ea40000000800 */
[----:B------:R1:W-:Y:S01]  /*13c40*/  LDGSTS.E [R90+0x3b600], desc[UR16][R16.64], !P6 ;  /* 0x3b600000105a7fae */ /* 0x0003e2000f1a1010 */
[----:B------:R-:W-:Y:S01]  /*13c50*/  ISETP.GE.U32.AND P6, PT, R0, 0x7ffffe8f, PT ;  /* 0x7ffffe8f0000780c */ /* 0x000fe20003fc6070 */
[----:B-1----:R-:W-:-:S04]  /*13c60*/  VIADD R0, R9, 0xffffff0c ;  /* 0xffffff0c09007836 */ /* 0x002fc80000000000 */
[----:B------:R-:W1:Y:S01]  /*13c70*/  LDC R10, c[0x0][0x3a0] ;  /* 0x0000e800ff0a7b82 */ /* 0x000e620000000800 */
[----:B---3--:R-:W-:-:S04]  /*13c80*/  IMAD.WIDE R20, R2, 0x4, R244 ;  /* 0x0000000402147825 */ /* 0x008fc800078e02f4 */
[----:B------:R-:W-:Y:S01]  /*13c90*/  IMAD.WIDE R18, R2, 0x4, R246 ;  /* 0x0000000402127825 */ /* 0x000fe200078e02f6 */
[----:B------:R-:W-:Y:S04]  /*13ca0*/  STL.64 [R1+0x38], R20 ;  /* 0x0000381401007387 */ /* 0x000fe80000100a00 */
[----:B------:R4:W-:Y:S04]  /*13cb0*/  STL.64 [R1+0x30], R18 ;  /* 0x0000301201007387 */ /* 0x0009e80000100a00 */
[----:B------:R-:W3:Y:S01]  /*13cc0*/  LDL.LU.64 R244, [R1+0x6e8] ;  /* 0x0006e80001f47983 */ /* 0x000ee20000300a00 */
[----:B------:R-:W-:-:S03]  /*13cd0*/  ISETP.GE.U32.AND P5, PT, R4, 0x7ffffe90, PT ;  /* 0x7ffffe900400780c */ /* 0x000fc60003fa6070 */
[----:B------:R-:W-:Y:S01]  /*13ce0*/  LDGSTS.E [R90+0x3b800], desc[UR16][R20.64], !P3 ;  /* 0x3b800000145a7fae */ /* 0x000fe2000d9a1010 */
[----:B------:R-:W-:-:S03]  /*13cf0*/  IMAD.WIDE R16, R2, 0x4, R248 ;  /* 0x0000000402107825 */ /* 0x000fc600078e02f8 */
        /* <DEDUP_REMOVED lines=9> */
[----:B----4-:R-:W-:-:S04]  /*13d90*/  IMAD.WIDE R18, R2, 0x4, R14 ;  /* 0x0000000402127825 */ /* 0x010fc800078e020e */
[----:B---3--:R-:W-:-:S04]  /*13da0*/  IMAD.WIDE R250, R2, 0x4, R244 ;  /* 0x0000000402fa7825 */ /* 0x008fc800078e02f4 */
[----:B--2---:R-:W-:Y:S01]  /*13db0*/  IMAD.WIDE R16, R2, 0x4, R12 ;  /* 0x0000000402107825 */ /* 0x004fe200078e020c */
[----:B------:R2:W-:Y:S01]  /*13dc0*/  STL.64 [R1+0x18], R18 ;  /* 0x0000181201007387 */ /* 0x0005e20000100a00 */
[----:B------:R-:W-:Y:S01]  /*13dd0*/  IADD3 R4, PT, PT, R6, -0xf3, RZ ;  /* 0xffffff0d06047810 */ /* 0x000fe20007ffe0ff */
[----:B-1----:R-:W1:Y:S01]  /*13de0*/  LDC R8, c[0x0][0x3a0] ;  /* 0x0000e800ff087b82 */ /* 0x002e620000000800 */
[C---:B------:R-:W-:Y:S01]  /*13df0*/  IMAD.WIDE R14, R2.reuse, 0x4, R238 ;  /* 0x00000004020e7825 */ /* 0x040fe200078e02ee */
[----:B------:R3:W-:Y:S03]  /*13e00*/  STL.64 [R1+0x10], R16 ;  /* 0x0000101001007387 */ /* 0x0007e60000100a00 */
[C---:B------:R-:W-:Y:S01]  /*13e10*/  IMAD.WIDE R12, R2.reuse, 0x4, R240 ;  /* 0x00000004020c7825 */ /* 0x040fe200078e02f0 */
[----:B------:R4:W-:Y:S02]  /*13e20*/  STL.64 [R1+0x8], R14 ;  /* 0x0000080e01007387 */ /* 0x0009e40000100a00 */
[----:B------:R-:W1:Y:S02]  /*13e30*/  LDC R6, c[0x0][0x3a0] ;  /* 0x0000e800ff067b82 */ /* 0x000e640000000800 */
[----:B------:R1:W-:Y:S04]  /*13e40*/  STL.64 [R1], R12 ;  /* 0x0000000c01007387 */ /* 0x0003e80000100a00 */
[----:B------:R-:W4:Y:S01]  /*13e50*/  LDL.LU.64 R242, [R1+0x758] ;  /* 0x0007580001f27983 */ /* 0x000f220000300a00 */
[C---:B------:R-:W-:Y:S01]  /*13e60*/  IMAD.WIDE R248, R2.reuse, 0x4, R248 ;  /* 0x0000000402f87825 */ /* 0x040fe200078e02f8 */
[----:B------:R-:W4:Y:S02]  /*13e70*/  LDC R9, c[0x0][0x3a0] ;  /* 0x0000e800ff097b82 */ /* 0x000f240000000800 */
[----:B------:R2:W-:Y:S04]  /*13e80*/  LDGSTS.E [R90+0x3c000], desc[UR16][R18.64], !P5 ;  /* 0x3c000000125a7fae */ /* 0x0005e8000e9a1010 */
[----:B------:R-:W4:Y:S04]  /*13e90*/  LDL.LU.64 R240, [R1+0x760] ;  /* 0x0007600001f07983 */ /* 0x000f280000300a00 */
[----:B------:R-:W-:Y:S04]  /*13ea0*/  LDGSTS.E [R90+0x3c200], desc[UR16][R16.64], !P5 ;  /* 0x3c200000105a7fae */ /* 0x000fe8000e9a1010 */
[----:B------:R-:W4:Y:S01]  /*13eb0*/  LDL.LU.64 R238, [R1+0x768] ;  /* 0x0007680001ee7983 */ /* 0x000f220000300a00 */
[----:B------:R-:W-:Y:S01]  /*13ec0*/  IMAD.WIDE R244, R2, 0x4, R198 ;  /* 0x0000000402f47825 */ /* 0x000fe200078e02c6 */
[----:B------:R-:W-:Y:S01]  /*13ed0*/  ISETP.GE.U32.AND P3, PT, R4, 0x7ffffe8e, PT ;  /* 0x7ffffe8e0400780c */ /* 0x000fe20003f66070 */
[----:B--2---:R-:W2:Y:S01]  /*13ee0*/  LDC R18, c[0x0][0x3a0] ;  /* 0x0000e800ff127b82 */ /* 0x004ea20000000800 */
[----:B------:R4:W-:Y:S04]  /*13ef0*/  LDGSTS.E [R90+0x3c400], desc[UR16][R14.64], !P6 ;  /* 0x3c4000000e5a7fae */ /* 0x0009e8000f1a1010 */
[----:B---3--:R-:W3:Y:S01]  /*13f00*/  LDL.LU.64 R16, [R1+0x770] ;  /* 0x0007700001107983 */ /* 0x008ee20000300a00 */
[----:B------:R-:W-:Y:S01]  /*13f10*/  IMAD.WIDE R246, R2, 0x4, R246 ;  /* 0x0000000402f67825 */ /* 0x000fe200078e02f6 */
[----:B------:R-:W-:Y:S01]  /*13f20*/  ISETP.GE.U32.AND P4, PT, R0, 0x7ffffe8d, PT ;  /* 0x7ffffe8d0000780c */ /* 0x000fe20003f86070 */
[----:B------:R-:W2:Y:S01]  /*13f30*/  LDC R19, c[0x0][0x3a0] ;  /* 0x0000e800ff137b82 */ /* 0x000ea20000000800 */
[----:B------:R-:W2:Y:S04]  /*13f40*/  LDL.LU.64 R24, [R1+0x778] ;  /* 0x0007780001187983 */ /* 0x000ea80000300a00 */
[----:B------:R-:W2:Y:S01]  /*13f50*/  LDL.LU.64 R22, [R1+0x788] ;  /* 0x0007880001167983 */ /* 0x000ea20000300a00 */
[----:B------:R-:W-:Y:S01]  /*13f60*/  VIADD R4, R5, 0xffffff0b ;  /* 0xffffff0b05047836 */ /* 0x000fe20000000000 */
[----:B-1----:R-:W-:Y:S01]  /*13f70*/  IADD3 R6, PT, PT, R6, -0xf9, RZ ;  /* 0xffffff0706067810 */ /* 0x002fe20007ffe0ff */
[----:B----4-:R-:W1:Y:S01]  /*13f80*/  LDC R14, c[0x0][0x3a0] ;  /* 0x0000e800ff0e7b82 */ /* 0x010e620000000800 */
[----:B------:R-:W4:Y:S04]  /*13f90*/  LDL.LU.64 R20, [R1+0x790] ;  /* 0x0007900001147983 */ /* 0x000f280000300a00 */
[----:B------:R-:W4:Y:S01]  /*13fa0*/  LDL.LU.64 R198, [R1+0x7a0] ;  /* 0x0007a00001c67983 */ /* 0x000f220000300a00 */
[----:B------:R-:W-:Y:S01]  /*13fb0*/  ISETP.GE.U32.AND P5, PT, R4, 0x7ffffe8c, PT ;  /* 0x7ffffe8c0400780c */ /* 0x000fe20003fa6070 */
[----:B------:R-:W-:-:S02]  /*13fc0*/  VIADD R4, R7, 0xffffff09 ;  /* 0xffffff0907047836 */ /* 0x000fc40000000000 */
[----:B------:R1:W-:Y:S04]  /*13fd0*/  LDGSTS.E [R90+0x3c600], desc[UR16][R12.64], !P6 ;  /* 0x3c6000000c5a7fae */ /* 0x0003e8000f1a1010 */
[----:B------:R-:W-:Y:S04]  /*13fe0*/  LDGSTS.E [R90+0x3c800], desc[UR16][R250.64], !P3 ;  /* 0x3c800000fa5a7fae */ /* 0x000fe8000d9a1010 */
[----:B------:R-:W-:Y:S04]  /*13ff0*/  STL.64 [R1+0x11f8], R250 ;  /* 0x0011f8fa01007387 */ /* 0x000fe80000100a00 */
[----:B------:R-:W-:Y:S01]  /*14000*/  LDGSTS.E [R90+0x3ca00], desc[UR16][R248.64], !P3 ;  /* 0x3ca00000f85a7fae */ /* 0x000fe2000d9a1010 */
[----:B------:R-:W-:Y:S01]  /*14010*/  ISETP.GE.U32.AND P3, PT, R4, 0x7ffffe8a, PT ;  /* 0x7ffffe8a0400780c */ /* 0x000fe20003f66070 */
[----:B-1----:R-:W1:Y:S02]  /*14020*/  LDC R12, c[0x0][0x3a0] ;  /* 0x0000e800ff0c7b82 */ /* 0x002e640000000800 */
[----:B------:R-:W-:Y:S04]  /*14030*/  STL.64 [R1+0x1200], R248 ;  /* 0x001200f801007387 */ /* 0x000fe80000100a00 */
[----:B------:R-:W-:Y:S01]  /*14040*/  STL.64 [R1+0x1208], R246 ;  /* 0x001208f601007387 */ /* 0x000fe20000100a00 */
[----:B------:R-:W-:-:S03]  /*14050*/  IADD3 R0, PT, PT, R11, -0xf6, RZ ;  /* 0xffffff0a0b007810 */ /* 0x000fc60007ffe0ff */
[----:B------:R-:W-:Y:S01]  /*14060*/  STL.64 [R1+0x1210], R244 ;  /* 0x001210f401007387 */ /* 0x000fe20000100a00 */
[----:B------:R-:W-:Y:S01]  /*14070*/  ISETP.GE.U32.AND P6, PT, R0, 0x7ffffe8b, PT ;  /* 0x7ffffe8b0000780c */ /* 0x000fe20003fc6070 */
[----:B------:R-:W-:Y:S02]  /*14080*/  VIADD R0, R10, 0xffffff08 ;  /* 0xffffff080a007836 */ /* 0x000fe40000000000 */
[----:B------:R-:W-:Y:S04]  /*14090*/  LDGSTS.E [R90+0x3cc00], desc[UR16][R246.64], !P4 ;  /* 0x3cc00000f65a7fae */ /* 0x000fe8000e1a1010 */
[----:B------:R-:W-:Y:S01]  /*140a0*/  LDGSTS.E [R90+0x3ce00], desc[UR16][R244.64], !P4 ;  /* 0x3ce00000f45a7fae */ /* 0x000fe2000e1a1010 */
[----:B------:R-:W-:Y:S01]  /*140b0*/  ISETP.GE.U32.AND P4, PT, R0, 0x7ffffe89, PT ;  /* 0x7ffffe890000780c */ /* 0x000fe20003f86070 */
[----:B------:R-:W-:-:S02]  /*140c0*/  VIADD R0, R8, 0xffffff06 ;  /* 0xffffff0608007836 */ /* 0x000fc40000000000 */
[----:B------:R-:W-:-:S05]  /*140d0*/  IMAD.WIDE R242, R2, 0x4, R242 ;  /* 0x0000000402f27825 */ /* 0x000fca00078e02f2 */
[----:B------:R-:W-:Y:S01]  /*140e0*/  LDGSTS.E [R90+0x3d000], desc[UR16][R242.64], !P5 ;  /* 0x3d000000f25a7fae */ /* 0x000fe2000e9a1010 */
[----:B------:R-:W-:-:S05]  /*140f0*/  IMAD.WIDE R240, R2, 0x4, R240 ;  /* 0x0000000402f07825 */ /* 0x000fca00078e02f0 */
[----:B------:R-:W-:Y:S01]  /*14100*/  LDGSTS.E [R90+0x3d200], desc[UR16][R240.64], !P5 ;  /* 0x3d200000f05a7fae */ /* 0x000fe2000e9a1010 */
[----:B---3--:R-:W-:-:S03]  /*14110*/  IMAD.WIDE R4, R2, 0x4, R16 ;  /* 0x0000000402047825 */ /* 0x008fc600078e0210 */
[----:B------:R-:W3:Y:S04]  /*14120*/  LDL.LU.64 R16, [R1+0x7a8] ;  /* 0x0007a80001107983 */ /* 0x000ee80000300a00 */
[----:B------:R-:W3:Y:S04]  /*14130*/  LDL.LU.64 R32, [R1+0x7b0] ;  /* 0x0007b00001207983 */ /* 0x000ee80000300a00 */
[----:B------:R-:W3:Y:S04]  /*14140*/  LDL.LU.64 R28, [R1+0x7c0] ;  /* 0x0007c000011c7983 */ /* 0x000ee80000300a00 */
[----:B------:R-:W3:Y:S01]  /*14150*/  LDL.LU.64 R26, [R1+0x7d0] ;  /* 0x0007d000011a7983 */ /* 0x000ee20000300a00 */
[----:B------:R-:W-:-:S03]  /*14160*/  IMAD.WIDE R238, R2, 0x4, R238 ;  /* 0x0000000402ee7825 */ /* 0x000fc600078e02ee */
[----:B------:R-:W-:Y:S01]  /*14170*/  STL.64 [R1+0x1218], R242 ;  /* 0x001218f201007387 */ /* 0x000fe20000100a00 */
[----:B------:R-:W-:Y:S01]  /*14180*/  ISETP.GE.U32.AND P5, PT, R6, 0x7ffffe88, PT ;  /* 0x7ffffe880600780c */ /* 0x000fe20003fa6070 */
[C---:B--2---:R-:W-:Y:S02]  /*14190*/  IMAD.WIDE R10, R2.reuse, 0x4, R24 ;  /* 0x00000004020a7825 */ /* 0x044fe400078e0218 */
[----:B------:R-:W-:Y:S02]  /*141a0*/  STL.64 [R1+0x1220], R240 ;  /* 0x001220f001007387 */ /* 0x000fe40000100a00 */
[C---:B------:R-:W-:Y:S02]  /*141b0*/  IMAD.WIDE R6, R2.reuse, 0x4, R22 ;  /* 0x0000000402067825 */ /* 0x040fe400078e0216 */
[----:B------:R-:W-:Y:S04]  /*141c0*/  LDGSTS.E [R90+0x3d400], desc[UR16][R238.64], !P6 ;  /* 0x3d400000ee5a7fae */ /* 0x000fe8000f1a1010 */
[----:B------:R-:W-:Y:S01]  /*141d0*/  STL.64 [R1+0x1228], R238 ;  /* 0x001228ee01007387 */ /* 0x000fe20000100a00 */
[----:B----4-:R-:W-:-:S03]  /*141e0*/  IMAD.WIDE R42, R2, 0x4, R20 ;  /* 0x00000004022a7825 */ /* 0x010fc600078e0214 */
[----:B------:R2:W-:Y:S01]  /*141f0*/  LDGSTS.E [R90+0x3d600], desc[UR16][R4.64], !P6 ;  /* 0x3d600000045a7fae */ /* 0x0005e2000f1a1010 */
[----:B------:R-:W-:-:S03]  /*14200*/  ISETP.GE.U32.AND P6, PT, R0, 0x7ffffe87, PT ;  /* 0x7ffffe870000780c */ /* 0x000fc60003fc6070 */
[----:B------:R2:W-:Y:S01]  /*14210*/  STL.64 [R1+0x1230], R4 ;  /* 0x0012300401007387 */ /* 0x0005e20000100a00 */
[----:B------:R-:W-:Y:S01]  /*14220*/  IADD3 R0, PT, PT, R9, -0xfc, RZ ;  /* 0xffffff0409007810 */ /* 0x000fe20007ffe0ff */
[----:B------:R-:W-:Y:S02]  /*14230*/  IMAD.WIDE R8, R2, 0x4, R198 ;  /* 0x0000000402087825 */ /* 0x000fe400078e02c6 */
[----:B------:R-:W4:Y:S04]  /*14240*/  LDL.LU.64 R24, [R1+0x7e8] ;  /* 0x0007e80001187983 */ /* 0x000f280000300a00 */
[----:B------:R-:W4:Y:S04]  /*14250*/  LDL.LU.64 R22, [R1+0x7f0] ;  /* 0x0007f00001167983 */ /* 0x000f280000300a00 */
[----:B------:R-:W4:Y:S01]  /*14260*/  LDL.LU.64 R20, [R1+0x7f8] ;  /* 0x0007f80001147983 */ /* 0x000f220000300a00 */
[----:B-1----:R-:W-:Y:S01]  /*14270*/  VIADD R12, R12, 0xffffff05 ;  /* 0xffffff050c0c7836 */ /* 0x002fe20000000000 */
[----:B--2---:R-:W1:Y:S02]  /*14280*/  LDC R5, c[0x0][0x3a0] ;  /* 0x0000e800ff057b82 */ /* 0x004e640000000800 */
[----:B------:R-:W2:Y:S04]  /*14290*/  LDL.LU.64 R198, [R1+0x810] ;  /* 0x0008100001c67983 */ /* 0x000ea80000300a00 */
[----:B------:R-:W-:Y:S04]  /*142a0*/  LDGSTS.E [R90+0x3d800], desc[UR16][R10.64], !P3 ;  /* 0x3d8000000a5a7fae */ /* 0x000fe8000d9a1010 */
[----:B------:R1:W-:Y:S04]  /*142b0*/  LDGSTS.E [R90+0x3da00], desc[UR16][R6.64], !P3 ;  /* 0x3da00000065a7fae */ /* 0x0003e8000d9a1010 */
[----:B------:R-:W-:Y:S04]  /*142c0*/  LDGSTS.E [R90+0x3dc00], desc[UR16][R42.64], !P4 ;  /* 0x3dc000002a5a7fae */ /* 0x000fe8000e1a1010 */
[----:B------:R-:W-:Y:S04]  /*142d0*/  STL.64 [R1+0x1238], R10 ;  /* 0x0012380a01007387 */ /* 0x000fe80000100a00 */
[----:B------:R1:W-:Y:S01]  /*142e0*/  LDGSTS.E [R90+0x3de00], desc[UR16][R8.64], !P4 ;  /* 0x3de00000085a7fae */ /* 0x0003e2000e1a1010 */
[----:B------:R-:W-:Y:S01]  /*142f0*/  ISETP.GE.U32.AND P4, PT, R0, 0x7ffffe85, PT ;  /* 0x7ffffe850000780c */ /* 0x000fe20003f86070 */
[----:B------:R-:W-:-:S02]  /*14300*/  VIADD R0, R14, 0xffffff02 ;  /* 0xffffff020e007836 */ /* 0x000fc40000000000 */
[----:B------:R1:W-:Y:S04]  /*14310*/  STL.64 [R1+0x1240], R6 ;  /* 0x0012400601007387 */ /* 0x0003e80000100a00 */
[----:B------:R-:W-:Y:S04]  /*14320*/  STL.64 [R1+0x1248], R42 ;  /* 0x0012482a01007387 */ /* 0x000fe80000100a00 */
[----:B------:R1:W-:Y:S01]  /*14330*/  STL.64 [R1+0x1250], R8 ;  /* 0x0012500801007387 */ /* 0x0003e20000100a00 */
[----:B------:R-:W-:Y:S01]  /*14340*/  ISETP.GE.U32.AND P3, PT, R12, 0x7ffffe86, PT ;  /* 0x7ffffe860c00780c */ /* 0x000fe20003f66070 */
[----:B------:R-:W-:-:S02]  /*14350*/  VIADD R18, R18, 0xffffff03 ;  /* 0xffffff0312127836 */ /* 0x000fc40000000000 */
[----:B------:R-:W-:Y:S01]  /*14360*/  VIADD R30, R30, 0xffffff00 ;  /* 0xffffff001e1e7836 */ /* 0x000fe20000000000 */
[----:B-1----:R-:W1:Y:S08]  /*14370*/  LDC R7, c[0x0][0x3a0] ;  /* 0x0000e800ff077b82 */ /* 0x002e700000000800 */
[----:B------:R-:W1:Y:S01]  /*14380*/  LDC R8, c[0x0][0x3a0] ;  /* 0x0000e800ff087b82 */ /* 0x000e620000000800 */
[----:B---3--:R-:W-:-:S04]  /*14390*/  IMAD.WIDE R16, R2, 0x4, R16 ;  /* 0x0000000402107825 */ /* 0x008fc800078e0210 */
[C---:B------:R-:W-:Y:S01]  /*143a0*/  IMAD.WIDE R12, R2.reuse, 0x4, R32 ;  /* 0x00000004020c7825 */ /* 0x040fe200078e0220 */
[----:B------:R-:W-:Y:S02]  /*143b0*/  LDGSTS.E [R90+0x3e000], desc[UR16][R16.64], !P5 ;  /* 0x3e000000105a7fae */ /* 0x000fe4000e9a1010 */
[----:B------:R-:W3:Y:S01]  /*143c0*/  LDC R32, c[0x0][0x3a0] ;  /* 0x0000e800ff207b82 */ /* 0x000ee20000000800 */
[C---:B------:R-:W-:Y:S01]  /*143d0*/  IMAD.WIDE R44, R2.reuse, 0x4, R28 ;  /* 0x00000004022c7825 */ /* 0x040fe200078e021c */
[----:B------:R-:W-:Y:S03]  /*143e0*/  LDGSTS.E [R90+0x3e200], desc[UR16][R12.64], !P5 ;  /* 0x3e2000000c5a7fae */ /* 0x000fe6000e9a1010 */
[----:B------:R-:W-:Y:S01]  /*143f0*/  IMAD.WIDE R14, R2, 0x4, R26 ;  /* 0x00000004020e7825 */ /* 0x000fe200078e021a */
[----:B------:R-:W-:Y:S04]  /*14400*/  LDGSTS.E [R90+0x3e400], desc[UR16][R44.64], !P6 ;  /* 0x3e4000002c5a7fae */ /* 0x000fe8000f1a1010 */
[----:B------:R-:W3:Y:S04]  /*14410*/  LDL.LU.64 R26, [R1+0x818] ;  /* 0x00081800011a7983 */ /* 0x000ee80000300a00 */
[----:B------:R-:W3:Y:S04]  /*14420*/  LDL.LU.64 R34, [R1+0x820] ;  /* 0x0008200001227983 */ /* 0x000ee80000300a00 */
[----:B------:R-:W3:Y:S04]  /*14430*/  LDL.LU.64 R28, [R1+0x830] ;  /* 0x00083000011c7983 */ /* 0x000ee80000300a00 */
[----:B------:R-:W3:Y:S04]  /*14440*/  LDL.LU.64 R36, [R1+0x838] ;  /* 0x0008380001247983 */ /* 0x000ee80000300a00 */
[----:B------:R-:W-:Y:S04]  /*14450*/  STL.64 [R1+0x1258], R16 ;  /* 0x0012581001007387 */ /* 0x000fe80000100a00 */
[----:B------:R-:W-:Y:S04]  /*14460*/  STL.64 [R1+0x1260], R12 ;  /* 0x0012600c01007387 */ /* 0x000fe80000100a00 */
[----:B------:R-:W-:Y:S04]  /*14470*/  STL.64 [R1+0x1268], R44 ;  /* 0x0012682c01007387 */ /* 0x000fe80000100a00 */
[----:B------:R-:W-:Y:S04]  /*14480*/  STL.64 [R1+0x1270], R14 ;  /* 0x0012700e01007387 */ /* 0x000fe80000100a00 */
[----:B------:R-:W3:Y:S01]  /*14490*/  LDL.LU.64 R48, [R1+0x840] ;  /* 0x0008400001307983 */ /* 0x000ee20000300a00 */
[----:B------:R-:W-:-:S03]  /*144a0*/  ISETP.GE.U32.AND P5, PT, R18, 0x7ffffe84, PT ;  /* 0x7ffffe841200780c */ /* 0x000fc60003fa6070 */
[----:B------:R-:W-:Y:S01]  /*144b0*/  LDGSTS.E [R90+0x3e600], desc[UR16][R14.64], !P6 ;  /* 0x3e6000000e5a7fae */ /* 0x000fe2000f1a1010 */
[----:B------:R-:W-:Y:S02]  /*144c0*/  ISETP.GE.U32.AND P6, PT, R0, 0x7ffffe83, PT ;  /* 0x7ffffe830000780c */ /* 0x000fe40003fc6070 */
[----:B------:R-:W-:Y:S01]  /*144d0*/  IADD3 R0, PT, PT, R19, -0xff, RZ ;  /* 0xffffff0113007810 */ /* 0x000fe20007ffe0ff */
[C---:B----4-:R-:W-:Y:S01]  /*144e0*/  IMAD.WIDE R18, R2.reuse, 0x4, R22 ;  /* 0x0000000402127825 */ /* 0x050fe200078e0216 */
[----:B------:R-:W4:Y:S03]  /*144f0*/  LDL.LU.64 R38, [R1+0x848] ;  /* 0x0008480001267983 */ /* 0x000f260000300a00 */
[C---:B--2---:R-:W-:Y:S01]  /*14500*/  IMAD.WIDE R22, R2.reuse, 0x4, R198 ;  /* 0x0000000402167825 */ /* 0x044fe200078e02c6 */
[----:B------:R-:W2:Y:S04]  /*14510*/  LDL.LU.64 R40, [R1+0x850] ;  /* 0x0008500001287983 */ /* 0x000ea80000300a00 */
[----:B------:R-:W4:Y:S01]  /*14520*/  LDL.LU.64 R198, [R1+0x860] ;  /* 0x0008600001c67983 */ /* 0x000f220000300a00 */
[----:B------:R-:W-:-:S04]  /*14530*/  IMAD.WIDE R24, R2, 0x4, R24 ;  /* 0x0000000402187825 */ /* 0x000fc800078e0218 */
[----:B------:R-:W-:Y:S01]  /*14540*/  IMAD.WIDE R20, R2, 0x4, R20 ;  /* 0x0000000402147825 */ /* 0x000fe200078e0214 */
[----:B------:R-:W-:Y:S04]  /*14550*/  LDGSTS.E [R90+0x3e800], desc[UR16][R24.64], !P3 ;  /* 0x3e800000185a7fae */ /* 0x000fe8000d9a1010 */
[----:B------:R-:W-:Y:S01]  /*14560*/  LDGSTS.E [R90+0x3ea00], desc[UR16][R18.64], !P3 ;  /* 0x3ea00000125a7fae */ /* 0x000fe2000d9a1010 */
[----:B------:R-:W-:-:S03]  /*14570*/  ISETP.GE.AND P3, PT, R83, R30, PT ;  /* 0x0000001e5300720c */ /* 0x000fc60003f66270 */
[----:B------:R-:W-:Y:S04]  /*14580*/  LDGSTS.E [R90+0x3ec00], desc[UR16][R20.64], !P4 ;  /* 0x3ec00000145a7fae */ /* 0x000fe8000e1a1010 */
[----:B------:R-:W-:Y:S01]  /*14590*/  LDGSTS.E [R90+0x3ee00], desc[UR16][R22.64], !P4 ;  /* 0x3ee00000165a7fae */ /* 0x000fe2000e1a1010 */
[----:B------:R-:W-:-:S03]  /*145a0*/  ISETP.GE.U32.AND P4, PT, R0, 0x7ffffe82, PT ;  /* 0x7ffffe820000780c */ /* 0x000fc60003f86070 */
[----:B------:R-:W-:Y:S01]  /*145b0*/  STL.64 [R1+0x1278], R24 ;  /* 0x0012781801007387 */ /* 0x000fe20000100a00 */
[----:B------:R-:W-:-:S03]  /*145c0*/  SEL R0, RZ, 0x4, P3 ;  /* 0x00000004ff007807 */ /* 0x000fc60001800000 */
[----:B------:R1:W-:Y:S01]  /*145d0*/  STL.64 [R1+0x1280], R18 ;  /* 0x0012801201007387 */ /* 0x0003e20000100a00 */
[----:B------:R-:W-:-:S03]  /*145e0*/  ISETP.GT.AND P3, PT, R93, 0x17f, PT ;  /* 0x0000017f5d00780c */ /* 0x000fc60003f64270 */
[----:B------:R-:W-:Y:S04]  /*145f0*/  STL.64 [R1+0x1300], R82 ;  /* 0x0013005201007387 */ /* 0x000fe80000100a00 */
[----:B------:R-:W-:Y:S04]  /*14600*/  STL.64 [R1+0x1288], R20 ;  /* 0x0012881401007387 */ /* 0x000fe80000100a00 */
[----:B------:R-:W-:Y:S01]  /*14610*/  STL.64 [R1+0x1290], R22 ;  /* 0x0012901601007387 */ /* 0x000fe20000100a00 */
[----:B------:R-:W-:-:S04]  /*14620*/  SEL R0, R0, RZ, P3 ;  /* 0x000000ff00007207 */ /* 0x000fc80001800000 */
[----:B------:R-:W-:Y:S01]  /*14630*/  ISETP.NE.U32.AND P3, PT, R0, RZ, PT ;  /* 0x000000ff0000720c */ /* 0x000fe20003f65070 */
[----:B---3--:R-:W-:Y:S02]  /*14640*/  VIADD R0, R32, 0xfffffefd ;  /* 0xfffffefd20007836 */ /* 0x008fe40000000000 */
[----:B------:R-:W-:-:S04]  /*14650*/  IMAD.WIDE R26, R2, 0x4, R26 ;  /* 0x00000004021a7825 */ /* 0x000fc800078e021a */
[C---:B------:R-:W-:Y:S01]  /*14660*/  IMAD.WIDE R34, R2.reuse, 0x4, R34 ;  /* 0x0000000402227825 */ /* 0x040fe200078e0222 */
[----:B------:R-:W-:Y:S03]  /*14670*/  LDGSTS.E [R90+0x3f000], desc[UR16][R26.64], !P5 ;  /* 0x3f0000001a5a7fae */ /* 0x000fe6000e9a1010 */
[----:B------:R-:W-:Y:S01]  /*14680*/  IMAD.WIDE R28, R2, 0x4, R28 ;  /* 0x00000004021c7825 */ /* 0x000fe200078e021c */
[----:B------:R-:W-:Y:S01]  /*14690*/  LDGSTS.E [R90+0x3f200], desc[UR16][R34.64], !P5 ;  /* 0x3f200000225a7fae */ /* 0x000fe2000e9a1010 */
[----:B------:R-:W-:Y:S02]  /*146a0*/  ISETP.GE.U32.AND P5, PT, R30, 0x7ffffe81, PT ;  /* 0x7ffffe811e00780c */ /* 0x000fe40003fa6070 */
[----:B------:R-:W-:Y:S01]  /*146b0*/  IMAD.WIDE R36, R2, 0x4, R36 ;  /* 0x0000000402247825 */ /* 0x000fe200078e0224 */
[----:B------:R-:W-:Y:S03]  /*146c0*/  STL.64 [R1+0x1298], R26 ;  /* 0x0012981a01007387 */ /* 0x000fe60000100a00 */
[----:B------:R-:W-:Y:S01]  /*146d0*/  VIADD R30, R31, 0xfffffeff ;  /* 0xfffffeff1f1e7836 */ /* 0x000fe20000000000 */
[----:B------:R-:W-:Y:S04]  /*146e0*/  STL.64 [R1+0x12a0], R34 ;  /* 0x0012a02201007387 */ /* 0x000fe80000100a00 */
[----:B------:R-:W-:Y:S04]  /*146f0*/  LDGSTS.E [R90+0x3f400], desc[UR16][R28.64], !P6 ;  /* 0x3f4000001c5a7fae */ /* 0x000fe8000f1a1010 */
[----:B------:R-:W-:Y:S04]  /*14700*/  STL.64 [R1+0x12a8], R28 ;  /* 0x0012a81c01007387 */ /* 0x000fe80000100a00 */
[----:B------:R-:W-:Y:S01]  /*14710*/  LDGSTS.E [R90+0x3f600], desc[UR16][R36.64], !P6 ;  /* 0x3f600000245a7fae */ /* 0x000fe2000f1a1010 */
[----:B------:R-:W-:Y:S01]  /*14720*/  ISETP.GE.U32.AND P6, PT, R30, 0x7ffffe80, PT ;  /* 0x7ffffe801e00780c */ /* 0x000fe20003fc6070 */
[----:B------:R-:W-:-:S02]  /*14730*/  IMAD.WIDE R30, R2, 0x4, R48 ;  /* 0x00000004021e7825 */ /* 0x000fc400078e0230 */
[----:B------:R-:W-:Y:S04]  /*14740*/  STL.64 [R1+0x12b0], R36 ;  /* 0x0012b02401007387 */ /* 0x000fe80000100a00 */
[----:B------:R-:W3:Y:S04]  /*14750*/  LDL.LU.64 R62, [R1+0x228] ;  /* 0x00022800013e7983 */ /* 0x000ee80000300a00 */
[----:B------:R-:W3:Y:S04]  /*14760*/  LDL.LU.64 R48, [R1+0x238] ;  /* 0x0002380001307983 */ /* 0x000ee80000300a00 */
[----:B------:R-:W3:Y:S01]  /*14770*/  LDL.LU.64 R50, [R1+0x240] ;  /* 0x0002400001327983 */ /* 0x000ee20000300a00 */
[----:B--2---:R-:W-:-:S03]  /*14780*/  IMAD.WIDE R32, R2, 0x4, R40 ;  /* 0x0000000402207825 */ /* 0x004fc600078e0228 */
[----:B------:R-:W2:Y:S01]  /*14790*/  LDL.LU.64 R52, [R1+0x250] ;  /* 0x0002500001347983 */ /* 0x000ea20000300a00 */
[----:B----4-:R-:W-:-:S03]  /*147a0*/  IMAD.WIDE R40, R2, 0x4, R198 ;  /* 0x0000000402287825 */ /* 0x010fc600078e02c6 */
[----:B------:R-:W4:Y:S04]  /*147b0*/  LDL.LU.64 R54, [R1+0x258] ;  /* 0x0002580001367983 */ /* 0x000f280000300a00 */
[----:B------:R-:W4:Y:S04]  /*147c0*/  LDL.LU.64 R56, [R1+0x268] ;  /* 0x0002680001387983 */ /* 0x000f280000300a00 */
[----:B------:R-:W4:Y:S04]  /*147d0*/  LDL.LU.64 R58, [R1+0x270] ;  /* 0x00027000013a7983 */ /* 0x000f280000300a00 */
[----:B------:R-:W4:Y:S04]  /*147e0*/  LDL.LU.64 R60, [R1+0x278] ;  /* 0x00027800013c7983 */ /* 0x000f280000300a00 */
[----:B------:R-:W4:Y:S01]  /*147f0*/  LDL.LU.64 R198, [R1+0x280] ;  /* 0x0002800001c67983 */ /* 0x000f220000300a00 */
[----:B------:R-:W-:-:S03]  /*14800*/  IMAD.WIDE R38, R2, 0x4, R38 ;  /* 0x0000000402267825 */ /* 0x000fc600078e0226 */
[----:B------:R-:W4:Y:S04]  /*14810*/  LDL.LU.64 R64, [R1+0x290] ;  /* 0x0002900001407983 */ /* 0x000f280000300a00 */
[----:B------:R-:W4:Y:S04]  /*14820*/  LDL.LU.64 R66, [R1+0x298] ;  /* 0x0002980001427983 */ /* 0x000f280000300a00 */
[----:B------:R-:W4:Y:S04]  /*14830*/  LDL.LU.64 R68, [R1+0x2a8] ;  /* 0x0002a80001447983 */ /* 0x000f280000300a00 */
[----:B------:R-:W4:Y:S04]  /*14840*/  LDL.LU.64 R70, [R1+0x2b0] ;  /* 0x0002b00001467983 */ /* 0x000f280000300a00 */
[----:B------:R-:W-:Y:S04]  /*14850*/  STL.64 [R1+0x12b8], R30 ;  /* 0x0012b81e01007387 */ /* 0x000fe80000100a00 */
[----:B------:R-:W-:Y:S04]  /*14860*/  STL.64 [R1+0x12c0], R38 ;  /* 0x0012c02601007387 */ /* 0x000fe80000100a00 */
[----:B------:R-:W-:Y:S04]  /*14870*/  STL.64 [R1+0x12c8], R32 ;  /* 0x0012c82001007387 */ /* 0x000fe80000100a00 */
[----:B------:R-:W-:Y:S04]  /*14880*/  STL.64 [R1+0x12d8], R90 ;  /* 0x0012d85a01007387 */ /* 0x000fe80000100a00 */
[----:B------:R-:W-:Y:S04]  /*14890*/  STL.64 [R1+0x12d0], R40 ;  /* 0x0012d02801007387 */ /* 0x000fe80000100a00 */
[----:B------:R-:W-:Y:S04]  /*148a0*/  STL.64 [R1+0x12e0], R200 ;  /* 0x0012e0c801007387 */ /* 0x000fe80000100a00 */
[----:B-1----:R-:W-:Y:S01]  /*148b0*/  STL [R1+0x12e8], R8 ;  /* 0x0012e80801007387 */ /* 0x002fe20000100800 */
[----:B------:R-:W-:-:S03]  /*148c0*/  IADD3 R46, PT, PT, R46, -0x102, RZ ;  /* 0xfffffefe2e2e7810 */ /* 0x000fc60007ffe0ff */
[----:B------:R1:W-:Y:S01]  /*148d0*/  STL [R1+0x12ec], R7 ;  /* 0x0012ec0701007387 */ /* 0x0003e20000100800 */
[----:B------:R-:W-:-:S03]  /*148e0*/  IMAD.SHL.U32 R3, R3, 0x80, RZ ;  /* 0x0000008003037824 */ /* 0x000fc600078e00ff */
[----:B------:R1:W-:Y:S04]  /*148f0*/  STL [R1+0x12f0], R5 ;  /* 0x0012f00501007387 */ /* 0x0003e80000100800 */
[----:B------:R-:W-:Y:S04]  /*14900*/  LDGSTS.E [R90+0x3f800], desc[UR16][R30.64], !P4 ;  /* 0x3f8000001e5a7fae */ /* 0x000fe8000e1a1010 */
[----:B------:R-:W4:Y:S04]  /*14910*/  LDL.LU.64 R72, [R1+0x2c0] ;  /* 0x0002c00001487983 */ /* 0x000f280000300a00 */
[----:B------:R-:W-:Y:S04]  /*14920*/  LDGSTS.E [R90+0x3fa00], desc[UR16][R38.64], !P4 ;  /* 0x3fa00000265a7fae */ /* 0x000fe8000e1a1010 */
[----:B------:R-:W4:Y:S01]  /*14930*/  LDL.LU.64 R74, [R1+0x2c8] ;  /* 0x0002c800014a7983 */ /* 0x000f220000300a00 */
[----:B------:R-:W-:-:S03]  /*14940*/  ISETP.GE.U32.AND P4, PT, R46, 0x7ffffe7f, PT ;  /* 0x7ffffe7f2e00780c */ /* 0x000fc60003f86070 */
[----:B------:R-:W-:Y:S04]  /*14950*/  LDGSTS.E [R90+0x3fc00], desc[UR16][R32.64], !P5 ;  /* 0x3fc00000205a7fae */ /* 0x000fe8000e9a1010 */
[----:B------:R-:W4:Y:S04]  /*14960*/  LDL.LU.64 R76, [R1+0x2d8] ;  /* 0x0002d800014c7983 */ /* 0x000f280000300a00 */
[----:B------:R1:W-:Y:S01]  /*14970*/  LDGSTS.E [R90+0x3fe00], desc[UR16][R40.64], !P5 ;  /* 0x3fe00000285a7fae */ /* 0x0003e2000e9a1010 */
[----:B------:R-:W-:-:S03]  /*14980*/  ISETP.GE.U32.AND P5, PT, R0, 0x7ffffe7e, PT ;  /* 0x7ffffe7e0000780c */ /* 0x000fc60003fa6070 */
[----:B------:R-:W4:Y:S01]  /*14990*/  LDL.LU.64 R78, [R1+0x2e0] ;  /* 0x0002e000014e7983 */ /* 0x000f220000300a00 */
[----:B------:R-:W-:-:S03]  /*149a0*/  IADD3 R0, PT, PT, R47, -0x104, RZ ;  /* 0xfffffefc2f007810 */ /* 0x000fc60007ffe0ff */
[----:B------:R-:W4:Y:S04]  /*149b0*/  LDL.LU.64 R80, [R1+0x2e8] ;  /* 0x0002e80001507983 */ /* 0x000f280000300a00 */
[----:B------:R-:W4:Y:S04]  /*149c0*/  LDL.LU.64 R94, [R1+0x2f0] ;  /* 0x0002f000015e7983 */ /* 0x000f280000300a00 */
[----:B------:R-:W4:Y:S04]  /*149d0*/  LDL.LU.64 R96, [R1+0x300] ;  /* 0x0003000001607983 */ /* 0x000f280000300a00 */
[----:B------:R-:W4:Y:S04]  /*149e0*/  LDL.LU.64 R98, [R1+0x308] ;  /* 0x0003080001627983 */ /* 0x000f280000300a00 */
[----:B------:R-:W0:Y:S01]  /*149f0*/  LDGDEPBAR ;  /* 0x00000000000079af */ /* 0x000e220000000000 */
[----:B---3--:R-:W-:-:S04]  /*14a00*/  IMAD.WIDE R46, R3, 0x4, R62 ;  /* 0x00000004032e7825 */ /* 0x008fc800078e023e */
[C---:B------:R-:W-:Y:S01]  /*14a10*/  IMAD.WIDE R48, R3.reuse, 0x4, R48 ;  /* 0x0000000403307825 */ /* 0x040fe200078e0230 */
[----:B------:R-:W-:Y:S03]  /*14a20*/  LDGSTS.E [R92+0x70000], desc[UR16][R46.64], P1 ;  /* 0x700000002e5c7fae */ /* 0x000fe600089a1010 */
[C---:B------:R-:W-:Y:S01]  /*14a30*/  IMAD.WIDE R50, R3.reuse, 0x4, R50 ;  /* 0x0000000403327825 */ /* 0x040fe200078e0232 */
[----:B------:R-:W-:Y:S03]  /*14a40*/  LDGSTS.E [R92+0x70400], desc[UR16][R48.64], P1 ;  /* 0x70400000305c7fae */ /* 0x000fe600089a1010 */
[C---:B--2---:R-:W-:Y:S01]  /*14a50*/  IMAD.WIDE R52, R3.reuse, 0x4, R52 ;  /* 0x0000000403347825 */ /* 0x044fe200078e0234 */
[----:B------:R-:W-:Y:S03]  /*14a60*/  LDGSTS.E [R92+0x70800], desc[UR16][R50.64], P1 ;  /* 0x70800000325c7fae */ /* 0x000fe600089a1010 */
[C---:B----4-:R-:W-:Y:S01]  /*14a70*/  IMAD.WIDE R54, R3.reuse, 0x4, R54 ;  /* 0x0000000403367825 */ /* 0x050fe200078e0236 */
[----:B------:R-:W-:Y:S03]  /*14a80*/  LDGSTS.E [R92+0x70c00], desc[UR16][R52.64], P1 ;  /* 0x70c00000345c7fae */ /* 0x000fe600089a1010 */
[C---:B------:R-:W-:Y:S01]  /*14a90*/  IMAD.WIDE R56, R3.reuse, 0x4, R56 ;  /* 0x0000000403387825 */ /* 0x040fe200078e0238 */
[----:B------:R-:W-:Y:S03]  /*14aa0*/  LDGSTS.E [R92+0x71000], desc[UR16][R54.64], P1 ;  /* 0x71000000365c7fae */ /* 0x000fe600089a1010 */
[C---:B------:R-:W-:Y:S01]  /*14ab0*/  IMAD.WIDE R58, R3.reuse, 0x4, R58 ;  /* 0x00000004033a7825 */ /* 0x040fe200078e023a */
[----:B------:R-:W-:Y:S03]  /*14ac0*/  LDGSTS.E [R92+0x71400], desc[UR16][R56.64], P1 ;  /* 0x71400000385c7fae */ /* 0x000fe600089a1010 */
[C---:B------:R-:W-:Y:S01]  /*14ad0*/  IMAD.WIDE R60, R3.reuse, 0x4, R60 ;  /* 0x00000004033c7825 */ /* 0x040fe200078e023c */
[----:B------:R-:W-:Y:S03]  /*14ae0*/  LDGSTS.E [R92+0x71800], desc[UR16][R58.64], P1 ;  /* 0x718000003a5c7fae */ /* 0x000fe600089a1010 */
[C---:B------:R-:W-:Y:S01]  /*14af0*/  IMAD.WIDE R62, R3.reuse, 0x4, R198 ;  /* 0x00000004033e7825 */ /* 0x040fe200078e02c6 */
[----:B------:R-:W-:Y:S04]  /*14b00*/  LDGSTS.E [R92+0x71c00], desc[UR16][R60.64], P1 ;  /* 0x71c000003c5c7fae */ /* 0x000fe800089a1010 */
[----:B------:R-:W2:Y:S04]  /*14b10*/  LDL.LU.64 R198, [R1+0x318] ;  /* 0x0003180001c67983 */ /* 0x000ea80000300a00 */
[----:B------:R-:W3:Y:S04]  /*14b20*/  LDL.LU.64 R102, [R1+0x320] ;  /* 0x0003200001667983 */ /* 0x000ee80000300a00 */
[----:B------:R-:W4:Y:S04]  /*14b30*/  LDL.LU.64 R104, [R1+0x330] ;  /* 0x0003300001687983 */ /* 0x000f280000300a00 */
[----:B------:R-:W3:Y:S04]  /*14b40*/  LDL.LU.64 R106, [R1+0x338] ;  /* 0x00033800016a7983 */ /* 0x000ee80000300a00 */
        /* <DEDUP_REMOVED lines=12> */
[----:B------:R-:W4:Y:S04]  /*14c10*/  LDL.LU.64 R132, [R1+0x3c8] ;  /* 0x0003c80001847983 */ /* 0x000f280000300a00 */
[----:B------:R-:W4:Y:S04]  /*14c20*/  LDL.LU.64 R134, [R1+0x3d0] ;  /* 0x0003d00001867983 */ /* 0x000f280000300a00 */
[----:B------:R-:W4:Y:S01]  /*14c30*/  LDL.LU.64 R136, [R1+0x3e0] ;  /* 0x0003e00001887983 */ /* 0x000f220000300a00 */
[----:B------:R-:W-:-:S03]  /*14c40*/  IMAD.WIDE R64, R3, 0x4, R64 ;  /* 0x0000000403407825 */ /* 0x000fc600078e0240 */
[----:B------:R-:W-:Y:S01]  /*14c50*/  LDGSTS.E [R92+0x72000], desc[UR16][R62.64], P1 ;  /* 0x720000003e5c7fae */ /* 0x000fe200089a1010 */
        /* <DEDUP_REMOVED lines=21> */
[----:B------:R-:W-:Y:S04]  /*14db0*/  LDGSTS.E [R89+0x70c80], desc[UR16][R96.64], P1 ;  /* 0x70c8000060597fae */ /* 0x000fe800089a1010 */
[----:B------:R-:W-:Y:S01]  /*14dc0*/  LDGSTS.E [R89+0x71080], desc[UR16][R98.64], P1 ;  /* 0x7108000062597fae */ /* 0x000fe200089a1010 */
[----:B--2---:R-:W-:-:S03]  /*14dd0*/  IMAD.WIDE R100, R3, 0x4, R198 ;  /* 0x0000000403647825 */ /* 0x004fc600078e02c6 */
[----:B------:R-:W2:Y:S04]  /*14de0*/  LDL.LU.64 R198, [R1+0x3e8] ;  /* 0x0003e80001c67983 */ /* 0x000ea80000300a00 */
        /* <DEDUP_REMOVED lines=13> */
[----:B------:R-:W2:Y:S01]  /*14ec0*/  LDL.LU.64 R166, [R1+0x488] ;  /* 0x0004880001a67983 */ /* 0x000ea20000300a00 */
[----:B---3--:R-:W-:-:S03]  /*14ed0*/  IMAD.WIDE R102, R3, 0x4, R102 ;  /* 0x0000000403667825 */ /* 0x008fc600078e0266 */
[----:B------:R-:W-:Y:S01]  /*14ee0*/  LDGSTS.E [R89+0x71480], desc[UR16][R100.64], P1 ;  /* 0x7148000064597fae */ /* 0x000fe200089a1010 */
[----:B----4-:R-:W-:-:S03]  /*14ef0*/  IMAD.WIDE R104, R3, 0x4, R104 ;  /* 0x0000000403687825 */ /* 0x010fc600078e0268 */
        /* <DEDUP_REMOVED lines=51> */
[----:B------:R-:W3:Y:S01]  /*15230*/  LDL.LU.64 R204, [R1+0x548] ;  /* 0x0005480001cc7983 */ /* 0x000ee20000300a00 */
        /* <DEDUP_REMOVED lines=46> */
[----:B------:R-:W1:Y:S01]  /*15520*/  LDL.LU.64 R18, [R1+0x600] ;  /* 0x0006000001127983 */ /* 0x000e620000300a00 */
        /* <DEDUP_REMOVED lines=48> */
[----:B------:R-:W4:Y:S01]  /*15830*/  LDL.LU.64 R240, [R1+0x6b0] ;  /* 0x0006b00001f07983 */ /* 0x000f220000300a00 */
[----:B------:R-:W-:-:S03]  /*15840*/  IMAD.WIDE R208, R3, 0x4, R208 ;  /* 0x0000000403d07825 */ /* 0x000fc600078e02d0 */
[----:B------:R-:W-:Y:S01]  /*15850*/  LDGSTS.E [R86+0x72200], desc[UR16][R206.64], P1 ;  /* 0x72200000ce567fae */ /* 0x000fe200089a1010 */
[----:B-1----:R-:W-:-:S03]  /*15860*/  IMAD.WIDE R6, R3, 0x4, R18 ;  /* 0x0000000403067825 */ /* 0x002fc600078e0212 */
[----:B------:R-:W-:Y:S01]  /*15870*/  LDGSTS.E [R86+0x72600], desc[UR16][R208.64], P1 ;  /* 0x72600000d0567fae */ /* 0x000fe200089a1010 */
[----:B--2---:R-:W-:-:S03]  /*15880*/  IMAD.WIDE R4, R3, 0x4, R198 ;  /* 0x0000000403047825 */ /* 0x004fc600078e02c6 */
[----:B------:R-:W2:Y:S01]  /*15890*/  LDL.LU.64 R198, [R1+0x6b8] ;  /* 0x0006b80001c67983 */ /* 0x000ea20000300a00 */
[----:B---3--:R-:W-:-:S03]  /*158a0*/  IMAD.WIDE R8, R3, 0x4, R24 ;  /* 0x0000000403087825 */ /* 0x008fc600078e0218 */
[----:B------:R4:W-:Y:S04]  /*158b0*/  STL.64 [R1+0x1c0], R6 ;  /* 0x0001c00601007387 */ /* 0x0009e80000100a00 */
[----:B------:R1:W-:Y:S04]  /*158c0*/  STL.64 [R1+0x1c8], R4 ;  /* 0x0001c80401007387 */ /* 0x0003e80000100a00 */
[----:B------:R-:W-:Y:S01]  /*158d0*/  STL.64 [R1+0x1d0], R8 ;  /* 0x0001d00801007387 */ /* 0x000fe20000100a00 */
[----:B----4-:R-:W-:-:S04]  /*158e0*/  IMAD.WIDE R6, R3, 0x4, R14 ;  /* 0x0000000403067825 */ /* 0x010fc800078e020e */
[C---:B-1----:R-:W-:Y:S02]  /*158f0*/  IMAD.WIDE R4, R3.reuse, 0x4, R244 ;  /* 0x0000000403047825 */ /* 0x042fe400078e02f4 */
[----:B------:R-:W3:Y:S04]  /*15900*/  LDL.LU.64 R244, [R1+0x6c8] ;  /* 0x0006c80001f47983 */ /* 0x000ee80000300a00 */
[----:B------:R1:W-:Y:S04]  /*15910*/  STL.64 [R1+0x1d8], R6 ;  /* 0x0001d80601007387 */ /* 0x0003e80000100a00 */
[----:B------:R4:W-:Y:S01]  /*15920*/  STL.64 [R1+0x1e8], R4 ;  /* 0x0001e80401007387 */ /* 0x0009e20000100a00 */
[----:B------:R-:W-:-:S04]  /*15930*/  IMAD.WIDE R82, R3, 0x4, R16 ;  /* 0x0000000403527825 */ /* 0x000fc800078e0210 */
[----:B-1----:R-:W-:-:S04]  /*15940*/  IMAD.WIDE R6, R3, 0x4, R44 ;  /* 0x0000000403067825 */ /* 0x002fc800078e022c */
[C---:B----4-:R-:W-:Y:S01]  /*15950*/  IMAD.WIDE R4, R3.reuse, 0x4, R12 ;  /* 0x0000000403047825 */ /* 0x050fe200078e020c */
[----:B------:R1:W-:Y:S04]  /*15960*/  STL.64 [R1+0x1f0], R6 ;  /* 0x0001f00601007387 */ /* 0x0003e80000100a00 */
[----:B------:R4:W-:Y:S01]  /*15970*/  STL.64 [R1+0x200], R4 ;  /* 0x0002000401007387 */ /* 0x0009e20000100a00 */
[----:B------:R-:W-:-:S04]  /*15980*/  IMAD.WIDE R200, R3, 0x4, R246 ;  /* 0x0000000403c87825 */ /* 0x000fc800078e02f6 */
[----:B-1----:R-:W-:-:S04]  /*15990*/  IMAD.WIDE R6, R3, 0x4, R42 ;  /* 0x0000000403067825 */ /* 0x002fc800078e022a */
[C---:B----4-:R-:W-:Y:S02]  /*159a0*/  IMAD.WIDE R4, R3.reuse, 0x4, R248 ;  /* 0x0000000403047825 */ /* 0x050fe400078e02f8 */
[----:B------:R-:W4:Y:S04]  /*159b0*/  LDL.LU.64 R248, [R1+0x6d0] ;  /* 0x0006d00001f87983 */ /* 0x000f280000300a00 */
[----:B------:R1:W-:Y:S04]  /*159c0*/  STL.64 [R1+0x218], R6 ;  /* 0x0002180601007387 */ /* 0x0003e80000100a00 */
[----:B------:R-:W-:Y:S01]  /*159d0*/  STL.64 [R1+0x208], R82 ;  /* 0x0002085201007387 */ /* 0x000fe20000100a00 */
[----:B------:R-:W-:-:S03]  /*159e0*/  IMAD.WIDE R90, R3, 0x4, R250 ;  /* 0x00000004035a7825 */ /* 0x000fc600078e02fa */
[----:B------:R-:W-:Y:S01]  /*159f0*/  STL.64 [R1+0x1308], R82 ;  /* 0x0013085201007387 */ /* 0x000fe20000100a00 */
[----:B-1----:R-:W-:-:S03]  /*15a00*/  IMAD.WIDE R6, R3, 0x4, R10 ;  /* 0x0000000403067825 */ /* 0x002fc600078e020a */
[----:B------:R-:W4:Y:S04]  /*15a10*/  LDL.LU.64 R246, [R1+0x6d8] ;  /* 0x0006d80001f67983 */ /* 0x000f280000300a00 */
[----:B------:R-:W-:Y:S01]  /*15a20*/  STL.64 [R1+0x220], R4 ;  /* 0x0002200401007387 */ /* 0x000fe20000100a00 */
[----:B------:R-:W-:-:S03]  /*15a30*/  IMAD.WIDE R40, R3, 0x4, R242 ;  /* 0x0000000403287825 */ /* 0x000fc600078e02f2 */
[----:B------:R-:W-:Y:S04]  /*15a40*/  STL.64 [R1+0x12f8], R4 ;  /* 0x0012f80401007387 */ /* 0x000fe80000100a00 */
[----:B------:R-:W4:Y:S04]  /*15a50*/  LDL.LU.64 R250, [R1+0x6e0] ;  /* 0x0006e00001fa7983 */ /* 0x000f280000300a00 */
[----:B------:R-:W-:Y:S04]  /*15a60*/  STL.64 [R1+0x228], R6 ;  /* 0x0002280601007387 */ /* 0x000fe80000100a00 */
[----:B------:R-:W-:Y:S04]  /*15a70*/  STL.64 [R1+0x1310], R6 ;  /* 0x0013100601007387 */ /* 0x000fe80000100a00 */
[----:B------:R-:W4:Y:S01]  /*15a80*/  LDL.LU.64 R242, [R1+0x6f0] ;  /* 0x0006f00001f27983 */ /* 0x000f220000300a00 */
[----:B------:R-:W-:-:S05]  /*15a90*/  IMAD.WIDE R8, R3, 0x4, R238 ;  /* 0x0000000403087825 */ /* 0x000fca00078e02ee */
[----:B------:R-:W-:Y:S04]  /*15aa0*/  STL.64 [R1+0x230], R8 ;  /* 0x0002300801007387 */ /* 0x000fe80000100a00 */
[----:B------:R-:W-:Y:S04]  /*15ab0*/  STL.64 [R1+0x1318], R8 ;  /* 0x0013180801007387 */ /* 0x000fe80000100a00 */
[----:B------:R-:W4:Y:S04]  /*15ac0*/  LDL.LU.64 R42, [R1+0x6f8] ;  /* 0x0006f800012a7983 */ /* 0x000f280000300a00 */
[----:B------:R-:W-:Y:S04]  /*15ad0*/  STL.64 [R1+0x238], R200 ;  /* 0x000238c801007387 */ /* 0x000fe80000100a00 */
[----:B------:R-:W-:Y:S01]  /*15ae0*/  STL.64 [R1+0x1320], R200 ;  /* 0x001320c801007387 */ /* 0x000fe20000100a00 */
[----:B------:R-:W-:-:S04]  /*15af0*/  IMAD.WIDE R32, R3, 0x4, R240 ;  /* 0x0000000403207825 */ /* 0x000fc800078e02f0 */
[C---:B--2---:R-:W-:Y:S02]  /*15b00*/  IMAD.WIDE R38, R3.reuse, 0x4, R198 ;  /* 0x0000000403267825 */ /* 0x044fe400078e02c6 */
[----:B------:R-:W2:Y:S04]  /*15b10*/  LDL.LU.64 R198, [R1+0x708] ;  /* 0x0007080001c67983 */ /* 0x000ea80000300a00 */
[----:B------:R-:W-:Y:S04]  /*15b20*/  STL.64 [R1+0x248], R90 ;  /* 0x0002485a01007387 */ /* 0x000fe80000100a00 */
[----:B------:R-:W-:Y:S04]  /*15b30*/  STL.64 [R1+0x1328], R90 ;  /* 0x0013285a01007387 */ /* 0x000fe80000100a00 */
[----:B------:R-:W2:Y:S04]  /*15b40*/  LDL.LU.64 R34, [R1+0x710] ;  /* 0x0007100001227983 */ /* 0x000ea80000300a00 */
[----:B------:R-:W2:Y:S04]  /*15b50*/  LDL.LU.64 R26, [R1+0x720] ;  /* 0x00072000011a7983 */ /* 0x000ea80000300a00 */
[----:B------:R-:W2:Y:S04]  /*15b60*/  LDL.LU.64 R22, [R1+0x728] ;  /* 0x0007280001167983 */ /* 0x000ea80000300a00 */
[----:B------:R-:W-:Y:S04]  /*15b70*/  STL.64 [R1+0x258], R40 ;  /* 0x0002582801007387 */ /* 0x000fe80000100a00 */
[----:B------:R-:W-:Y:S04]  /*15b80*/  STL.64 [R1+0x1330], R40 ;  /* 0x0013302801007387 */ /* 0x000fe80000100a00 */
[----:B------:R-:W2:Y:S04]  /*15b90*/  LDL.LU.64 R20, [R1+0x738] ;  /* 0x0007380001147983 */ /* 0x000ea80000300a00 */
[----:B------:R-:W2:Y:S01]  /*15ba0*/  LDL.LU.64 R18, [R1+0x740] ;  /* 0x0007400001127983 */ /* 0x000ea20000300a00 */
[----:B---3--:R-:W-:-:S03]  /*15bb0*/  IMAD.WIDE R30, R3, 0x4, R244 ;  /* 0x00000004031e7825 */ /* 0x008fc600078e02f4 */
[----:B------:R-:W3:Y:S04]  /*15bc0*/  LDL.LU.64 R24, [R1+0x748] ;  /* 0x0007480001187983 */ /* 0x000ee80000300a00 */
[----:B------:R-:W-:Y:S04]  /*15bd0*/  STL.64 [R1+0x268], R32 ;  /* 0x0002682001007387 */ /* 0x000fe80000100a00 */
[----:B------:R1:W-:Y:S04]  /*15be0*/  STL.64 [R1+0x1338], R32 ;  /* 0x0013382001007387 */ /* 0x0003e80000100a00 */
[----:B------:R-:W3:Y:S04]  /*15bf0*/  LDL.LU.64 R14, [R1+0x750] ;  /* 0x00075000010e7983 */ /* 0x000ee80000300a00 */
[----:B------:R-:W3:Y:S04]  /*15c00*/  LDL.LU.64 R44, [R1+0x780] ;  /* 0x00078000012c7983 */ /* 0x000ee80000300a00 */
[----:B------:R1:W-:Y:S01]  /*15c10*/  STL.64 [R1+0x278], R38 ;  /* 0x0002782601007387 */ /* 0x0003e20000100a00 */
[----:B----4-:R-:W-:-:S03]  /*15c20*/  IMAD.WIDE R238, R3, 0x4, R250 ;  /* 0x0000000403ee7825 */ /* 0x010fc600078e02fa */
[----:B------:R-:W4:Y:S04]  /*15c30*/  LDL.LU.64 R250, [R1+0x798] ;  /* 0x0007980001fa7983 */ /* 0x000f280000300a00 */
[----:B------:R-:W4:Y:S04]  /*15c40*/  LDL.LU.64 R244, [R1+0x7b8] ;  /* 0x0007b80001f47983 */ /* 0x000f280000300a00 */
[----:B------:R1:W-:Y:S01]  /*15c50*/  STL.64 [R1+0x290], R30 ;  /* 0x0002901e01007387 */ /* 0x0003e20000100a00 */
[----:B------:R-:W-:-:S03]  /*15c60*/  IMAD.WIDE R10, R3, 0x4, R242 ;  /* 0x00000004030a7825 */ /* 0x000fc600078e02f2 */
[----:B------:R-:W4:Y:S04]  /*15c70*/  LDL.LU.64 R242, [R1+0x7c8] ;  /* 0x0007c80001f27983 */ /* 0x000f280000300a00 */
[----:B------:R-:W4:Y:S01]  /*15c80*/  LDL.LU.64 R240, [R1+0x7e0] ;  /* 0x0007e00001f07983 */ /* 0x000f220000300a00 */
[----:B------:R-:W-:-:S04]  /*15c90*/  IMAD.WIDE R248, R3, 0x4, R248 ;  /* 0x0000000403f87825 */ /* 0x000fc800078e02f8 */
[C---:B------:R-:W-:Y:S01]  /*15ca0*/  IMAD.WIDE R246, R3.reuse, 0x4, R246 ;  /* 0x0000000403f67825 */ /* 0x040fe200078e02f6 */
[----:B------:R-:W-:Y:S03]  /*15cb0*/  STL.64 [R1+0x298], R248 ;  /* 0x000298f801007387 */ /* 0x000fe60000100a00 */
[C---:B------:R-:W-:Y:S02]  /*15cc0*/  IMAD.WIDE R36, R3.reuse, 0x4, R42 ;  /* 0x0000000403247825 */ /* 0x040fe400078e022a */
[----:B------:R-:W4:Y:S04]  /*15cd0*/  LDL.LU.64 R42, [R1+0x808] ;  /* 0x00080800012a7983 */ /* 0x000f280000300a00 */
[----:B------:R-:W4:Y:S04]  /*15ce0*/  LDL.LU.64 R16, [R1+0x800] ;  /* 0x0008000001107983 */ /* 0x000f280000300a00 */
[----:B------:R-:W-:Y:S04]  /*15cf0*/  STL.64 [R1+0x2a0], R246 ;  /* 0x0002a0f601007387 */ /* 0x000fe80000100a00 */
[----:B------:R-:W4:Y:S01]  /*15d00*/  LDL.LU.64 R12, [R1+0x7d8] ;  /* 0x0007d800010c7983 */ /* 0x000f220000300a00 */
[----:B--2---:R-:W-:-:S03]  /*15d10*/  IMAD.WIDE R28, R3, 0x4, R198 ;  /* 0x00000004031c7825 */ /* 0x004fc600078e02c6 */
[----:B------:R-:W2:Y:S04]  /*15d20*/  LDL.LU.64 R198, [R1+0x828] ;  /* 0x0008280001c67983 */ /* 0x000ea80000300a00 */
[----:B------:R-:W-:Y:S04]  /*15d30*/  STL.64 [R1+0x450], R238 ;  /* 0x000450ee01007387 */ /* 0x000fe80000100a00 */
[----:B------:R1:W-:Y:S01]  /*15d40*/  STL.64 [R1+0x468], R10 ;  /* 0x0004680a01007387 */ /* 0x0003e20000100a00 */
[----:B------:R-:W-:-:S03]  /*15d50*/  IMAD.WIDE R34, R3, 0x4, R34 ;  /* 0x0000000403227825 */ /* 0x000fc600078e0222 */
[----:B------:R1:W-:Y:S01]  /*15d60*/  STL.64 [R1+0x480], R36 ;  /* 0x0004802401007387 */ /* 0x0003e20000100a00 */
[----:B------:R-:W-:-:S03]  /*15d70*/  IMAD.WIDE R26, R3, 0x4, R26 ;  /* 0x00000004031a7825 */ /* 0x000fc600078e021a */
[----:B------:R1:W-:Y:S01]  /*15d80*/  STL.64 [R1+0x498], R28 ;  /* 0x0004981c01007387 */ /* 0x0003e20000100a00 */
[----:B------:R-:W-:-:S03]  /*15d90*/  IMAD.WIDE R22, R3, 0x4, R22 ;  /* 0x0000000403167825 */ /* 0x000fc600078e0216 */
[----:B------:R1:W-:Y:S04]  /*15da0*/  STL.64 [R1+0x4c0], R34 ;  /* 0x0004c02201007387 */ /* 0x0003e80000100a00 */
[----:B------:R1:W-:Y:S01]  /*15db0*/  STL.64 [R1+0x4d8], R26 ;  /* 0x0004d81a01007387 */ /* 0x0003e20000100a00 */
[----:B------:R-:W-:-:S03]  /*15dc0*/  IMAD.WIDE R20, R3, 0x4, R20 ;  /* 0x0000000403147825 */ /* 0x000fc600078e0214 */
[----:B------:R1:W-:Y:S01]  /*15dd0*/  STL.64 [R1+0x4f0], R22 ;  /* 0x0004f01601007387 */ /* 0x0003e20000100a00 */
[----:B------:R-:W-:-:S03]  /*15de0*/  IMAD.WIDE R18, R3, 0x4, R18 ;  /* 0x0000000403127825 */ /* 0x000fc600078e0212 */
[----:B------:R1:W-:Y:S01]  /*15df0*/  STL.64 [R1+0x508], R20 ;  /* 0x0005081401007387 */ /* 0x0003e20000100a00 */
[----:B---3--:R-:W-:-:S03]  /*15e00*/  IMAD.WIDE R24, R3, 0x4, R24 ;  /* 0x0000000403187825 */ /* 0x008fc600078e0218 */
[----:B------:R3:W-:Y:S04]  /*15e10*/  STL.64 [R1+0x530], R18 ;  /* 0x0005301201007387 */ /* 0x0007e80000100a00 */
[----:B------:R1:W-:Y:S01]  /*15e20*/  STL.64 [R1+0x548], R24 ;  /* 0x0005481801007387 */ /* 0x0003e20000100a00 */
[----:B------:R-:W-:-:S04]  /*15e30*/  IMAD.WIDE R14, R3, 0x4, R14 ;  /* 0x00000004030e7825 */ /* 0x000fc800078e020e */
[C---:B------:R-:W-:Y:S01]  /*15e40*/  IMAD.WIDE R44, R3.reuse, 0x4, R44 ;  /* 0x00000004032c7825 */ /* 0x040fe200078e022c */
[----:B------:R1:W-:Y:S04]  /*15e50*/  STL.64 [R1+0x560], R14 ;  /* 0x0005600e01007387 */ /* 0x0003e80000100a00 */
[----:B------:R1:W-:Y:S01]  /*15e60*/  STL.64 [R1+0x578], R44 ;  /* 0x0005782c01007387 */ /* 0x0003e20000100a00 */
[----:B----4-:R-:W-:-:S04]  /*15e70*/  IMAD.WIDE R250, R3, 0x4, R250 ;  /* 0x0000000403fa7825 */ /* 0x010fc800078e02fa */
[C---:B------:R-:W-:Y:S01]  /*15e80*/  IMAD.WIDE R244, R3.reuse, 0x4, R244 ;  /* 0x0000000403f47825 */ /* 0x040fe200078e02f4 */
[----:B------:R-:W-:Y:S03]  /*15e90*/  STL.64 [R1+0x5a0], R250 ;  /* 0x0005a0fa01007387 */ /* 0x000fe60000100a00 */
[C---:B------:R-:W-:Y:S01]  /*15ea0*/  IMAD.WIDE R242, R3.reuse, 0x4, R242 ;  /* 0x0000000403f27825 */ /* 0x040fe200078e02f2 */
[----:B------:R4:W-:Y:S03]  /*15eb0*/  STL.64 [R1+0x5a8], R244 ;  /* 0x0005a8f401007387 */ /* 0x0009e60000100a00 */
[C---:B------:R-:W-:Y:S01]  /*15ec0*/  IMAD.WIDE R240, R3.reuse, 0x4, R240 ;  /* 0x0000000403f07825 */ /* 0x040fe200078e02f0 */
[----:B------:R-:W-:Y:S04]  /*15ed0*/  STL.64 [R1+0x5b0], R242 ;  /* 0x0005b0f201007387 */ /* 0x000fe80000100a00 */
[----:B------:R2:W-:Y:S04]  /*15ee0*/  STL.64 [R1+0x5b8], R240 ;  /* 0x0005b8f001007387 */ /* 0x0005e80000100a00 */
[----:B-1----:R-:W2:Y:S04]  /*15ef0*/  LDL.64 R32, [R1+0x1c0] ;  /* 0x0001c00001207983 */ /* 0x002ea80000100a00 */
[----:B------:R-:W3:Y:S04]  /*15f00*/  LDL.64 R40, [R1+0x1c8] ;  /* 0x0001c80001287983 */ /* 0x000ee80000100a00 */
[----:B------:R-:W4:Y:S04]  /*15f10*/  LDL.64 R90, [R1+0x1d0] ;  /* 0x0001d000015a7983 */ /* 0x000f280000100a00 */
[----:B------:R-:W4:Y:S04]  /*15f20*/  LDL.64 R200, [R1+0x1d8] ;  /* 0x0001d80001c87983 */ /* 0x000f280000100a00 */
[----:B------:R-:W4:Y:S04]  /*15f30*/  LDL.64 R8, [R1+0x1e8] ;  /* 0x0001e80001087983 */ /* 0x000f280000100a00 */
[----:B------:R-:W4:Y:S04]  /*15f40*/  LDL.64 R6, [R1+0x1f0] ;  /* 0x0001f00001067983 */ /* 0x000f280000100a00 */
[----:B------:R-:W4:Y:S01]  /*15f50*/  LDL.64 R82, [R1+0x200] ;  /* 0x0002000001527983 */ /* 0x000f220000100a00 */
[----:B------:R-:W-:-:S03]  /*15f60*/  IMAD.WIDE R210, R3, 0x4, R210 ;  /* 0x0000000403d27825 */ /* 0x000fc600078e02d2 */
[----:B------:R-:W4:Y:S01]  /*15f70*/  LDL.64 R4, [R1+0x218] ;  /* 0x0002180001047983 */ /* 0x000f220000100a00 */
        /* <DEDUP_REMOVED lines=26> */
[----:B------:R-:W-:-:S04]  /*16120*/  IMAD.WIDE R236, R3, 0x4, R236 ;  /* 0x0000000403ec7825 */ /* 0x000fc800078e02ec */
[C---:B------:R-:W-:Y:S01]  /*16130*/  IMAD.WIDE R16, R3.reuse, 0x4, R16 ;  /* 0x0000000403107825 */ /* 0x040fe200078e0210 */
[----:B------:R1:W-:Y:S03]  /*16140*/  STL.64 [R1+0x5c0], R42 ;  /* 0x0005c02a01007387 */ /* 0x0003e60000100a00 */
[C---:B------:R-:W-:Y:S01]  /*16150*/  IMAD.WIDE R12, R3.reuse, 0x4, R12 ;  /* 0x00000004030c7825 */ /* 0x040fe200078e020c */
[----:B------:R1:W-:Y:S04]  /*16160*/  STL.64 [R1+0x5c8], R16 ;  /* 0x0005c81001007387 */ /* 0x0003e80000100a00 */
[----:B------:R-:W-:Y:S04]  /*16170*/  LDGSTS.E [R85+0x71e80], desc[UR16][R236.64], P1 ;  /* 0x71e80000ec557fae */ /* 0x000fe800089a1010 */
[----:B------:R1:W-:Y:S04]  /*16180*/  STL.64 [R1+0x5f0], R12 ;  /* 0x0005f00c01007387 */ /* 0x0003e80000100a00 */
[----:B--2---:R-:W-:Y:S04]  /*16190*/  LDGSTS.E [R85+0x72280], desc[UR16][R32.64], P1 ;  /* 0x7228000020557fae */ /* 0x004fe800089a1010 */
[----:B---3--:R-:W-:Y:S04]  /*161a0*/  LDGSTS.E [R85+0x72680], desc[UR16][R40.64], P1 ;  /* 0x7268000028557fae */ /* 0x008fe800089a1010 */
[----:B----4-:R-:W-:Y:S04]  /*161b0*/  LDGSTS.E [R85+0x72a80], desc[UR16][R90.64], P1 ;  /* 0x72a800005a557fae */ /* 0x010fe800089a1010 */
[----:B------:R-:W2:Y:S04]  /*161c0*/  LDL.LU.64 R32, [R1+0x1338] ;  /* 0x0013380001207983 */ /* 0x000ea80000300a00 */
[----:B------:R-:W3:Y:S04]  /*161d0*/  LDL.LU.64 R40, [R1+0x1330] ;  /* 0x0013300001287983 */ /* 0x000ee80000300a00 */
[----:B------:R-:W4:Y:S04]  /*161e0*/  LDL.LU.64 R90, [R1+0x1328] ;  /* 0x00132800015a7983 */ /* 0x000f280000300a00 */
[----:B------:R-:W-:Y:S04]  /*161f0*/  LDGSTS.E [R85+0x72e80], desc[UR16][R200.64], P1 ;  /* 0x72e80000c8557fae */ /* 0x000fe800089a1010 */
[----:B------:R-:W-:Y:S04]  /*16200*/  LDGSTS.E [R85+0x73280], desc[UR16][R8.64], P1 ;  /* 0x7328000008557fae */ /* 0x000fe800089a1010 */
[----:B------:R-:W-:Y:S04]  /*16210*/  LDGSTS.E [R85+0x73680], desc[UR16][R6.64], P1 ;  /* 0x7368000006557fae */ /* 0x000fe800089a1010 */
[----:B------:R-:W2:Y:S04]  /*16220*/  LDL.LU.64 R200, [R1+0x1320] ;  /* 0x0013200001c87983 */ /* 0x000ea80000300a00 */
[----:B------:R-:W2:Y:S04]  /*16230*/  LDL.LU.64 R8, [R1+0x1318] ;  /* 0x0013180001087983 */ /* 0x000ea80000300a00 */
[----:B------:R-:W2:Y:S04]  /*16240*/  LDL.LU.64 R6, [R1+0x1310] ;  /* 0x0013100001067983 */ /* 0x000ea80000300a00 */
[----:B------:R-:W-:Y:S04]  /*16250*/  LDGSTS.E [R85+0x73a80], desc[UR16][R82.64], P1 ;  /* 0x73a8000052557fae */ /* 0x000fe800089a1010 */
[----:B------:R-:W2:Y:S04]  /*16260*/  LDL.LU.64 R82, [R1+0x1308] ;  /* 0x0013080001527983 */ /* 0x000ea80000300a00 */
[----:B--2---:R-:W-:Y:S04]  /*16270*/  LDGSTS.E [R85+0x73e80], desc[UR16][R82.64], P1 ;  /* 0x73e8000052557fae */ /* 0x004fe800089a1010 */
[----:B------:R-:W2:Y:S04]  /*16280*/  LDL.LU.64 R82, [R1+0x1300] ;  /* 0x0013000001527983 */ /* 0x000ea80000300a00 */
[----:B--2---:R-:W-:Y:S04]  /*16290*/  LDGSTS.E [R82+0x70300], desc[UR16][R4.64], P1 ;  /* 0x7030000004527fae */ /* 0x004fe800089a1010 */
[----:B------:R-:W2:Y:S04]  /*162a0*/  LDL.LU.64 R4, [R1+0x12f8] ;  /* 0x0012f80001047983 */ /* 0x000ea80000300a00 */
[----:B--2---:R2:W-:Y:S04]  /*162b0*/  LDGSTS.E [R82+0x70700], desc[UR16][R4.64], P1 ;  /* 0x7070000004527fae */ /* 0x0045e800089a1010 */
[----:B------:R1:W-:Y:S04]  /*162c0*/  LDGSTS.E [R82+0x70b00], desc[UR16][R6.64], P1 ;  /* 0x70b0000006527fae */ /* 0x0003e800089a1010 */
[----:B------:R-:W-:Y:S04]  /*162d0*/  LDGSTS.E [R82+0x70f00], desc[UR16][R8.64], P1 ;  /* 0x70f0000008527fae */ /* 0x000fe800089a1010 */
[----:B------:R-:W3:Y:S01]  /*162e0*/  LDL.LU R5, [R1+0x12f0] ;  /* 0x0012f00001057983 */ /* 0x000ee20000300800 */
[----:B------:R-:W-:Y:S01]  /*162f0*/  IMAD.WIDE R198, R3, 0x4, R198 ;  /* 0x0000000403c67825 */ /* 0x000fe200078e02c6 */
[----:B--2---:R-:W2:Y:S02]  /*16300*/  LDC R4, c[0x0][0x3a0] ;  /* 0x0000e800ff047b82 */ /* 0x004ea40000000800 */
[----:B------:R-:W2:Y:S04]  /*16310*/  LDL.LU R7, [R1+0x12ec] ;  /* 0x0012ec0001077983 */ /* 0x000ea80000300800 */
[----:B------:R-:W2:Y:S02]  /*16320*/  LDL.LU R8, [R1+0x12e8] ;  /* 0x0012e80001087983 */ /* 0x000ea40000300800 */
[----:B-1----:R-:W1:Y:S02]  /*16330*/  LDC R6, c[0x0][0x3a0] ;  /* 0x0000e800ff067b82 */ /* 0x002e640000000800 */
[----:B------:R-:W-:Y:S04]  /*16340*/  LDGSTS.E [R82+0x71300], desc[UR16][R200.64], P1 ;  /* 0x71300000c8527fae */ /* 0x000fe800089a1010 */
[----:B----4-:R-:W-:Y:S04]  /*16350*/  LDGSTS.E [R82+0x71700], desc[UR16][R90.64], P1 ;  /* 0x717000005a527fae */ /* 0x010fe800089a1010 */
[----:B---3--:R-:W-:Y:S04]  /*16360*/  LDGSTS.E [R82+0x71b00], desc[UR16][R40.64], P1 ;  /* 0x71b0000028527fae */ /* 0x008fe800089a1010 */
[----:B------:R-:W3:Y:S04]  /*16370*/  LDL.LU.64 R200, [R1+0x12e0] ;  /* 0x0012e00001c87983 */ /* 0x000ee80000300a00 */
[----:B------:R-:W4:Y:S04]  /*16380*/  LDL.LU.64 R90, [R1+0x12d8] ;  /* 0x0012d800015a7983 */ /* 0x000f280000300a00 */
[----:B------:R-:W-:Y:S04]  /*16390*/  LDGSTS.E [R82+0x71f00], desc[UR16][R32.64], P1 ;  /* 0x71f0000020527fae */ /* 0x000fe800089a1010 */
[----:B------:R-:W-:Y:S04]  /*163a0*/  LDGSTS.E [R82+0x72300], desc[UR16][R38.64], P1 ;  /* 0x7230000026527fae */ /* 0x000fe800089a1010 */
[----:B------:R-:W-:Y:S04]  /*163b0*/  LDGSTS.E [R82+0x72700], desc[UR16][R30.64], P1 ;  /* 0x727000001e527fae */ /* 0x000fe800089a1010 */
[----:B------:R-:W2:Y:S04]  /*163c0*/  LDL.LU.64 R40, [R1+0x12d0] ;  /* 0x0012d00001287983 */ /* 0x000ea80000300a00 */
[----:B------:R-:W-:Y:S04]  /*163d0*/  LDGSTS.E [R82+0x72b00], desc[UR16][R248.64], P1 ;  /* 0x72b00000f8527fae */ /* 0x000fe800089a1010 */
[----:B------:R-:W2:Y:S04]  /*163e0*/  LDL.LU.64 R32, [R1+0x12c8] ;  /* 0x0012c80001207983 */ /* 0x000ea80000300a00 */
[----:B------:R-:W-:Y:S04]  /*163f0*/  LDGSTS.E [R82+0x72f00], desc[UR16][R246.64], P1 ;  /* 0x72f00000f6527fae */ /* 0x000fe800089a1010 */
[----:B------:R-:W2:Y:S04]  /*16400*/  LDL.LU.64 R38, [R1+0x12c0] ;  /* 0x0012c00001267983 */ /* 0x000ea80000300a00 */
[----:B------:R-:W-:Y:S04]  /*16410*/  LDGSTS.E [R82+0x73300], desc[UR16][R238.64], P1 ;  /* 0x73300000ee527fae */ /* 0x000fe800089a1010 */
[----:B------:R-:W2:Y:S04]  /*16420*/  LDL.LU.64 R30, [R1+0x12b8] ;  /* 0x0012b800011e7983 */ /* 0x000ea80000300a00 */
[----:B------:R-:W-:Y:S04]  /*16430*/  LDGSTS.E [R82+0x73700], desc[UR16][R10.64], P1 ;  /* 0x737000000a527fae */ /* 0x000fe800089a1010 */
[----:B------:R-:W-:Y:S04]  /*16440*/  LDGSTS.E [R82+0x73b00], desc[UR16][R36.64], P1 ;  /* 0x73b0000024527fae */ /* 0x000fe800089a1010 */
[----:B------:R-:W-:Y:S04]  /*16450*/  LDGSTS.E [R82+0x73f00], desc[UR16][R28.64], P1 ;  /* 0x73f000001c527fae */ /* 0x000fe800089a1010 */
[----:B------:R-:W2:Y:S04]  /*16460*/  LDL.LU.64 R10, [R1+0xdb0] ;  /* 0x000db000010a7983 */ /* 0x000ea80000300a00 */
[----:B------:R-:W2:Y:S04]  /*16470*/  LDL.LU.64 R238, [R1+0xda0] ;  /* 0x000da00001ee7983 */ /* 0x000ea80000300a00 */
[----:B------:R-:W2:Y:S04]  /*16480*/  LDL.LU.64 R246, [R1+0xdb8] ;  /* 0x000db80001f67983 */ /* 0x000ea80000300a00 */
[----:B------:R-:W2:Y:S04]  /*16490*/  LDL.LU.64 R248, [R1+0xda8] ;  /* 0x000da80001f87983 */ /* 0x000ea80000300a00 */
[----:B------:R-:W2:Y:S04]  /*164a0*/  LDL.LU.64 R36, [R1+0x12b0] ;  /* 0x0012b00001247983 */ /* 0x000ea80000300a00 */
[----:B------:R-:W2:Y:S04]  /*164b0*/  LDL.LU.64 R28, [R1+0x12a8] ;  /* 0x0012a800011c7983 */ /* 0x000ea80000300a00 */
[----:B----4-:R-:W-:Y:S04]  /*164c0*/  LDGSTS.E [R91+0x70380], desc[UR16][R34.64], P1 ;  /* 0x70380000225b7fae */ /* 0x010fe800089a1010 */
[----:B------:R-:W-:Y:S04]  /*164d0*/  LDGSTS.E [R91+0x70780], desc[UR16][R26.64], P1 ;  /* 0x707800001a5b7fae */ /* 0x000fe800089a1010 */
        /* <DEDUP_REMOVED lines=17> */
[----:B------:R-:W-:Y:S04]  /*165f0*/  LDGSTS.E [R91+0x72f80], desc[UR16][R240.64], P1 ;  /* 0x72f80000f05b7fae */ /* 0x000fe800089a1010 */
[----:B------:R-:W4:Y:S04]  /*16600*/  LDL.LU.64 R244, [R1+0xd98] ;  /* 0x000d980001f47983 */ /* 0x000f280000300a00 */
[----:B------:R2:W-:Y:S04]  /*16610*/  LDGSTS.E [R91+0x73380], desc[UR16][R42.64], P1 ;  /* 0x733800002a5b7fae */ /* 0x0005e800089a1010 */
[----:B------:R-:W4:Y:S04]  /*16620*/  LDL.LU.64 R240, [R1+0xd90] ;  /* 0x000d900001f07983 */ /* 0x000f280000300a00 */
[----:B------:R-:W4:Y:S04]  /*16630*/  LDL.LU.64 R242, [R1+0xd88] ;  /* 0x000d880001f27983 */ /* 0x000f280000300a00 */
[----:B------:R-:W4:Y:S01]  /*16640*/  LDL.LU.64 R250, [R1+0xd80] ;  /* 0x000d800001fa7983 */ /* 0x000f220000300a00 */
[----:B--2---:R-:W-:-:S03]  /*16650*/  IMAD.WIDE R42, R2, 0x4, R10 ;  /* 0x00000004022a7825 */ /* 0x004fc600078e020a */
[----:B------:R2:W-:Y:S04]  /*16660*/  LDGSTS.E [R91+0x73780], desc[UR16][R16.64], P1 ;  /* 0x73780000105b7fae */ /* 0x0005e800089a1010 */
[----:B------:R1:W-:Y:S04]  /*16670*/  LDGSTS.E [R91+0x73b80], desc[UR16][R12.64], P1 ;  /* 0x73b800000c5b7fae */ /* 0x0003e800089a1010 */
[----:B------:R-:W-:Y:S01]  /*16680*/  LDGSTS.E [R91+0x73f80], desc[UR16][R198.64], P1 ;  /* 0x73f80000c65b7fae */ /* 0x000fe200089a1010 */
[----:B------:R-:W-:Y:S01]  /*16690*/  ISETP.GE.U32.AND P1, PT, R0, 0x7ffffe7d, PT ;  /* 0x7ffffe7d0000780c */ /* 0x000fe20003f26070 */
[----:B--2---:R-:W-:-:S02]  /*166a0*/  IMAD.WIDE R16, R2, 0x4, R238 ;  /* 0x0000000402107825 */ /* 0x004fc400078e02ee */
[----:B------:R-:W-:Y:S02]  /*166b0*/  STL.64 [R1+0x5f8], R42 ;  /* 0x0005f82a01007387 */ /* 0x000fe40000100a00 */
[----:B------:R-:W-:Y:S02]  /*166c0*/  VIADD R0, R8, 0xfffffefa ;  /* 0xfffffefa08007836 */ /* 0x000fe40000000000 */
[----:B------:R-:W2:Y:S01]  /*166d0*/  LDL.LU.64 R238, [R1+0xd78] ;  /* 0x000d780001ee7983 */ /* 0x000ea20000300a00 */
[----:B-1----:R-:W-:-:S03]  /*166e0*/  IMAD.WIDE R12, R2, 0x4, R246 ;  /* 0x00000004020c7825 */ /* 0x002fc600078e02f6 */
[----:B------:R-:W-:Y:S01]  /*166f0*/  STL.64 [R1+0x600], R16 ;  /* 0x0006001001007387 */ /* 0x000fe20000100a00 */
[----:B------:R-:W-:-:S03]  /*16700*/  IMAD.WIDE R8, R2, 0x4, R248 ;  /* 0x0000000402087825 */ /* 0x000fc600078e02f8 */
[----:B------:R-:W2:Y:S04]  /*16710*/  LDL.LU.64 R10, [R1+0xd70] ;  /* 0x000d7000010a7983 */ /* 0x000ea80000300a00 */
[----:B------:R-:W-:Y:S04]  /*16720*/  STL.64 [R1+0x608], R12 ;  /* 0x0006080c01007387 */ /* 0x000fe80000100a00 */
[----:B------:R1:W-:Y:S04]  /*16730*/  STL.64 [R1+0x1090], R8 ;  /* 0x0010900801007387 */ /* 0x0003e80000100a00 */
[----:B------:R-:W2:Y:S04]  /*16740*/  LDL.LU.64 R246, [R1+0xd68] ;  /* 0x000d680001f67983 */ /* 0x000ea80000300a00 */
[----:B------:R-:W2:Y:S04]  /*16750*/  LDL.LU.64 R248, [R1+0xd60] ;  /* 0x000d600001f87983 */ /* 0x000ea80000300a00 */
[----:B------:R-:W0:Y:S01]  /*16760*/  LDGDEPBAR ;  /* 0x00000000000079af */ /* 0x000e220000000000 */
[----:B------:R-:W-:Y:S01]  /*16770*/  BAR.SYNC.DEFER_BLOCKING 0x0 ;  /* 0x0000000000007b1d */ /* 0x000fe20000010000 */
[----:B---3--:R-:W-:-:S05]  /*16780*/  VIADD R201, R201, 0xfffffefb ;  /* 0xfffffefbc9c97836 */ /* 0x008fca0000000000 */
[----:B------:R-:W-:Y:S01]  /*16790*/  @!PT LDS RZ, [RZ] ;  /* 0x00000000fffff984 */ /* 0x000fe20000000800 */
[----:B------:R-:W-:Y:S01]  /*167a0*/  @!PT LDS RZ, [RZ] ;  /* 0x00000000fffff984 */ /* 0x000fe20000000800 */
[----:B------:R-:W-:Y:S01]  /*167b0*/  @!PT LDS RZ, [RZ] ;  /* 0x00000000fffff984 */ /* 0x000fe20000000800 */
[----:B------:R-:W-:Y:S04]  /*167c0*/  LDGSTS.E [R90+0x40000], desc[UR16][R42.64], !P6 ;  /* 0x400000002a5a7fae */ /* 0x000fe8000f1a1010 */
[----:B------:R-:W-:Y:S04]  /*167d0*/  LDGSTS.E [R90+0x40200], desc[UR16][R16.64], !P6 ;  /* 0x40200000105a7fae */ /* 0x000fe8000f1a1010 */
[----:B------:R-:W-:Y:S04]  /*167e0*/  LDGSTS.E [R90+0x40400], desc[UR16][R12.64], !P4 ;  /* 0x404000000c5a7fae */ /* 0x000fe8000e1a1010 */
[----:B------:R1:W-:Y:S01]  /*167f0*/  LDGSTS.E [R90+0x40600], desc[UR16][R8.64], !P4 ;  /* 0x40600000085a7fae */ /* 0x0003e2000e1a1010 */
[----:B------:R-:W-:Y:S01]  /*16800*/  ISETP.GE.U32.AND P6, PT, R201, 0x7ffffe7c, PT ;  /* 0x7ffffe7cc900780c */ /* 0x000fe20003fc6070 */
[C---:B----4-:R-:W-:Y:S01]  /*16810*/  IMAD.WIDE R244, R2.reuse, 0x4, R244 ;  /* 0x0000000402f47825 */ /* 0x050fe200078e02f4 */
[----:B-1----:R-:W1:Y:S03]  /*16820*/  LDC R9, c[0x0][0x3a0] ;  /* 0x0000e800ff097b82 */ /* 0x002e660000000800 */
[C---:B------:R-:W-:Y:S01]  /*16830*/  IMAD.WIDE R42, R2.reuse, 0x4, R240 ;  /* 0x00000004022a7825 */ /* 0x040fe200078e02f0 */
[----:B------:R3:W-:Y:S04]  /*16840*/  STL.64 [R1+0x610], R244 ;  /* 0x000610f401007387 */ /* 0x0007e80000100a00 */
[----:B------:R-:W4:Y:S01]  /*16850*/  LDC R8, c[0x0][0x3a0] ;  /* 0x0000e800ff087b82 */ /* 0x000f220000000800 */
[C---:B------:R-:W-:Y:S01]  /*16860*/  IMAD.WIDE R16, R2.reuse, 0x4, R242 ;  /* 0x0000000402107825 */ /* 0x040fe200078e02f2 */
[----:B------:R1:W-:Y:S03]  /*16870*/  STL.64 [R1+0x1088], R42 ;  /* 0x0010882a01007387 */ /* 0x0003e60000100a00 */
[C---:B------:R-:W-:Y:S01]  /*16880*/  IMAD.WIDE R12, R2.reuse, 0x4, R250 ;  /* 0x00000004020c7825 */ /* 0x040fe200078e02fa */
[----:B------:R-:W4:Y:S04]  /*16890*/  LDL.LU.64 R240, [R1+0xd58] ;  /* 0x000d580001f07983 */ /* 0x000f280000300a00 */
[----:B------:R-:W4:Y:S04]  /*168a0*/  LDL.LU.64 R242, [R1+0xd50] ;  /* 0x000d500001f27983 */ /* 0x000f280000300a00 */
[----:B------:R1:W-:Y:S04]  /*168b0*/  STL.64 [R1+0x618], R16 ;  /* 0x0006181001007387 */ /* 0x0003e80000100a00 */
[----:B------:R-:W-:Y:S04]  /*168c0*/  LDGSTS.E [R90+0x40800], desc[UR16][R244.64], !P5 ;  /* 0x40800000f45a7fae */ /* 0x000fe8000e9a1010 */
[----:B------:R1:W-:Y:S04]  /*168d0*/  STL.64 [R1+0x1080], R12 ;  /* 0x0010800c01007387 */ /* 0x0003e80000100a00 */
[----:B------:R1:W-:Y:S01]  /*168e0*/  LDGSTS.E [R90+0x40a00], desc[UR16][R42.64], !P5 ;  /* 0x40a000002a5a7fae */ /* 0x0003e2000e9a1010 */
[----:B--2---:R-:W-:-:S03]  /*168f0*/  IMAD.WIDE R238, R2, 0x4, R238 ;  /* 0x0000000402ee7825 */ /* 0x004fc600078e02ee */
[----:B---3--:R-:W2:Y:S04]  /*16900*/  LDL.LU.64 R244, [R1+0xd48] ;  /* 0x000d480001f47983 */ /* 0x008ea80000300a00 */
[----:B------:R-:W3:Y:S01]  /*16910*/  LDL.LU.64 R250, [R1+0xd40] ;  /* 0x000d400001fa7983 */ /* 0x000ee20000300a00 */
[----:B-1----:R-:W-:-:S03]  /*16920*/  IMAD.WIDE R42, R2, 0x4, R10 ;  /* 0x00000004022a7825 */ /* 0x002fc600078e020a */
[----:B------:R1:W-:Y:S04]  /*16930*/  LDGSTS.E [R90+0x40c00], desc[UR16][R16.64], !P1 ;  /* 0x40c00000105a7fae */ /* 0x0003e8000c9a1010 */
[----:B------:R1:W-:Y:S04]  /*16940*/  STL.64 [R1+0x620], R238 ;  /* 0x000620ee01007387 */ /* 0x0003e80000100a00 */
[----:B------:R1:W-:Y:S02]  /*16950*/  LDGSTS.E [R90+0x40e00], desc[UR16][R12.64], !P1 ;  /* 0x40e000000c5a7fae */ /* 0x0003e4000c9a1010 */
[----:B-1----:R-:W-:-:S02]  /*16960*/  IMAD.WIDE R16, R2, 0x4, R246 ;  /* 0x0000000402107825 */ /* 0x002fc400078e02f6 */
[----:B------:R1:W-:Y:S04]  /*16970*/  STL.64 [R1+0x1078], R42 ;  /* 0x0010782a01007387 */ /* 0x0003e80000100a00 */
[----:B------:R-:W3:Y:S01]  /*16980*/  LDL.LU.64 R246, [R1+0xd38] ;  /* 0x000d380001f67983 */ /* 0x000ee20000300a00 */
[----:B------:R-:W-:-:S03]  /*16990*/  IMAD.WIDE R12, R2, 0x4, R248 ;  /* 0x00000004020c7825 */ /* 0x000fc600078e02f8 */
[----:B------:R-:W3:Y:S04]  /*169a0*/  LDL.LU.64 R10, [R1+0xd30] ;  /* 0x000d3000010a7983 */ /* 0x000ee80000300a00 */
[----:B------:R1:W-:Y:S04]  /*169b0*/  STL.64 [R1+0x628], R16 ;  /* 0x0006281001007387 */ /* 0x0003e80000100a00 */
[----:B------:R-:W-:Y:S04]  /*169c0*/  LDGSTS.E [R90+0x41000], desc[UR16][R238.64], !P6 ;  /* 0x41000000ee5a7fae */ /* 0x000fe8000f1a1010 */
[----:B------:R2:W-:Y:S01]  /*169d0*/  STL.64 [R1+0x1060], R12 ;  /* 0x0010600c01007387 */ /* 0x0005e20000100a00 */
[----:B------:R-:W-:-:S02]  /*169e0*/  ISETP.GE.U32.AND P4, PT, R0, 0x7ffffe7b, PT ;  /* 0x7ffffe7b0000780c */ /* 0x000fc40003f86070 */
[----:B------:R-:W-:Y:S01]  /*169f0*/  IADD3 R201, PT, PT, R7, -0x107, RZ ;  /* 0xfffffef907c97810 */ /* 0x000fe20007ffe0ff */
[----:B------:R1:W-:Y:S04]  /*16a00*/  LDGSTS.E [R90+0x41200], desc[UR16][R42.64], !P6 ;  /* 0x412000002a5a7fae */ /* 0x0003e8000f1a1010 */
[----:B------:R-:W3:Y:S01]  /*16a10*/  LDL.LU.64 R238, [R1+0xd28] ;  /* 0x000d280001ee7983 */ /* 0x000ee20000300a00 */
[----:B------:R-:W-:Y:S01]  /*16a20*/  VIADD R0, R5, 0xfffffef8 ;  /* 0xfffffef805007836 */ /* 0x000fe20000000000 */
[----:B------:R-:W-:Y:S01]  /*16a30*/  ISETP.GE.U32.AND P5, PT, R201, 0x7ffffe7a, PT ;  /* 0x7ffffe7ac900780c */ /* 0x000fe20003fa6070 */
[----:B------:R-:W1:Y:S01]  /*16a40*/  LDC R7, c[0x0][0x3a0] ;  /* 0x0000e800ff077b82 */ /* 0x000e620000000800 */
[----:B------:R-:W3:Y:S01]  /*16a50*/  LDL.LU.64 R248, [R1+0xd20] ;  /* 0x000d200001f87983 */ /* 0x000ee20000300a00 */
[----:B------:R-:W-:Y:S01]  /*16a60*/  VIADD R201, R6, 0xfffffef7 ;  /* 0xfffffef706c97836 */ /* 0x000fe20000000000 */
[----:B------:R-:W-:-:S02]  /*16a70*/  ISETP.GE.U32.AND P1, PT, R0, 0x7ffffe79, PT ;  /* 0x7ffffe790000780c */ /* 0x000fc40003f26070 */
[----:B------:R-:W-:Y:S01]  /*16a80*/  IADD3 R0, PT, PT, R4, -0x10a, RZ ;  /* 0xfffffef604007810 */ /* 0x000fe20007ffe0ff */
[----:B------:R1:W-:Y:S01]  /*16a90*/  LDGSTS.E [R90+0x41400], desc[UR16][R16.64], !P4 ;  /* 0x41400000105a7fae */ /* 0x0003e2000e1a1010 */
[----:B------:R-:W-:Y:S01]  /*16aa0*/  ISETP.GE.U32.AND P6, PT, R201, 0x7ffffe78, PT ;  /* 0x7ffffe78c900780c */ /* 0x000fe20003fc6070 */
[----:B------:R-:W-:Y:S01]  /*16ab0*/  VIADD R201, R9, 0xfffffef5 ;  /* 0xfffffef509c97836 */ /* 0x000fe20000000000 */
[----:B------:R-:W1:Y:S01]  /*16ac0*/  LDC R5, c[0x0][0x3a0] ;  /* 0x0000e800ff057b82 */ /* 0x000e620000000800 */
[----:B------:R2:W-:Y:S01]  /*16ad0*/  LDGSTS.E [R90+0x41600], desc[UR16][R12.64], !P4 ;  /* 0x416000000c5a7fae */ /* 0x0005e2000e1a1010 */
[----:B------:R-:W-:Y:S01]  /*16ae0*/  ISETP.GE.U32.AND P4, PT, R0, 0x7ffffe77, PT ;  /* 0x7ffffe770000780c */ /* 0x000fe20003f86070 */
[----:B----4-:R-:W-:-:S05]  /*16af0*/  VIADD R0, R8, 0xfffffef4 ;  /* 0xfffffef408007836 */ /* 0x010fca0000000000 */
[----:B------:R-:W4:Y:S08]  /*16b00*/  LDC R6, c[0x0][0x3a0] ;  /* 0x0000e800ff067b82 */ /* 0x000f300000000800 */
[----:B------:R-:W1:Y:S02]  /*16b10*/  LDC R4, c[0x0][0x3a0] ;  /* 0x0000e800ff047b82 */ /* 0x000e640000000800 */
[----:B-1----:R-:W-:-:S04]  /*16b20*/  IMAD.WIDE R42, R2, 0x4, R240 ;  /* 0x00000004022a7825 */ /* 0x002fc800078e02f0 */
[C---:B------:R-:W-:Y:S01]  /*16b30*/  IMAD.WIDE R16, R2.reuse, 0x4, R242 ;  /* 0x0000000402107825 */ /* 0x040fe200078e02f2 */
[----:B------:R1:W-:Y:S04]  /*16b40*/  STL.64 [R1+0x630], R42 ;  /* 0x0006302a01007387 */ /* 0x0003e80000100a00 */
[----:B------:R1:W-:Y:S04]  /*16b50*/  STL.64 [R1+0x1040], R16 ;  /* 0x0010401001007387 */ /* 0x0003e80000100a00 */
[----:B------:R-:W4:Y:S04]  /*16b60*/  LDL.LU.64 R242, [R1+0xd18] ;  /* 0x000d180001f27983 */ /* 0x000f280000300a00 */
[----:B------:R-:W4:Y:S04]  /*16b70*/  LDL.LU.64 R240, [R1+0xd10] ;  /* 0x000d100001f07983 */ /* 0x000f280000300a00 */
[----:B------:R1:W-:Y:S01]  /*16b80*/  LDGSTS.E [R90+0x41800], desc[UR16][R42.64], !P5 ;  /* 0x418000002a5a7fae */ /* 0x0003e2000e9a1010 */
[----:B--2---:R-:W-:-:S03]  /*16b90*/  IMAD.WIDE R12, R2, 0x4, R244 ;  /* 0x00000004020c7825 */ /* 0x004fc600078e02f4 */
[----:B------:R2:W-:Y:S01]  /*16ba0*/  LDGSTS.E [R90+0x41a00], desc[UR16][R16.64], !P5 ;  /* 0x41a00000105a7fae */ /* 0x0005e2000e9a1010 */
[----:B---3--:R-:W-:-:S03]  /*16bb0*/  IMAD.WIDE R8, R2, 0x4, R250 ;  /* 0x0000000402087825 */ /* 0x008fc600078e02fa */
[----:B------:R-:W-:Y:S04]  /*16bc0*/  STL.64 [R1+0x638], R12 ;  /* 0x0006380c01007387 */ /* 0x000fe80000100a00 */
[----:B------:R3:W-:Y:S04]  /*16bd0*/  STL.64 [R1+0x1030], R8 ;  /* 0x0010300801007387 */ /* 0x0007e80000100a00 */
[----:B------:R-:W4:Y:S04]  /*16be0*/  LDL.LU.64 R244, [R1+0xd08] ;  /* 0x000d080001f47983 */ /* 0x000f280000300a00 */
[----:B------:R-:W4:Y:S04]  /*16bf0*/  LDL.LU.64 R250, [R1+0xd00] ;  /* 0x000d000001fa7983 */ /* 0x000f280000300a00 */
[----:B------:R-:W-:Y:S04]  /*16c00*/  LDGSTS.E [R90+0x41c00], desc[UR16][R12.64], !P1 ;  /* 0x41c000000c5a7fae */ /* 0x000fe8000c9a1010 */
[----:B------:R3:W-:Y:S01]  /*16c10*/  LDGSTS.E [R90+0x41e00], desc[UR16][R8.64], !P1 ;  /* 0x41e00000085a7fae */ /* 0x0007e2000c9a1010 */
[----:B------:R-:W-:-:S04]  /*16c20*/  IMAD.WIDE R246, R2, 0x4, R246 ;  /* 0x0000000402f67825 */ /* 0x000fc800078e02f6 */
[C---:B-1----:R-:W-:Y:S01]  /*16c30*/  IMAD.WIDE R42, R2.reuse, 0x4, R10 ;  /* 0x00000004022a7825 */ /* 0x042fe200078e020a */
[----:B------:R1:W-:Y:S04]  /*16c40*/  STL.64 [R1+0x640], R246 ;  /* 0x000640f601007387 */ /* 0x0003e80000100a00 */
[----:B------:R1:W-:Y:S01]  /*16c50*/  STL.64 [R1+0x1018], R42 ;  /* 0x0010182a01007387 */ /* 0x0003e20000100a00 */
[----:B--2---:R-:W-:-:S03]  /*16c60*/  IMAD.WIDE R16, R2, 0x4, R238 ;  /* 0x0000000402107825 */ /* 0x004fc600078e02ee */
[----:B------:R-:W2:Y:S01]  /*16c70*/  LDL.LU.64 R10, [R1+0xcf8] ;  /* 0x000cf800010a7983 */ /* 0x000ea20000300a00 */
[----:B---3--:R-:W3:Y:S01]  /*16c80*/  LDC R9, c[0x0][0x3a0] ;  /* 0x0000e800ff097b82 */ /* 0x008ee20000000800 */
[----:B------:R-:W-:Y:S02]  /*16c90*/  IMAD.WIDE R12, R2, 0x4, R248 ;  /* 0x00000004020c7825 */ /* 0x000fe400078e02f8 */
[----:B------:R-:W2:Y:S04]  /*16ca0*/  LDL.LU.64 R238, [R1+0xcf0] ;  /* 0x000cf00001ee7983 */ /* 0x000ea80000300a00 */
[----:B------:R1:W-:Y:S01]  /*16cb0*/  STL.64 [R1+0x648], R16 ;  /* 0x0006481001007387 */ /* 0x0003e20000100a00 */
[----:B------:R-:W3:Y:S03]  /*16cc0*/  LDC R8, c[0x0][0x3a0] ;  /* 0x0000e800ff087b82 */ /* 0x000ee60000000800 */
[----:B------:R-:W-:Y:S04]  /*16cd0*/  LDGSTS.E [R90+0x42000], desc[UR16][R246.64], !P6 ;  /* 0x42000000f65a7fae */ /* 0x000fe8000f1a1010 */
[----:B------:R3:W-:Y:S01]  /*16ce0*/  STL.64 [R1+0x1010], R12 ;  /* 0x0010100c01007387 */ /* 0x0007e20000100a00 */
[----:B------:R-:W-:-:S02]  /*16cf0*/  ISETP.GE.U32.AND P5, PT, R201, 0x7ffffe76, PT ;  /* 0x7ffffe76c900780c */ /* 0x000fc40003fa6070 */
[----:B------:R-:W-:Y:S01]  /*16d00*/  ISETP.GE.U32.AND P1, PT, R0, 0x7ffffe75, PT ;  /* 0x7ffffe750000780c */ /* 0x000fe20003f26070 */
[----:B------:R3:W-:Y:S04]  /*16d10*/  LDGSTS.E [R90+0x42200], desc[UR16][R42.64], !P6 ;  /* 0x422000002a5a7fae */ /* 0x0007e8000f1a1010 */
[----:B-1----:R-:W2:Y:S04]  /*16d20*/  LDL.LU.64 R246, [R1+0xce8] ;  /* 0x000ce80001f67983 */ /* 0x002ea80000300a00 */
[----:B------:R-:W2:Y:S04]  /*16d30*/  LDL.LU.64 R248, [R1+0xce0] ;  /* 0x000ce00001f87983 */ /* 0x000ea80000300a00 */
[----:B------:R1:W-:Y:S04]  /*16d40*/  LDGSTS.E [R90+0x42400], desc[UR16][R16.64], !P4 ;  /* 0x42400000105a7fae */ /* 0x0003e8000e1a1010 */
[----:B------:R1:W-:Y:S01]  /*16d50*/  LDGSTS.E [R90+0x42600], desc[UR16][R12.64], !P4 ;  /* 0x426000000c5a7fae */ /* 0x0003e2000e1a1010 */
[----:B------:R-:W-:Y:S01]  /*16d60*/  IADD3 R201, PT, PT, R7, -0x10d, RZ ;  /* 0xfffffef307c97810 */ /* 0x000fe20007ffe0ff */
[----:B------:R-:W-:Y:S01]  /*16d70*/  VIADD R0, R5, 0xfffffef2 ;  /* 0xfffffef205007836 */ /* 0x000fe20000000000 */
[----:B------:R-:W1:Y:S02]  /*16d80*/  LDC R7, c[0x0][0x3a0] ;  /* 0x0000e800ff077b82 */ /* 0x000e640000000800 */
[----:B------:R-:W-:Y:S01]  /*16d90*/  ISETP.GE.U32.AND P6, PT, R201, 0x7ffffe74, PT ;  /* 0x7ffffe74c900780c */ /* 0x000fe20003fc6070 */
[----:B----4-:R-:W-:Y:S01]  /*16da0*/  VIADD R201, R6, 0xfffffef1 ;  /* 0xfffffef106c97836 */ /* 0x010fe20000000000 */
[----:B------:R-:W-:-:S02]  /*16db0*/  ISETP.GE.U32.AND P4, PT, R0, 0x7ffffe73, PT ;  /* 0x7ffffe730000780c */ /* 0x000fc40003f86070 */
[----:B------:R-:W-:Y:S02]  /*16dc0*/  IADD3 R0, PT, PT, R4, -0x110, RZ ;  /* 0xfffffef004007810 */ /* 0x000fe40007ffe0ff */
[----:B------:R-:W4:Y:S08]  /*16dd0*/  LDC R5, c[0x0][0x3a0] ;  /* 0x0000e800ff057b82 */ /* 0x000f300000000800 */
[----:B------:R-:W1:Y:S08]  /*16de0*/  LDC R6, c[0x0][0x3a0] ;  /* 0x0000e800ff067b82 */ /* 0x000e700000000800 */
[----:B------:R-:W1:Y:S01]  /*16df0*/  LDC R4, c[0x0][0x3a0] ;  /* 0x0000e800ff047b82 */ /* 0x000e620000000800 */
[----:B------:R-:W-:-:S04]  /*16e00*/  IMAD.WIDE R242, R2, 0x4, R242 ;  /* 0x0000000402f27825 */ /* 0x000fc800078e02f2 */
[C---:B---3--:R-:W-:Y:S01]  /*16e10*/  IMAD.WIDE R42, R2.reuse, 0x4, R240 ;  /* 0x00000004022a7825 */ /* 0x048fe200078e02f0 */
[----:B------:R3:W-:Y:S04]  /*16e20*/  STL.64 [R1+0x650], R242 ;  /* 0x000650f201007387 */ /* 0x0007e80000100a00 */
[----:B------:R2:W-:Y:S04]  /*16e30*/  STL.64 [R1+0x1008], R42 ;  /* 0x0010082a01007387 */ /* 0x0005e80000100a00 */
[----:B------:R-:W-:Y:S04]  /*16e40*/  LDGSTS.E [R90+0x42800], desc[UR16][R242.64], !P5 ;  /* 0x42800000f25a7fae */ /* 0x000fe8000e9a1010 */
[----:B------:R2:W-:Y:S01]  /*16e50*/  LDGSTS.E [R90+0x42a00], desc[UR16][R42.64], !P5 ;  /* 0x42a000002a5a7fae */ /* 0x0005e2000e9a1010 */
[----:B-1----:R-:W-:-:S03]  /*16e60*/  IMAD.WIDE R16, R2, 0x4, R244 ;  /* 0x0000000402107825 */ /* 0x002fc600078e02f4 */
[----:B------:R-:W4:Y:S01]  /*16e70*/  LDL.LU.64 R244, [R1+0xcd8] ;  /* 0x000cd80001f47983 */ /* 0x000f220000300a00 */
[----:B------:R-:W-:-:S03]  /*16e80*/  IMAD.WIDE R12, R2, 0x4, R250 ;  /* 0x00000004020c7825 */ /* 0x000fc600078e02fa */
[----:B------:R-:W4:Y:S04]  /*16e90*/  LDL.LU.64 R240, [R1+0xcd0] ;  /* 0x000cd00001f07983 */ /* 0x000f280000300a00 */
[----:B------:R1:W-:Y:S04]  /*16ea0*/  STL.64 [R1+0x658], R16 ;  /* 0x0006581001007387 */ /* 0x0003e80000100a00 */
[----:B------:R1:W-:Y:S04]  /*16eb0*/  STL.64 [R1+0x1000], R12 ;  /* 0x0010000c01007387 */ /* 0x0003e80000100a00 */
[----:B---3--:R-:W3:Y:S04]  /*16ec0*/  LDL.LU.64 R242, [R1+0xcc8] ;  /* 0x000cc80001f27983 */ /* 0x008ee80000300a00 */
[----:B------:R-:W3:Y:S04]  /*16ed0*/  LDL.LU.64 R250, [R1+0xcc0] ;  /* 0x000cc00001fa7983 */ /* 0x000ee80000300a00 */
[----:B------:R1:W-:Y:S01]  /*16ee0*/  LDGSTS.E [R90+0x42c00], desc[UR16][R16.64], !P1 ;  /* 0x42c00000105a7fae */ /* 0x0003e2000c9a1010 */
[----:B------:R-:W-:Y:S01]  /*16ef0*/  ISETP.GE.U32.AND P5, PT, R201, 0x7ffffe72, PT ;  /* 0x7ffffe72c900780c */ /* 0x000fe20003fa6070 */
[----:B------:R-:W-:-:S02]  /*16f00*/  VIADD R201, R9, 0xfffffeef ;  /* 0xfffffeef09c97836 */ /* 0x000fc40000000000 */
[----:B------:R1:W-:Y:S01]  /*16f10*/  LDGSTS.E [R90+0x42e00], desc[UR16][R12.64], !P1 ;  /* 0x42e000000c5a7fae */ /* 0x0003e2000c9a1010 */
[----:B------:R-:W-:Y:S01]  /*16f20*/  ISETP.GE.U32.AND P1, PT, R0, 0x7ffffe71, PT ;  /* 0x7ffffe710000780c */ /* 0x000fe20003f26070 */
[----:B------:R-:W-:Y:S02]  /*16f30*/  VIADD R0, R8, 0xfffffeee ;  /* 0xfffffeee08007836 */ /* 0x000fe40000000000 */
[----:B--2---:R-:W-:-:S04]  /*16f40*/  IMAD.WIDE R42, R2, 0x4, R10 ;  /* 0x00000004022a7825 */ /* 0x004fc800078e020a */
[C---:B-1----:R-:W-:Y:S01]  /*16f50*/  IMAD.WIDE R16, R2.reuse, 0x4, R238 ;  /* 0x0000000402107825 */ /* 0x042fe200078e02ee */
[----:B------:R-:W-:Y:S04]  /*16f60*/  STL.64 [R1+0x660], R42 ;  /* 0x0006602a01007387 */ /* 0x000fe80000100a00 */
[----:B------:R-:W-:Y:S04]  /*16f70*/  STL.64 [R1+0xff8], R16 ;  /* 0x000ff81001007387 */ /* 0x000fe80000100a00 */
[----:B------:R-:W2:Y:S04]  /*16f80*/  LDL.LU.64 R238, [R1+0xcb8] ;  /* 0x000cb80001ee7983 */ /* 0x000ea80000300a00 */
[----:B------:R-:W2:Y:S04]  /*16f90*/  LDL.LU.64 R10, [R1+0xcb0] ;  /* 0x000cb000010a7983 */ /* 0x000ea80000300a00 */
[----:B------:R-:W-:Y:S01]  /*16fa0*/  LDGSTS.E [R90+0x43000], desc[UR16][R42.64], !P6 ;  /* 0x430000002a5a7fae */ /* 0x000fe2000f1a1010 */
[----:B------:R-:W-:-:S03]  /*16fb0*/  IMAD.WIDE R12, R2, 0x4, R246 ;  /* 0x00000004020c7825 */ /* 0x000fc600078e02f6 */
[----:B------:R-:W-:Y:S01]  /*16fc0*/  LDGSTS.E [R90+0x43200], desc[UR16][R16.64], !P6 ;  /* 0x43200000105a7fae */ /* 0x000fe2000f1a1010 */
[----:B------:R-:W-:-:S03]  /*16fd0*/  IMAD.WIDE R8, R2, 0x4, R248 ;  /* 0x0000000402087825 */ /* 0x000fc600078e02f8 */
[----:B------:R-:W-:Y:S04]  /*16fe0*/  STL.64 [R1+0x668], R12 ;  /* 0x0006680c01007387 */ /* 0x000fe80000100a00 */
[----:B------:R1:W-:Y:S04]  /*16ff0*/  STL.64 [R1+0xfe0], R8 ;  /* 0x000fe00801007387 */ /* 0x0003e80000100a00 */
[----:B------:R-:W2:Y:S04]  /*17000*/  LDL.LU.64 R246, [R1+0xca8] ;  /* 0x000ca80001f67983 */ /* 0x000ea80000300a00 */
[----:B------:R-:W2:Y:S04]  /*17010*/  LDL.LU.64 R248, [R1+0xca0] ;  /* 0x000ca00001f87983 */ /* 0x000ea80000300a00 */
[----:B------:R-:W-:Y:S04]  /*17020*/  LDGSTS.E [R90+0x43400], desc[UR16][R12.64], !P4 ;  /* 0x434000000c5a7fae */ /* 0x000fe8000e1a1010 */
[----:B------:R1:W-:Y:S01]  /*17030*/  LDGSTS.E [R90+0x43600], desc[UR16][R8.64], !P4 ;  /* 0x43600000085a7fae */ /* 0x0003e2000e1a1010 */
[----:B------:R-:W-:Y:S01]  /*17040*/  ISETP.GE.U32.AND P6, PT, R201, 0x7ffffe70, PT ;  /* 0x7ffffe70c900780c */ /* 0x000fe20003fc6070 */
[C---:B----4-:R-:W-:Y:S01]  /*17050*/  IMAD.WIDE R244, R2.reuse, 0x4, R244 ;  /* 0x0000000402f47825 */ /* 0x050fe200078e02f4 */
[----:B-1----:R-:W1:Y:S03]  /*17060*/  LDC R9, c[0x0][0x3a0] ;  /* 0x0000e800ff097b82 */ /* 0x002e660000000800 */
[C---:B------:R-:W-:Y:S01]  /*17070*/  IMAD.WIDE R42, R2.reuse, 0x4, R240 ;  /* 0x00000004022a7825 */ /* 0x040fe200078e02f0 */
[----:B------:R4:W-:Y:S04]  /*17080*/  STL.64 [R1+0x678], R244 ;  /* 0x000678f401007387 */ /* 0x0009e80000100a00 */
[----:B------:R1:W-:Y:S01]  /*17090*/  STL.64 [R1+0xfd0], R42 ;  /* 0x000fd02a01007387 */ /* 0x0003e20000100a00 */
[----:B------:R-:W2:Y:S03]  /*170a0*/  LDC R8, c[0x0][0x3a0] ;  /* 0x0000e800ff087b82 */ /* 0x000ea60000000800 */
[----:B------:R-:W2:Y:S01]  /*170b0*/  LDL.LU.64 R240, [R1+0xc98] ;  /* 0x000c980001f07983 */ /* 0x000ea20000300a00 */
[----:B---3--:R-:W-:-:S03]  /*170c0*/  IMAD.WIDE R16, R2, 0x4, R242 ;  /* 0x0000000402107825 */ /* 0x008fc600078e02f2 */
[----:B------:R-:W-:Y:S01]  /*170d0*/  LDGSTS.E [R90+0x43800], desc[UR16][R244.64], !P5 ;  /* 0x43800000f45a7fae */ /* 0x000fe2000e9a1010 */
[----:B------:R-:W-:-:S03]  /*170e0*/  IMAD.WIDE R12, R2, 0x4, R250 ;  /* 0x00000004020c7825 */ /* 0x000fc600078e02fa */
[----:B------:R-:W3:Y:S04]  /*170f0*/  LDL.LU.64 R242, [R1+0xc90] ;  /* 0x000c900001f27983 */ /* 0x000ee80000300a00 */
[----:B------:R1:W-:Y:S04]  /*17100*/  STL.64 [R1+0x688], R16 ;  /* 0x0006881001007387 */ /* 0x0003e80000100a00 */
[----:B------:R1:W-:Y:S04]  /*17110*/  STL.64 [R1+0xfb0], R12 ;  /* 0x000fb00c01007387 */ /* 0x0003e80000100a00 */
[----:B----4-:R-:W4:Y:S04]  /*17120*/  LDL.LU.64 R244, [R1+0xc88] ;  /* 0x000c880001f47983 */ /* 0x010f280000300a00 */
[----:B------:R-:W4:Y:S04]  /*17130*/  LDL.LU.64 R250, [R1+0xc80] ;  /* 0x000c800001fa7983 */ /* 0x000f280000300a00 */
[----:B------:R1:W-:Y:S04]  /*17140*/  LDGSTS.E [R90+0x43a00], desc[UR16][R42.64], !P5 ;  /* 0x43a000002a5a7fae */ /* 0x0003e8000e9a1010 */
[----:B------:R2:W-:Y:S02]  /*17150*/  LDGSTS.E [R90+0x43c00], desc[UR16][R16.64], !P1 ;  /* 0x43c00000105a7fae */ /* 0x0005e4000c9a1010 */
[----:B--2---:R-:W-:-:S02]  /*17160*/  IMAD.WIDE R238, R2, 0x4, R238 ;  /* 0x0000000402ee7825 */ /* 0x004fc400078e02ee */
[----:B------:R2:W-:Y:S02]  /*17170*/  LDGSTS.E [R90+0x43e00], desc[UR16][R12.64], !P1 ;  /* 0x43e000000c5a7fae */ /* 0x0005e4000c9a1010 */
[----:B-1----:R-:W-:Y:S02]  /*17180*/  IMAD.WIDE R42, R2, 0x4, R10 ;  /* 0x00000004022a7825 */ /* 0x002fe400078e020a */
[----:B------:R1:W-:Y:S04]  /*17190*/  STL.64 [R1+0x690], R238 ;  /* 0x000690ee01007387 */ /* 0x0003e80000100a00 */
[----:B------:R1:W-:Y:S04]  /*171a0*/  STL.64 [R1+0xfa0], R42 ;  /* 0x000fa02a01007387 */ /* 0x0003e80000100a00 */
[----:B------:R-:W-:Y:S01]  /*171b0*/  LDGSTS.E [R90+0x44000], desc[UR16][R238.64], !P6 ;  /* 0x44000000ee5a7fae */ /* 0x000fe2000f1a1010 */
[----:B------:R-:W-:Y:S01]  /*171c0*/  ISETP.GE.U32.AND P4, PT, R0, 0x7ffffe6f, PT ;  /* 0x7ffffe6f0000780c */ /* 0x000fe20003f86070 */
[C---:B------:R-:W-:Y:S01]  /*171d0*/  IMAD.WIDE R16, R2.reuse, 0x4, R246 ;  /* 0x0000000402107825 */ /* 0x040fe200078e02f6 */
[----:B------:R-:W-:Y:S01]  /*171e0*/  IADD3 R201, PT, PT, R7, -0x113, RZ ;  /* 0xfffffeed07c97810 */ /* 0x000fe20007ffe0ff */
[----:B------:R-:W4:Y:S01]  /*171f0*/  LDL.LU.64 R246, [R1+0xc78] ;  /* 0x000c780001f67983 */ /* 0x000f220000300a00 */
[----:B------:R-:W2:Y:S02]  /*17200*/  LDC R7, c[0x0][0x3a0] ;  /* 0x0000e800ff077b82 */ /* 0x000ea40000000800 */
[----:B--2---:R-:W-:Y:S01]  /*17210*/  IMAD.WIDE R12, R2, 0x4, R248 ;  /* 0x00000004020c7825 */ /* 0x004fe200078e02f8 */
[----:B------:R-:W2:Y:S04]  /*17220*/  LDL.LU.64 R10, [R1+0xc70] ;  /* 0x000c7000010a7983 */ /* 0x000ea80000300a00 */
[----:B------:R3:W-:Y:S04]  /*17230*/  STL.64 [R1+0x6a0], R16 ;  /* 0x0006a01001007387 */ /* 0x0007e80000100a00 */
[----:B------:R4:W-:Y:S04]  /*17240*/  STL.64 [R1+0xf90], R12 ;  /* 0x000f900c01007387 */ /* 0x0009e80000100a00 */
[----:B-1----:R-:W2:Y:S04]  /*17250*/  LDL.LU.64 R238, [R1+0xc68] ;  /* 0x000c680001ee7983 */ /* 0x002ea80000300a00 */
[----:B------:R-:W2:Y:S01]  /*17260*/  LDL.LU.64 R248, [R1+0xc60] ;  /* 0x000c600001f87983 */ /* 0x000ea20000300a00 */
[----:B------:R-:W-:Y:S01]  /*17270*/  VIADD R0, R5, 0xfffffeec ;  /* 0xfffffeec05007836 */ /* 0x000fe20000000000 */
[----:B------:R-:W-:Y:S01]  /*17280*/  ISETP.GE.U32.AND P5, PT, R201, 0x7ffffe6e, PT ;  /* 0x7ffffe6ec900780c */ /* 0x000fe20003fa6070 */
[----:B------:R-:W-:Y:S01]  /*17290*/  VIADD R201, R6, 0xfffffeeb ;  /* 0xfffffeeb06c97836 */ /* 0x000fe20000000000 */
[----:B------:R1:W-:Y:S01]  /*172a0*/  LDGSTS.E [R90+0x44200], desc[UR16][R42.64], !P6 ;  /* 0x442000002a5a7fae */ /* 0x0003e2000f1a1010 */
[----:B------:R-:W1:Y:S01]  /*172b0*/  LDC R5, c[0x0][0x3a0] ;  /* 0x0000e800ff057b82 */ /* 0x000e620000000800 */
[----:B------:R-:W-:-:S02]  /*172c0*/  ISETP.GE.U32.AND P1, PT, R0, 0x7ffffe6d, PT ;  /* 0x7ffffe6d0000780c */ /* 0x000fc40003f26070 */
[----:B------:R-:W-:Y:S01]  /*172d0*/  IADD3 R0, PT, PT, R4, -0x116, RZ ;  /* 0xfffffeea04007810 */ /* 0x000fe20007ffe0ff */
[----:B------:R3:W-:Y:S01]  /*172e0*/  LDGSTS.E [R90+0x44400], desc[UR16][R16.64], !P4 ;  /* 0x44400000105a7fae */ /* 0x0007e2000e1a1010 */
[----:B------:R-:W-:Y:S01]  /*172f0*/  ISETP.GE.U32.AND P6, PT, R201, 0x7ffffe6c, PT ;  /* 0x7ffffe6cc900780c */ /* 0x000fe20003fc6070 */
[----:B------:R-:W-:Y:S02]  /*17300*/  VIADD R201, R9, 0xfffffee9 ;  /* 0xfffffee909c97836 */ /* 0x000fe40000000000 */
[----:B------:R4:W-:Y:S01]  /*17310*/  LDGSTS.E [R90+0x44600], desc[UR16][R12.64], !P4 ;  /* 0x446000000c5a7fae */ /* 0x0009e2000e1a1010 */
[----:B------:R-:W-:Y:S01]  /*17320*/  ISETP.GE.U32.AND P4, PT, R0, 0x7ffffe6b, PT ;  /* 0x7ffffe6b0000780c */ /* 0x000fe20003f86070 */
[----:B------:R-:W-:Y:S01]  /*17330*/  VIADD R0, R8, 0xfffffee8 ;  /* 0xfffffee808007836 */ /* 0x000fe20000000000 */
[----:B------:R-:W1:Y:S08]  /*17340*/  LDC R6, c[0x0][0x3a0] ;  /* 0x0000e800ff067b82 */ /* 0x000e700000000800 */
[----:B------:R-:W1:Y:S02]  /*17350*/  LDC R4, c[0x0][0x3a0] ;  /* 0x0000e800ff047b82 */ /* 0x000e640000000800 */
[----:B-1----:R-:W-:-:S04]  /*17360*/  IMAD.WIDE R42, R2, 0x4, R240 ;  /* 0x00000004022a7825 */ /* 0x002fc800078e02f0 */
[C---:B---3--:R-:W-:Y:S01]  /*17370*/  IMAD.WIDE R16, R2.reuse, 0x4, R242 ;  /* 0x0000000402107825 */ /* 0x048fe200078e02f2 */
[----:B------:R2:W-:Y:S04]  /*17380*/  STL.64 [R1+0x6a8], R42 ;  /* 0x0006a82a01007387 */ /* 0x0005e80000100a00 */
[----:B------:R-:W-:Y:S04]  /*17390*/  STL.64 [R1+0xf88], R16 ;  /* 0x000f881001007387 */ /* 0x000fe80000100a00 */
[----:B------:R-:W3:Y:S01]  /*173a0*/  LDL.LU.64 R242, [R1+0xc58] ;  /* 0x000c580001f27983 */ /* 0x000ee20000300a00 */
[----:B----4-:R-:W-:-:S03]  /*173b0*/  IMAD.WIDE R12, R2, 0x4, R244 ;  /* 0x00000004020c7825 */ /* 0x010fc600078e02f4 */
[----:B------:R-:W4:Y:S01]  /*173c0*/  LDL.LU.64 R240, [R1+0xc50] ;  /* 0x000c500001f07983 */ /* 0x000f220000300a00 */
[----:B------:R-:W-:-:S03]  /*173d0*/  IMAD.WIDE R8, R2, 0x4, R250 ;  /* 0x0000000402087825 */ /* 0x000fc600078e02fa */
[----:B------:R-:W-:Y:S04]  /*173e0*/  STL.64 [R1+0x6b8], R12 ;  /* 0x0006b80c01007387 */ /* 0x000fe80000100a00 */
[----:B------:R1:W-:Y:S04]  /*173f0*/  STL.64 [R1+0xf80], R8 ;  /* 0x000f800801007387 */ /* 0x0003e80000100a00 */
[----:B------:R-:W4:Y:S04]  /*17400*/  LDL.LU.64 R244, [R1+0xc48] ;  /* 0x000c480001f47983 */ /* 0x000f280000300a00 */
[----:B------:R-:W4:Y:S04]  /*17410*/  LDL.LU.64 R250, [R1+0xc40] ;  /* 0x000c400001fa7983 */ /* 0x000f280000300a00 */
[----:B------:R2:W-:Y:S04]  /*17420*/  LDGSTS.E [R90+0x44800], desc[UR16][R42.64], !P5 ;  /* 0x448000002a5a7fae */ /* 0x0005e8000e9a1010 */
[----:B------:R-:W-:Y:S04]  /*17430*/  LDGSTS.E [R90+0x44a00], desc[UR16][R16.64], !P5 ;  /* 0x44a00000105a7fae */ /* 0x000fe8000e9a1010 */
[----:B------:R-:W-:Y:S04]  /*17440*/  LDGSTS.E [R90+0x44c00], desc[UR16][R12.64], !P1 ;  /* 0x44c000000c5a7fae */ /* 0x000fe8000c9a1010 */
[----:B------:R1:W-:Y:S01]  /*17450*/  LDGSTS.E [R90+0x44e00], desc[UR16][R8.64], !P1 ;  /* 0x44e00000085a7fae */ /* 0x0003e2000c9a1010 */
[----:B------:R-:W-:-:S04]  /*17460*/  IMAD.WIDE R246, R2, 0x4, R246 ;  /* 0x0000000402f67825 */ /* 0x000fc800078e02f6 */
[C---:B--2---:R-:W-:Y:S01]  /*17470*/  IMAD.WIDE R42, R2.reuse, 0x4, R10 ;  /* 0x00000004022a7825 */ /* 0x044fe200078e020a */
[----:B------:R2:W-:Y:S01]  /*17480*/  STL.64 [R1+0x6c0], R246 ;  /* 0x0006c0f601007387 */ /* 0x0005e20000100a00 */
[----:B-1----:R-:W1:Y:S03]  /*17490*/  LDC R9, c[0x0][0x3a0] ;  /* 0x0000e800ff097b82 */ /* 0x002e660000000800 */
[----:B------:R4:W-:Y:S04]  /*174a0*/  STL.64 [R1+0xf78], R42 ;  /* 0x000f782a01007387 */ /* 0x0009e80000100a00 */
[----:B------:R-:W4:Y:S01]  /*174b0*/  LDL.LU.64 R10, [R1+0xc38] ;  /* 0x000c3800010a7983 */ /* 0x000f220000300a00 */
[----:B------:R-:W1:Y:S01]  /*174c0*/  LDC R8, c[0x0][0x3a0] ;  /* 0x0000e800ff087b82 */ /* 0x000e620000000800 */
[----:B------:R-:W-:-:S02]  /*174d0*/  IMAD.WIDE R16, R2, 0x4, R238 ;  /* 0x0000000402107825 */ /* 0x000fc400078e02ee */
[----:B------:R-:W-:Y:S02]  /*174e0*/  LDGSTS.E [R90+0x45000], desc[UR16][R246.64], !P6 ;  /* 0x45000000f65a7fae */ /* 0x000fe4000f1a1010 */
[----:B------:R-:W-:Y:S02]  /*174f0*/  IMAD.WIDE R12, R2, 0x4, R248 ;  /* 0x00000004020c7825 */ /* 0x000fe400078e02f8 */
[----:B------:R-:W4:Y:S04]  /*17500*/  LDL.LU.64 R238, [R1+0xc30] ;  /* 0x000c300001ee7983 */ /* 0x000f280000300a00 */
[----:B------:R1:W-:Y:S04]  /*17510*/  STL.64 [R1+0x6c8], R16 ;  /* 0x0006c81001007387 */ /* 0x0003e80000100a00 */
[----:B------:R1:W-:Y:S04]  /*17520*/  STL.64 [R1+0xf70], R12 ;  /* 0x000f700c01007387 */ /* 0x0003e80000100a00 */
[----:B--2---:R-:W2:Y:S04]  /*17530*/  LDL.LU.64 R246, [R1+0xc28] ;  /* 0x000c280001f67983 */ /* 0x004ea80000300a00 */
[----:B------:R-:W2:Y:S01]  /*17540*/  LDL.LU.64 R248, [R1+0xc20] ;  /* 0x000c200001f87983 */ /* 0x000ea20000300a00 */
[----:B------:R-:W-:-:S02]  /*17550*/  ISETP.GE.U32.AND P5, PT, R201, 0x7ffffe6a, PT ;  /* 0x7ffffe6ac900780c */ /* 0x000fc40003fa6070 */
[----:B------:R-:W-:Y:S01]  /*17560*/  ISETP.GE.U32.AND P1, PT, R0, 0x7ffffe69, PT ;  /* 0x7ffffe690000780c */ /* 0x000fe20003f26070 */
[----:B------:R4:W-:Y:S04]  /*17570*/  LDGSTS.E [R90+0x45200], desc[UR16][R42.64], !P6 ;  /* 0x452000002a5a7fae */ /* 0x0009e8000f1a1010 */
[----:B------:R1:W-:Y:S04]  /*17580*/  LDGSTS.E [R90+0x45400], desc[UR16][R16.64], !P4 ;  /* 0x45400000105a7fae */ /* 0x0003e8000e1a1010 */
[----:B------:R1:W-:Y:S01]  /*17590*/  LDGSTS.E [R90+0x45600], desc[UR16][R12.64], !P4 ;  /* 0x456000000c5a7fae */ /* 0x0003e2000e1a1010 */
[----:B------:R-:W-:Y:S01]  /*175a0*/  IADD3 R201, PT, PT, R7, -0x119, RZ ;  /* 0xfffffee707c97810 */ /* 0x000fe20007ffe0ff */
[----:B------:R-:W-:Y:S01]  /*175b0*/  VIADD R0, R5, 0xfffffee6 ;  /* 0xfffffee605007836 */ /* 0x000fe20000000000 */
[----:B------:R-:W1:Y:S02]  /*175c0*/  LDC R7, c[0x0][0x3a0] ;  /* 0x0000e800ff077b82 */ /* 0x000e640000000800 */
[----:B------:R-:W-:Y:S01]  /*175d0*/  ISETP.GE.U32.AND P6, PT, R201, 0x7ffffe68, PT ;  /* 0x7ffffe68c900780c */ /* 0x000fe20003fc6070 */
[----:B------:R-:W-:Y:S01]  /*175e0*/  VIADD R201, R6, 0xfffffee5 ;  /* 0xfffffee506c97836 */ /* 0x000fe20000000000 */
[----:B------:R-:W-:-:S02]  /*175f0*/  ISETP.GE.U32.AND P4, PT, R0, 0x7ffffe67, PT ;  /* 0x7ffffe670000780c */ /* 0x000fc40003f86070 */
[----:B------:R-:W-:Y:S02]  /*17600*/  IADD3 R0, PT, PT, R4, -0x11c, RZ ;  /* 0xfffffee404007810 */ /* 0x000fe40007ffe0ff */
[----:B------:R-:W1:Y:S08]  /*17610*/  LDC R5, c[0x0][0x3a0] ;  /* 0x0000e800ff057b82 */ /* 0x000e700000000800 */
[----:B------:R-:W1:Y:S08]  /*17620*/  LDC R6, c[0x0][0x3a0] ;  /* 0x0000e800ff067b82 */ /* 0x000e700000000800 */
[----:B------:R-:W1:Y:S01]  /*17630*/  LDC R4, c[0x0][0x3a0] ;  /* 0x0000e800ff047b82 */ /* 0x000e620000000800 */
[----:B---3--:R-:W-:-:S04]  /*17640*/  IMAD.WIDE R242, R2, 0x4, R242 ;  /* 0x0000000402f27825 */ /* 0x008fc800078e02f2 */
[C---:B----4-:R-:W-:Y:S01]  /*17650*/  IMAD.WIDE R42, R2.reuse, 0x4, R240 ;  /* 0x00000004022a7825 */ /* 0x050fe200078e02f0 */
[----:B------:R3:W-:Y:S04]  /*17660*/  STL.64 [R1+0x6d0], R242 ;  /* 0x0006d0f201007387 */ /* 0x0007e80000100a00 */
[----:B------:R4:W-:Y:S04]  /*17670*/  STL.64 [R1+0xf58], R42 ;  /* 0x000f582a01007387 */ /* 0x0009e80000100a00 */
[----:B------:R-:W-:Y:S01]  /*17680*/  LDGSTS.E [R90+0x45800], desc[UR16][R242.64], !P5 ;  /* 0x45800000f25a7fae */ /* 0x000fe2000e9a1010 */
[----:B-1----:R-:W-:-:S03]  /*17690*/  IMAD.WIDE R16, R2, 0x4, R244 ;  /* 0x0000000402107825 */ /* 0x002fc600078e02f4 */
[----:B------:R4:W-:Y:S01]  /*176a0*/  LDGSTS.E [R90+0x45a00], desc[UR16][R42.64], !P5 ;  /* 0x45a000002a5a7fae */ /* 0x0009e2000e9a1010 */
[----:B------:R-:W-:-:S03]  /*176b0*/  IMAD.WIDE R12, R2, 0x4, R250 ;  /* 0x00000004020c7825 */ /* 0x000fc600078e02fa */
[----:B------:R-:W2:Y:S04]  /*176c0*/  LDL.LU.64 R244, [R1+0xc18] ;  /* 0x000c180001f47983 */ /* 0x000ea80000300a00 */
[----:B------:R-:W2:Y:S04]  /*176d0*/  LDL.LU.64 R240, [R1+0xc10] ;  /* 0x000c100001f07983 */ /* 0x000ea80000300a00 */
        /* <DEDUP_REMOVED lines=10> */
[----:B----4-:R-:W-:-:S04]  /*17780*/  IMAD.WIDE R42, R2, 0x4, R10 ;  /* 0x00000004022a7825 */ /* 0x010fc800078e020a */
[C---:B-1----:R-:W-:Y:S01]  /*17790*/  IMAD.WIDE R16, R2.reuse, 0x4, R238 ;  /* 0x0000000402107825 */ /* 0x042fe200078e02ee */
[----:B------:R-:W-:Y:S04]  /*177a0*/  STL.64 [R1+0x6e0], R42 ;  /* 0x0006e02a01007387 */ /* 0x000fe80000100a00 */
[----:B------:R-:W-:Y:S04]  /*177b0*/  STL.64 [R1+0xf28], R16 ;  /* 0x000f281001007387 */ /* 0x000fe80000100a00 */
[----:B------:R-:W4:Y:S01]  /*177c0*/  LDL.LU.64 R238, [R1+0xbf8] ;  /* 0x000bf80001ee7983 */ /* 0x000f220000300a00 */
[----:B--2---:R-:W-:-:S03]  /*177d0*/  IMAD.WIDE R12, R2, 0x4, R246 ;  /* 0x00000004020c7825 */ /* 0x004fc600078e02f6 */
[----:B------:R-:W2:Y:S01]  /*177e0*/  LDL.LU.64 R10, [R1+0xbf0] ;  /* 0x000bf000010a7983 */ /* 0x000ea20000300a00 */
[----:B------:R-:W-:-:S03]  /*177f0*/  IMAD.WIDE R8, R2, 0x4, R248 ;  /* 0x0000000402087825 */ /* 0x000fc600078e02f8 */
[----:B------:R-:W-:Y:S04]  /*17800*/  STL.64 [R1+0x6e8], R12 ;  /* 0x0006e80c01007387 */ /* 0x000fe80000100a00 */
[----:B------:R1:W-:Y:S04]  /*17810*/  STL.64 [R1+0xf10], R8 ;  /* 0x000f100801007387 */ /* 0x0003e80000100a00 */
[----:B------:R-:W2:Y:S04]  /*17820*/  LDL.LU.64 R246, [R1+0xbe8] ;  /* 0x000be80001f67983 */ /* 0x000ea80000300a00 */
[----:B------:R-:W2:Y:S04]  /*17830*/  LDL.LU.64 R248, [R1+0xbe0] ;  /* 0x000be00001f87983 */ /* 0x000ea80000300a00 */
[----:B------:R-:W-:Y:S04]  /*17840*/  LDGSTS.E [R90+0x46000], desc[UR16][R42.64], !P6 ;  /* 0x460000002a5a7fae */ /* 0x000fe8000f1a1010 */
[----:B------:R-:W-:Y:S04]  /*17850*/  LDGSTS.E [R90+0x46200], desc[UR16][R16.64], !P6 ;  /* 0x46200000105a7fae */ /* 0x000fe8000f1a1010 */
[----:B------:R-:W-:Y:S04]  /*17860*/  LDGSTS.E [R90+0x46400], desc[UR16][R12.64], !P4 ;  /* 0x464000000c5a7fae */ /* 0x000fe8000e1a1010 */
[----:B------:R1:W-:Y:S01]  /*17870*/  LDGSTS.E [R90+0x46600], desc[UR16][R8.64], !P4 ;  /* 0x46600000085a7fae */ /* 0x0003e2000e1a1010 */
[----:B------:R-:W-:Y:S01]  /*17880*/  ISETP.GE.U32.AND P6, PT, R201, 0x7ffffe64, PT ;  /* 0x7ffffe64c900780c */ /* 0x000fe20003fc6070 */
[C---:B------:R-:W-:Y:S01]  /*17890*/  IMAD.WIDE R244, R2.reuse, 0x4, R244 ;  /* 0x0000000402f47825 */ /* 0x040fe200078e02f4 */
[----:B-1----:R-:W1:Y:S03]  /*178a0*/  LDC R9, c[0x0][0x3a0] ;  /* 0x0000e800ff097b82 */ /* 0x002e660000000800 */
[C---:B------:R-:W-:Y:S01]  /*178b0*/  IMAD.WIDE R42, R2.reuse, 0x4, R240 ;  /* 0x00000004022a7825 */ /* 0x040fe200078e02f0 */
[----:B------:R3:W-:Y:S04]  /*178c0*/  STL.64 [R1+0x6f0], R244 ;  /* 0x0006f0f401007387 */ /* 0x0007e80000100a00 */
[----:B------:R2:W-:Y:S01]  /*178d0*/  STL.64 [R1+0xf08], R42 ;  /* 0x000f082a01007387 */ /* 0x0005e20000100a00 */
[----:B------:R-:W1:Y:S03]  /*178e0*/  LDC R8, c[0x0][0x3a0] ;  /* 0x0000e800ff087b82 */ /* 0x000e660000000800 */
[----:B------:R-:W2:Y:S01]  /*178f0*/  LDL.LU.64 R240, [R1+0xbd8] ;  /* 0x000bd80001f07983 */ /* 0x000ea20000300a00 */
[----:B---3--:R-:W-:-:S03]  /*17900*/  IMAD.WIDE R16, R2, 0x4, R242 ;  /* 0x0000000402107825 */ /* 0x008fc600078e02f2 */
[----:B------:R-:W-:Y:S01]  /*17910*/  LDGSTS.E [R90+0x46800], desc[UR16][R244.64], !P5 ;  /* 0x46800000f45a7fae */ /* 0x000fe2000e9a1010 */
[----:B------:R-:W-:-:S03]  /*17920*/  IMAD.WIDE R12, R2, 0x4, R250 ;  /* 0x00000004020c7825 */ /* 0x000fc600078e02fa */
[----:B------:R-:W3:Y:S04]  /*17930*/  LDL.LU.64 R242, [R1+0xbd0] ;  /* 0x000bd00001f27983 */ /* 0x000ee80000300a00 */
[----:B------:R1:W-:Y:S04]  /*17940*/  STL.64 [R1+0x6f8], R16 ;  /* 0x0006f81001007387 */ /* 0x0003e80000100a00 */
[----:B------:R1:W-:Y:S04]  /*17950*/  STL.64 [R1+0xf00], R12 ;  /* 0x000f000c01007387 */ /* 0x0003e80000100a00 */
[----:B------:R-:W3:Y:S04]  /*17960*/  LDL.LU.64 R244, [R1+0xbc8] ;  /* 0x000bc80001f47983 */ /* 0x000ee80000300a00 */
[----:B------:R-:W3:Y:S04]  /*17970*/  LDL.LU.64 R250, [R1+0xbc0] ;  /* 0x000bc00001fa7983 */ /* 0x000ee80000300a00 */
[----:B------:R2:W-:Y:S04]  /*17980*/  LDGSTS.E [R90+0x46a00], desc[UR16][R42.64], !P5 ;  /* 0x46a000002a5a7fae */ /* 0x0005e8000e9a1010 */
[----:B------:R1:W-:Y:S04]  /*17990*/  LDGSTS.E [R90+0x46c00], desc[UR16][R16.64], !P1 ;  /* 0x46c00000105a7fae */ /* 0x0003e8000c9a1010 */
[----:B------:R1:W-:Y:S01]  /*179a0*/  LDGSTS.E [R90+0x46e00], desc[UR16][R12.64], !P1 ;  /* 0x46e000000c5a7fae */ /* 0x0003e2000c9a1010 */
[----:B----4-:R-:W-:-:S04]  /*179b0*/  IMAD.WIDE R238, R2, 0x4, R238 ;  /* 0x0000000402ee7825 */ /* 0x010fc800078e02ee */
[C---:B--2---:R-:W-:Y:S01]  /*179c0*/  IMAD.WIDE R42, R2.reuse, 0x4, R10 ;  /* 0x00000004022a7825 */ /* 0x044fe200078e020a */
[----:B------:R2:W-:Y:S04]  /*179d0*/  STL.64 [R1+0x708], R238 ;  /* 0x000708ee01007387 */ /* 0x0005e80000100a00 */
[----:B------:R4:W-:Y:S04]  /*179e0*/  STL.64 [R1+0xef8], R42 ;  /* 0x000ef82a01007387 */ /* 0x0009e80000100a00 */
[----:B------:R-:W-:Y:S01]  /*179f0*/  LDGSTS.E [R90+0x47000], desc[UR16][R238.64], !P6 ;  /* 0x47000000ee5a7fae */ /* 0x000fe2000f1a1010 */
[----:B-1----:R-:W-:Y:S01]  /*17a00*/  IMAD.WIDE R16, R2, 0x4, R246 ;  /* 0x0000000402107825 */ /* 0x002fe200078e02f6 */
[----:B------:R-:W-:-:S02]  /*17a10*/  ISETP.GE.U32.AND P4, PT, R0, 0x7ffffe63, PT ;  /* 0x7ffffe630000780c */ /* 0x000fc40003f86070 */
[----:B------:R-:W3:Y:S01]  /*17a20*/  LDL.LU.64 R246, [R1+0xbb8] ;  /* 0x000bb80001f67983 */ /* 0x000ee20000300a00 */
[----:B------:R-:W-:-:S03]  /*17a30*/  IMAD.WIDE R12, R2, 0x4, R248 ;  /* 0x00000004020c7825 */ /* 0x000fc600078e02f8 */
[----:B------:R-:W3:Y:S04]  /*17a40*/  LDL.LU.64 R10, [R1+0xbb0] ;  /* 0x000bb000010a7983 */ /* 0x000ee80000300a00 */
[----:B------:R3:W-:Y:S04]  /*17a50*/  STL.64 [R1+0x710], R16 ;  /* 0x0007101001007387 */ /* 0x0007e80000100a00 */
[----:B------:R1:W-:Y:S04]  /*17a60*/  STL.64 [R1+0xef0], R12 ;  /* 0x000ef00c01007387 */ /* 0x0003e80000100a00 */
[----:B--2---:R-:W2:Y:S04]  /*17a70*/  LDL.LU.64 R238, [R1+0xba8] ;  /* 0x000ba80001ee7983 */ /* 0x004ea80000300a00 */
[----:B------:R-:W2:Y:S01]  /*17a80*/  LDL.LU.64 R248, [R1+0xba0] ;  /* 0x000ba00001f87983 */ /* 0x000ea20000300a00 */
[----:B------:R-:W-:Y:S01]  /*17a90*/  IADD3 R201, PT, PT, R7, -0x11f, RZ ;  /* 0xfffffee107c97810 */ /* 0x000fe20007ffe0ff */
[----:B------:R-:W-:Y:S01]  /*17aa0*/  VIADD R0, R5, 0xfffffee0 ;  /* 0xfffffee005007836 */ /* 0x000fe20000000000 */
[----:B------:R-:W1:Y:S01]  /*17ab0*/  LDC R7, c[0x0][0x3a0] ;  /* 0x0000e800ff077b82 */ /* 0x000e620000000800 */
[----:B------:R4:W-:Y:S01]  /*17ac0*/  LDGSTS.E [R90+0x47200], desc[UR16][R42.64], !P6 ;  /* 0x472000002a5a7fae */ /* 0x0009e2000f1a1010 */
[----:B------:R-:W-:Y:S01]  /*17ad0*/  ISETP.GE.U32.AND P5, PT, R201, 0x7ffffe62, PT ;  /* 0x7ffffe62c900780c */ /* 0x000fe20003fa6070 */
[----:B------:R-:W-:Y:S01]  /*17ae0*/  VIADD R201, R6, 0xfffffedf ;  /* 0xfffffedf06c97836 */ /* 0x000fe20000000000 */
[----:B------:R-:W-:Y:S01]  /*17af0*/  ISETP.GE.U32.AND P1, PT, R0, 0x7ffffe61, PT ;  /* 0x7ffffe610000780c */ /* 0x000fe20003f26070 */
[----:B------:R3:W-:Y:S01]  /*17b00*/  LDGSTS.E [R90+0x47400], desc[UR16][R16.64], !P4 ;  /* 0x47400000105a7fae */ /* 0x0007e2000e1a1010 */
[----:B------:R-:W-:-:S02]  /*17b10*/  IADD3 R0, PT, PT, R4, -0x122, RZ ;  /* 0xfffffede04007810 */ /* 0x000fc40007ffe0ff */
[----:B------:R-:W-:Y:S01]  /*17b20*/  ISETP.GE.U32.AND P6, PT, R201, 0x7ffffe60, PT ;  /* 0x7ffffe60c900780c */ /* 0x000fe20003fc6070 */
[----:B------:R1:W-:Y:S01]  /*17b30*/  LDGSTS.E [R90+0x47600], desc[UR16][R12.64], !P4 ;  /* 0x476000000c5a7fae */ /* 0x0003e2000e1a1010 */
[----:B------:R-:W-:Y:S01]  /*17b40*/  ISETP.GE.U32.AND P4, PT, R0, 0x7ffffe5f, PT ;  /* 0x7ffffe5f0000780c */ /* 0x000fe20003f86070 */
[----:B------:R-:W-:Y:S01]  /*17b50*/  VIADD R201, R9, 0xfffffedd ;  /* 0xfffffedd09c97836 */ /* 0x000fe20000000000 */
[----:B------:R-:W1:Y:S01]  /*17b60*/  LDC R5, c[0x0][0x3a0] ;  /* 0x0000e800ff057b82 */ /* 0x000e620000000800 */
[----:B------:R-:W-:-:S07]  /*17b70*/  VIADD R0, R8, 0xfffffedc ;  /* 0xfffffedc08007836 */ /* 0x000fce0000000000 */
[----:B------:R-:W1:Y:S08]  /*17b80*/  LDC R6, c[0x0][0x3a0] ;  /* 0x0000e800ff067b82 */ /* 0x000e700000000800 */
[----:B------:R-:W1:Y:S01]  /*17b90*/  LDC R4, c[0x0][0x3a0] ;  /* 0x0000e800ff047b82 */ /* 0x000e620000000800 */
[----:B----4-:R-:W-:-:S04]  /*17ba0*/  IMAD.WIDE R42, R2, 0x4, R240 ;  /* 0x00000004022a7825 */ /* 0x010fc800078e02f0 */
[C---:B---3--:R-:W-:Y:S01]  /*17bb0*/  IMAD.WIDE R16, R2.reuse, 0x4, R242 ;  /* 0x0000000402107825 */ /* 0x048fe200078e02f2 */
[----:B------:R3:W-:Y:S04]  /*17bc0*/  STL.64 [R1+0x718], R42 ;  /* 0x0007182a01007387 */ /* 0x0007e80000100a00 */
[----:B------:R-:W-:Y:S04]  /*17bd0*/  STL.64 [R1+0xee8], R16 ;  /* 0x000ee81001007387 */ /* 0x000fe80000100a00 */
[----:B------:R-:W4:Y:S01]  /*17be0*/  LDL.LU.64 R242, [R1+0xb98] ;  /* 0x000b980001f27983 */ /* 0x000f220000300a00 */
[----:B-1----:R-:W-:-:S03]  /*17bf0*/  IMAD.WIDE R12, R2, 0x4, R244 ;  /* 0x00000004020c7825 */ /* 0x002fc600078e02f4 */
        /* <DEDUP_REMOVED lines=11> */
[C---:B---3--:R-:W-:Y:S01]  /*17cb0*/  IMAD.WIDE R42, R2.reuse, 0x4, R10 ;  /* 0x00000004022a7825 */ /* 0x048fe200078e020a */
[----:B------:R3:W-:Y:S01]  /*17cc0*/  STL.64 [R1+0x730], R246 ;  /* 0x000730f601007387 */ /* 0x0007e20000100a00 */
[----:B-1----:R-:W1:Y:S03]  /*17cd0*/  LDC R9, c[0x0][0x3a0] ;  /* 0x0000e800ff097b82 */ /* 0x002e660000000800 */
[----:B------:R1:W-:Y:S04]  /*17ce0*/  STL.64 [R1+0xeb8], R42 ;  /* 0x000eb82a01007387 */ /* 0x0003e80000100a00 */
[----:B------:R-:W4:Y:S01]  /*17cf0*/  LDL.LU.64 R10, [R1+0xb78] ;  /* 0x000b7800010a7983 */ /* 0x000f220000300a00 */
[----:B------:R-:W1:Y:S01]  /*17d00*/  LDC R8, c[0x0][0x3a0] ;  /* 0x0000e800ff087b82 */ /* 0x000e620000000800 */
[----:B--2---:R-:W-:-:S02]  /*17d10*/  IMAD.WIDE R16, R2, 0x4, R238 ;  /* 0x0000000402107825 */ /* 0x004fc400078e02ee */
[----:B------:R-:W-:Y:S02]  /*17d20*/  LDGSTS.E [R90+0x48000], desc[UR16][R246.64], !P6 ;  /* 0x48000000f65a7fae */ /* 0x000fe4000f1a1010 */
[----:B------:R-:W-:Y:S02]  /*17d30*/  IMAD.WIDE R12, R2, 0x4, R248 ;  /* 0x00000004020c7825 */ /* 0x000fe400078e02f8 */
[----:B------:R-:W2:Y:S04]  /*17d40*/  LDL.LU.64 R238, [R1+0xb70] ;  /* 0x000b700001ee7983 */ /* 0x000ea80000300a00 */
[----:B------:R1:W-:Y:S04]  /*17d50*/  STL.64 [R1+0x738], R16 ;  /* 0x0007381001007387 */ /* 0x0003e80000100a00 */
[----:B------:R1:W-:Y:S04]  /*17d60*/  STL.64 [R1+0xe98], R12 ;  /* 0x000e980c01007387 */ /* 0x0003e80000100a00 */
[----:B---3--:R-:W3:Y:S04]  /*17d70*/  LDL.LU.64 R246, [R1+0xb68] ;  /* 0x000b680001f67983 */ /* 0x008ee80000300a00 */
[----:B------:R-:W3:Y:S01]  /*17d80*/  LDL.LU.64 R248, [R1+0xb60] ;  /* 0x000b600001f87983 */ /* 0x000ee20000300a00 */
        /* <DEDUP_REMOVED lines=15> */
[----:B----4-:R-:W-:-:S04]  /*17e80*/  IMAD.WIDE R242, R2, 0x4, R242 ;  /* 0x0000000402f27825 */ /* 0x010fc800078e02f2 */
[C---:B-1----:R-:W-:Y:S01]  /*17e90*/  IMAD.WIDE R42, R2.reuse, 0x4, R240 ;  /* 0x00000004022a7825 */ /* 0x042fe200078e02f0 */
[----:B------:R1:W-:Y:S04]  /*17ea0*/  STL.64 [R1+0x748], R242 ;  /* 0x000748f201007387 */ /* 0x0003e80000100a00 */
[----:B------:R4:W-:Y:S04]  /*17eb0*/  STL.64 [R1+0xe88], R42 ;  /* 0x000e882a01007387 */ /* 0x0009e80000100a00 */
[----:B------:R-:W-:Y:S01]  /*17ec0*/  LDGSTS.E [R90+0x48800], desc[UR16][R242.64], !P5 ;  /* 0x48800000f25a7fae */ /* 0x000fe2000e9a1010 */
[----:B------:R-:W-:-:S03]  /*17ed0*/  IMAD.WIDE R16, R2, 0x4, R244 ;  /* 0x0000000402107825 */ /* 0x000fc600078e02f4 */
[----:B------:R4:W-:Y:S01]  /*17ee0*/  LDGSTS.E [R90+0x48a00], desc[UR16][R42.64], !P5 ;  /* 0x48a000002a5a7fae */ /* 0x0009e2000e9a1010 */
[----:B------:R-:W-:-:S03]  /*17ef0*/  IMAD.WIDE R12, R2, 0x4, R250 ;  /* 0x00000004020c7825 */ /* 0x000fc600078e02fa */
[----:B------:R-:W3:Y:S04]  /*17f00*/  LDL.LU.64 R244, [R1+0xb58] ;  /* 0x000b580001f47983 */ /* 0x000ee80000300a00 */
[----:B------:R-:W3:Y:S04]  /*17f10*/  LDL.LU.64 R240, [R1+0xb50] ;  /* 0x000b500001f07983 */ /* 0x000ee80000300a00 */
[----:B------:R2:W-:Y:S04]  /*17f20*/  STL.64 [R1+0x750], R16 ;  /* 0x0007501001007387 */ /* 0x0005e80000100a00 */
[----:B------:R3:W-:Y:S04]  /*17f30*/  STL.64 [R1+0xe80], R12 ;  /* 0x000e800c01007387 */ /* 0x0007e80000100a00 */
[----:B-1----:R-:W3:Y:S04]  /*17f40*/  LDL.LU.64 R242, [R1+0xb48] ;  /* 0x000b480001f27983 */ /* 0x002ee80000300a00 */
[----:B------:R-:W3:Y:S04]  /*17f50*/  LDL.LU.64 R250, [R1+0xb40] ;  /* 0x000b400001fa7983 */ /* 0x000ee80000300a00 */
[----:B------:R2:W-:Y:S01]  /*17f60*/  LDGSTS.E [R90+0x48c00], desc[UR16][R16.64], !P1 ;  /* 0x48c00000105a7fae */ /* 0x0005e2000c9a1010 */
[----:B------:R-:W-:Y:S01]  /*17f70*/  ISETP.GE.U32.AND P5, PT, R201, 0x7ffffe5a, PT ;  /* 0x7ffffe5ac900780c */ /* 0x000fe20003fa6070 */
[----:B------:R-:W-:-:S02]  /*17f80*/  VIADD R201, R9, 0xfffffed7 ;  /* 0xfffffed709c97836 */ /* 0x000fc40000000000 */
[----:B------:R3:W-:Y:S01]  /*17f90*/  LDGSTS.E [R90+0x48e00], desc[UR16][R12.64], !P1 ;  /* 0x48e000000c5a7fae */ /* 0x0007e2000c9a1010 */
[----:B------:R-:W-:Y:S01]  /*17fa0*/  ISETP.GE.U32.AND P1, PT, R0, 0x7ffffe59, PT ;  /* 0x7ffffe590000780c */ /* 0x000fe20003f26070 */
[----:B----4-:R-:W-:-:S04]  /*17fb0*/  IMAD.WIDE R42, R2, 0x4, R10 ;  /* 0x00000004022a7825 */ /* 0x010fc800078e020a */
[----:B--2---:R-:W-:Y:S01]  /*17fc0*/  IMAD.WIDE R16, R2, 0x4, R238 ;  /* 0x0000000402107825 */ /* 0x004fe200078e02ee */
[----:B------:R-:W-:Y:S03]  /*17fd0*/  STL.64 [R1+0x758], R42 ;  /* 0x0007582a01007387 */ /* 0x000fe60000100a00 */
[----:B------:R-:W-:Y:S01]  /*17fe0*/  VIADD R0, R8, 0xfffffed6 ;  /* 0xfffffed608007836 */ /* 0x000fe20000000000 */
[----:B------:R-:W-:Y:S04]  /*17ff0*/  STL.64 [R1+0xe78], R16 ;  /* 0x000e781001007387 */ /* 0x000fe80000100a00 */
[----:B------:R-:W2:Y:S01]  /*18000*/  LDL.LU.64 R238, [R1+0xb38] ;  /* 0x000b380001ee7983 */ /* 0x000ea20000300a00 */
[----:B---3--:R-:W-:-:S03]  /*18010*/  IMAD.WIDE R12, R2, 0x4, R246 ;  /* 0x00000004020c7825 */ /* 0x008fc600078e02f6 */
[----:B------:R-:W3:Y:S01]  /*18020*/  LDL.LU.64 R10, [R1+0xb30] ;  /* 0x000b3000010a7983 */ /* 0x000ee20000300a00 */
[----:B------:R-:W-:-:S03]  /*18030*/  IMAD.WIDE R8, R2, 0x4, R248 ;  /* 0x0000000402087825 */ /* 0x000fc600078e02f8 */
[----:B------:R-:W-:Y:S04]  /*18040*/  STL.64 [R1+0x760], R12 ;  /* 0x0007600c01007387 */ /* 0x000fe80000100a00 */
[----:B------:R1:W-:Y:S04]  /*18050*/  STL.64 [R1+0xe70], R8 ;  /* 0x000e700801007387 */ /* 0x0003e80000100a00 */
[----:B------:R-:W4:Y:S04]  /*18060*/  LDL.LU.64 R246, [R1+0xb28] ;  /* 0x000b280001f67983 */ /* 0x000f280000300a00 */
[----:B------:R-:W4:Y:S04]  /*18070*/  LDL.LU.64 R248, [R1+0xb20] ;  /* 0x000b200001f87983 */ /* 0x000f280000300a00 */
        /* <DEDUP_REMOVED lines=10> */
[----:B------:R-:W4:Y:S03]  /*18120*/  LDC R8, c[0x0][0x3a0] ;  /* 0x0000e800ff087b82 */ /* 0x000f260000000800 */
[----:B------:R-:W4:Y:S01]  /*18130*/  LDL.LU.64 R240, [R1+0xb18] ;  /* 0x000b180001f07983 */ /* 0x000f220000300a00 */
[----:B------:R-:W-:-:S03]  /*18140*/  IMAD.WIDE R16, R2, 0x4, R242 ;  /* 0x0000000402107825 */ /* 0x000fc600078e02f2 */
[----:B------:R-:W-:Y:S01]  /*18150*/  LDGSTS.E [R90+0x49800], desc[UR16][R244.64], !P5 ;  /* 0x49800000f45a7fae */ /* 0x000fe2000e9a1010 */
[----:B------:R-:W-:-:S03]  /*18160*/  IMAD.WIDE R12, R2, 0x4, R250 ;  /* 0x00000004020c7825 */ /* 0x000fc600078e02fa */
[----:B------:R-:W4:Y:S04]  /*18170*/  LDL.LU.64 R242, [R1+0xb10] ;  /* 0x000b100001f27983 */ /* 0x000f280000300a00 */
[----:B------:R4:W-:Y:S04]  /*18180*/  STL.64 [R1+0x778], R16 ;  /* 0x0007781001007387 */ /* 0x0009e80000100a00 */
[----:B------:R1:W-:Y:S04]  /*18190*/  STL.64 [R1+0xe58], R12 ;  /* 0x000e580c01007387 */ /* 0x0003e80000100a00 */
[----:B-1----:R-:W4:Y:S04]  /*181a0*/  LDL.LU.64 R244, [R1+0xb08] ;  /* 0x000b080001f47983 */ /* 0x002f280000300a00 */
[----:B------:R-:W4:Y:S04]  /*181b0*/  LDL.LU.64 R250, [R1+0xb00] ;  /* 0x000b000001fa7983 */ /* 0x000f280000300a00 */
[----:B------:R3:W-:Y:S04]  /*181c0*/  LDGSTS.E [R90+0x49a00], desc[UR16][R42.64], !P5 ;  /* 0x49a000002a5a7fae */ /* 0x0007e8000e9a1010 */
[----:B------:R4:W-:Y:S04]  /*181d0*/  LDGSTS.E [R90+0x49c00], desc[UR16][R16.64], !P1 ;  /* 0x49c00000105a7fae */ /* 0x0009e8000c9a1010 */
[----:B------:R1:W-:Y:S01]  /*181e0*/  LDGSTS.E [R90+0x49e00], desc[UR16][R12.64], !P1 ;  /* 0x49e000000c5a7fae */ /* 0x0003e2000c9a1010 */
[----:B--2---:R-:W-:-:S04]  /*181f0*/  IMAD.WIDE R238, R2, 0x4, R238 ;  /* 0x0000000402ee7825 */ /* 0x004fc800078e02ee */
[C---:B---3--:R-:W-:Y:S01]  /*18200*/  IMAD.WIDE R42, R2.reuse, 0x4, R10 ;  /* 0x00000004022a7825 */ /* 0x048fe200078e020a */
[----:B------:R2:W-:Y:S04]  /*18210*/  STL.64 [R1+0x788], R238 ;  /* 0x000788ee01007387 */ /* 0x0005e80000100a00 */
[----:B------:R3:W-:Y:S04]  /*18220*/  STL.64 [R1+0xe38], R42 ;  /* 0x000e382a01007387 */ /* 0x0007e80000100a00 */
[----:B------:R-:W-:Y:S01]  /*18230*/  LDGSTS.E [R90+0x4a000], desc[UR16][R238.64], !P6 ;  /* 0x4a000000ee5a7fae */ /* 0x000fe2000f1a1010 */
[----:B----4-:R-:W-:Y:S01]  /*18240*/  IMAD.WIDE R16, R2, 0x4, R246 ;  /* 0x0000000402107825 */ /* 0x010fe200078e02f6 */
[----:B------:R-:W-:-:S02]  /*18250*/  ISETP.GE.U32.AND P4, PT, R0, 0x7ffffe57, PT ;  /* 0x7ffffe570000780c */ /* 0x000fc40003f86070 */
[----:B------:R-:W4:Y:S01]  /*18260*/  LDL.LU.64 R246, [R1+0xaf8] ;  /* 0x000af80001f67983 */ /* 0x000f220000300a00 */
[----:B-1----:R-:W-:-:S03]  /*18270*/  IMAD.WIDE R12, R2, 0x4, R248 ;  /* 0x00000004020c7825 */ /* 0x002fc600078e02f8 */
[----:B------:R-:W4:Y:S04]  /*18280*/  LDL.LU.64 R10, [R1+0xaf0] ;  /* 0x000af000010a7983 */ /* 0x000f280000300a00 */
        /* <DEDUP_REMOVED lines=21> */
[----:B---3--:R-:W-:-:S04]  /*183e0*/  IMAD.WIDE R42, R2, 0x4, R240 ;  /* 0x00000004022a7825 */ /* 0x008fc800078e02f0 */
[C---:B-1----:R-:W-:Y:S01]  /*183f0*/  IMAD.WIDE R16, R2.reuse, 0x4, R242 ;  /* 0x0000000402107825 */ /* 0x042fe200078e02f2 */
[----:B------:R1:W-:Y:S04]  /*18400*/  STL.64 [R1+0x7a0], R42 ;  /* 0x0007a02a01007387 */ /* 0x0003e80000100a00 */
[----:B------:R-:W-:Y:S04]  /*18410*/  STL.64 [R1+0xe08], R16 ;  /* 0x000e081001007387 */ /* 0x000fe80000100a00 */
[----:B------:R-:W3:Y:S01]  /*18420*/  LDL.LU.64 R242, [R1+0xad8] ;  /* 0x000ad80001f27983 */ /* 0x000ee20000300a00 */
[----:B------:R-:W-:-:S03]  /*18430*/  IMAD.WIDE R12, R2, 0x4, R244 ;  /* 0x00000004020c7825 */ /* 0x000fc600078e02f4 */
[----:B------:R-:W3:Y:S01]  /*18440*/  LDL.LU.64 R240, [R1+0xad0] ;  /* 0x000ad00001f07983 */ /* 0x000ee20000300a00 */
[----:B------:R-:W-:-:S03]  /*18450*/  IMAD.WIDE R8, R2, 0x4, R250 ;  /* 0x0000000402087825 */ /* 0x000fc600078e02fa */
[----:B------:R-:W-:Y:S04]  /*18460*/  STL.64 [R1+0x7a8], R12 ;  /* 0x0007a80c01007387 */ /* 0x000fe80000100a00 */
[----:B------:R1:W-:Y:S04]  /*18470*/  STL.64 [R1+0xe00], R8 ;  /* 0x000e000801007387 */ /* 0x0003e80000100a00 */
[----:B------:R-:W3:Y:S04]  /*18480*/  LDL.LU.64 R244, [R1+0xac8] ;  /* 0x000ac80001f47983 */ /* 0x000ee80000300a00 */
[----:B------:R-:W3:Y:S04]  /*18490*/  LDL.LU.64 R250, [R1+0xac0] ;  /* 0x000ac00001fa7983 */ /* 0x000ee80000300a00 */
[----:B------:R1:W-:Y:S04]  /*184a0*/  LDGSTS.E [R90+0x4a800], desc[UR16][R42.64], !P5 ;  /* 0x4a8000002a5a7fae */ /* 0x0003e8000e9a1010 */
[----:B------:R-:W-:Y:S04]  /*184b0*/  LDGSTS.E [R90+0x4aa00], desc[UR16][R16.64], !P5 ;  /* 0x4aa00000105a7fae */ /* 0x000fe8000e9a1010 */
[----:B------:R-:W-:Y:S04]  /*184c0*/  LDGSTS.E [R90+0x4ac00], desc[UR16][R12.64], !P1 ;  /* 0x4ac000000c5a7fae */ /* 0x000fe8000c9a1010 */
[----:B------:R2:W-:Y:S01]  /*184d0*/  LDGSTS.E [R90+0x4ae00], desc[UR16][R8.64], !P1 ;  /* 0x4ae00000085a7fae */ /* 0x0005e2000c9a1010 */
[----:B----4-:R-:W-:-:S04]  /*184e0*/  IMAD.WIDE R246, R2, 0x4, R246 ;  /* 0x0000000402f67825 */ /* 0x010fc800078e02f6 */
[C---:B-1----:R-:W-:Y:S01]  /*184f0*/  IMAD.WIDE R42, R2.reuse, 0x4, R10 ;  /* 0x00000004022a7825 */ /* 0x042fe200078e020a */
[----:B------:R1:W-:Y:S04]  /*18500*/  STL.64 [R1+0x7b8], R246 ;  /* 0x0007b8f601007387 */ /* 0x0003e80000100a00 */
[----:B------:R4:W-:Y:S01]  /*18510*/  STL.64 [R1+0xdf8], R42 ;  /* 0x000df82a01007387 */ /* 0x0009e20000100a00 */
[----:B--2---:R-:W2:Y:S03]  /*18520*/  LDC R9, c[0x0][0x3a0] ;  /* 0x0000e800ff097b82 */ /* 0x004ea60000000800 */
[----:B------:R-:W2:Y:S01]  /*18530*/  LDL.LU.64 R10, [R1+0xab8] ;  /* 0x000ab800010a7983 */ /* 0x000ea20000300a00 */
[----:B------:R-:W-:-:S03]  /*18540*/  IMAD.WIDE R16, R2, 0x4, R238 ;  /* 0x0000000402107825 */ /* 0x000fc600078e02ee */
[----:B------:R-:W-:Y:S01]  /*18550*/  LDGSTS.E [R90+0x4b000], desc[UR16][R246.64], !P6 ;  /* 0x4b000000f65a7fae */ /* 0x000fe2000f1a1010 */
[----:B------:R-:W2:Y:S01]  /*18560*/  LDC R8, c[0x0][0x3a0] ;  /* 0x0000e800ff087b82 */ /* 0x000ea20000000800 */
[----:B------:R-:W-:Y:S02]  /*18570*/  IMAD.WIDE R12, R2, 0x4, R248 ;  /* 0x00000004020c7825 */ /* 0x000fe400078e02f8 */
[----:B------:R-:W2:Y:S04]  /*18580*/  LDL.LU.64 R238, [R1+0xab0] ;  /* 0x000ab00001ee7983 */ /* 0x000ea80000300a00 */
[----:B------:R3:W-:Y:S04]  /*18590*/  STL.64 [R1+0x7c8], R16 ;  /* 0x0007c81001007387 */ /* 0x0007e80000100a00 */
[----:B------:R3:W-:Y:S04]  /*185a0*/  STL.64 [R1+0xdf0], R12 ;  /* 0x000df00c01007387 */ /* 0x0007e80000100a00 */
[----:B-1----:R-:W2:Y:S04]  /*185b0*/  LDL.LU.64 R246, [R1+0xaa8] ;  /* 0x000aa80001f67983 */ /* 0x002ea80000300a00 */
        /* <DEDUP_REMOVED lines=24> */
[----:B------:R-:W4:Y:S04]  /*18740*/  LDL.LU.64 R244, [R1+0xa98] ;  /* 0x000a980001f47983 */ /* 0x000f280000300a00 */
[----:B------:R-:W4:Y:S04]  /*18750*/  LDL.LU.64 R240, [R1+0xa90] ;  /* 0x000a900001f07983 */ /* 0x000f280000300a00 */
[----:B------:R1:W-:Y:S04]  /*18760*/  STL.64 [R1+0x7e0], R16 ;  /* 0x0007e01001007387 */ /* 0x0003e80000100a00 */
[----:B------:R1:W-:Y:S04]  /*18770*/  STL.64 [R1+0xde0], R12 ;  /* 0x000de00c01007387 */ /* 0x0003e80000100a00 */
[----:B---3--:R-:W3:Y:S04]  /*18780*/  LDL.LU.64 R242, [R1+0xa88] ;  /* 0x000a880001f27983 */ /* 0x008ee80000300a00 */
[----:B------:R-:W3:Y:S04]  /*18790*/  LDL.LU.64 R250, [R1+0xa80] ;  /* 0x000a800001fa7983 */ /* 0x000ee80000300a00 */
[----:B------:R1:W-:Y:S01]  /*187a0*/  LDGSTS.E [R90+0x4bc00], desc[UR16][R16.64], !P1 ;  /* 0x4bc00000105a7fae */ /* 0x0003e2000c9a1010 */
[----:B------:R-:W-:Y:S01]  /*187b0*/  ISETP.GE.U32.AND P5, PT, R201, 0x7ffffe4e, PT ;  /* 0x7ffffe4ec900780c */ /* 0x000fe20003fa6070 */
[----:B--2---:R-:W-:-:S02]  /*187c0*/  IMAD.WIDE R42, R2, 0x4, R10 ;  /* 0x00000004022a7825 */ /* 0x004fc400078e020a */
[----:B------:R2:W-:Y:S01]  /*187d0*/  LDGSTS.E [R90+0x4be00], desc[UR16][R12.64], !P1 ;  /* 0x4be000000c5a7fae */ /* 0x0005e2000c9a1010 */
[----:B------:R-:W-:Y:S01]  /*187e0*/  ISETP.GE.U32.AND P1, PT, R0, 0x7ffffe4d, PT ;  /* 0x7ffffe4d0000780c */ /* 0x000fe20003f26070 */
[----:B-1----:R-:W-:Y:S02]  /*187f0*/  IMAD.WIDE R16, R2, 0x4, R238 ;  /* 0x0000000402107825 */ /* 0x002fe400078e02ee */
[----:B------:R-:W-:Y:S02]  /*18800*/  STL.64 [R1+0x7e8], R42 ;  /* 0x0007e82a01007387 */ /* 0x000fe40000100a00 */
[----:B------:R-:W-:Y:S02]  /*18810*/  VIADD R201, R9, 0xfffffecb ;  /* 0xfffffecb09c97836 */ /* 0x000fe40000000000 */
[----:B------:R-:W-:Y:S01]  /*18820*/  STL.64 [R1+0xdc8], R16 ;  /* 0x000dc81001007387 */ /* 0x000fe20000100a00 */
[----:B------:R-:W-:-:S03]  /*18830*/  VIADD R0, R8, 0xfffffeca ;  /* 0xfffffeca08007836 */ /* 0x000fc60000000000 */
[----:B------:R-:W3:Y:S01]  /*18840*/  LDL.LU.64 R238, [R1+0xa78] ;  /* 0x000a780001ee7983 */ /* 0x000ee20000300a00 */
        /* <DEDUP_REMOVED lines=28> */
[----:B------:R1:W-:Y:S01]  /*18a10*/  LDGSTS.E [R90+0x4cc00], desc[UR16][R16.64], !P1 ;  /* 0x4cc00000105a7fae */ /* 0x0003e2000c9a1010 */
[----:B------:R-:W-:-:S03]  /*18a20*/  IMAD.WIDE R238, R2, 0x4, R238 ;  /* 0x0000000402ee7825 */ /* 0x000fc600078e02ee */
[----:B------:R1:W-:Y:S01]  /*18a30*/  LDGSTS.E [R90+0x4ce00], desc[UR16][R12.64], !P1 ;  /* 0x4ce000000c5a7fae */ /* 0x0003e2000c9a1010 */
[----:B--2---:R-:W-:-:S03]  /*18a40*/  IMAD.WIDE R42, R2, 0x4, R10 ;  /* 0x00000004022a7825 */ /* 0x004fc600078e020a */
[----:B------:R2:W-:Y:S04]  /*18a50*/  STL.64 [R1+0x860], R238 ;  /* 0x000860ee01007387 */ /* 0x0005e80000100a00 */
[----:B------:R2:W-:Y:S04]  /*18a60*/  STL.64 [R1+0xd78], R42 ;  /* 0x000d782a01007387 */ /* 0x0005e80000100a00 */
[----:B------:R-:W-:Y:S01]  /*18a70*/  LDGSTS.E [R90+0x4d000], desc[UR16][R238.64], !P6 ;  /* 0x4d000000ee5a7fae */ /* 0x000fe2000f1a1010 */
[----:B-1----:R-:W-:-:S03]  /*18a80*/  IMAD.WIDE R16, R2, 0x4, R246 ;  /* 0x0000000402107825 */ /* 0x002fc600078e02f6 */
[----:B------:R-:W4:Y:S01]  /*18a90*/  LDL.LU.64 R246, [R1+0x938] ;  /* 0x0009380001f67983 */ /* 0x000f220000300a00 */
[----:B------:R-:W-:-:S03]  /*18aa0*/  IMAD.WIDE R12, R2, 0x4, R248 ;  /* 0x00000004020c7825 */ /* 0x000fc600078e02f8 */
[----:B------:R-:W4:Y:S04]  /*18ab0*/  LDL.LU.64 R10, [R1+0xa50] ;  /* 0x000a5000010a7983 */ /* 0x000f280000300a00 */
[----:B------:R3:W-:Y:S04]  /*18ac0*/  STL.64 [R1+0x8f0], R16 ;  /* 0x0008f01001007387 */ /* 0x0007e80000100a00 */
[----:B------:R4:W-:Y:S04]  /*18ad0*/  STL.64 [R1+0xd70], R12 ;  /* 0x000d700c01007387 */ /* 0x0009e80000100a00 */
[----:B--2---:R-:W2:Y:S04]  /*18ae0*/  LDL.LU.64 R238, [R1+0x960] ;  /* 0x0009600001ee7983 */ /* 0x004ea80000300a00 */
[----:B------:R-:W2:Y:S01]  /*18af0*/  LDL.LU.64 R248, [R1+0xa48] ;  /* 0x000a480001f87983 */ /* 0x000ea20000300a00 */
[----:B------:R-:W-:Y:S01]  /*18b00*/  ISETP.GE.U32.AND P4, PT, R0, 0x7ffffe4b, PT ;  /* 0x7ffffe4b0000780c */ /* 0x000fe20003f86070 */
[----:B------:R-:W-:Y:S01]  /*18b10*/  VIADD R0, R5, 0xfffffec8 ;  /* 0xfffffec805007836 */ /* 0x000fe20000000000 */
[----:B------:R-:W-:Y:S01]  /*18b20*/  IADD3 R201, PT, PT, R7, -0x137, RZ ;  /* 0xfffffec907c97810 */ /* 0x000fe20007ffe0ff */
[----:B------:R1:W-:Y:S01]  /*18b30*/  LDGSTS.E [R90+0x4d200], desc[UR16][R42.64], !P6 ;  /* 0x4d2000002a5a7fae */ /* 0x0003e2000f1a1010 */
[----:B------:R-:W1:Y:S02]  /*18b40*/  LDC R7, c[0x0][0x3a0] ;  /* 0x0000e800ff077b82 */ /* 0x000e640000000800 */
[----:B------:R-:W-:Y:S01]  /*18b50*/  ISETP.GE.U32.AND P5, PT, R201, 0x7ffffe4a, PT ;  /* 0x7ffffe4ac900780c */ /* 0x000fe20003fa6070 */
[----:B------:R-:W-:Y:S01]  /*18b60*/  VIADD R201, R6, 0xfffffec7 ;  /* 0xfffffec706c97836 */ /* 0x000fe20000000000 */
[----:B------:R-:W-:-:S02]  /*18b70*/  ISETP.GE.U32.AND P1, PT, R0, 0x7ffffe49, PT ;  /* 0x7ffffe490000780c */ /* 0x000fc40003f26070 */
[----:B------:R-:W-:Y:S02]  /*18b80*/  IADD3 R0, PT, PT, R4, -0x13a, RZ ;  /* 0xfffffec604007810 */ /* 0x000fe40007ffe0ff */
[----:B------:R-:W1:Y:S01]  /*18b90*/  LDC R5, c[0x0][0x3a0] ;  /* 0x0000e800ff057b82 */ /* 0x000e620000000800 */
        /* <DEDUP_REMOVED lines=22> */
[----:B------:R-:W-:Y:S01]  /*18d00*/  LDGSTS.E [R90+0x4dc00], desc[UR16][R12.64], !P1 ;  /* 0x4dc000000c5a7fae */ /* 0x000fe2000c9a1010 */
[----:B------:R-:W-:-:S03]  /*18d10*/  IMAD.WIDE R246, R2, 0x4, R246 ;  /* 0x0000000402f67825 */ /* 0x000fc600078e02f6 */
[----:B------:R2:W-:Y:S01]  /*18d20*/  LDGSTS.E [R90+0x4de00], desc[UR16][R8.64], !P1 ;  /* 0x4de00000085a7fae */ /* 0x0005e2000c9a1010 */
[----:B-1----:R-:W-:-:S03]  /*18d30*/  IMAD.WIDE R42, R2, 0x4, R10 ;  /* 0x00000004022a7825 */ /* 0x002fc600078e020a */
[----:B------:R1:W-:Y:S04]  /*18d40*/  STL.64 [R1+0x938], R246 ;  /* 0x000938f601007387 */ /* 0x0003e80000100a00 */
[----:B------:R4:W-:Y:S04]  /*18d50*/  STL.64 [R1+0xd50], R42 ;  /* 0x000d502a01007387 */ /* 0x0009e80000100a00 */
[----:B------:R-:W4:Y:S01]  /*18d60*/  LDL.LU.64 R10, [R1+0x9a8] ;  /* 0x0009a800010a7983 */ /* 0x000f220000300a00 */
[----:B--2---:R-:W2:Y:S01]  /*18d70*/  LDC R9, c[0x0][0x3a0] ;  /* 0x0000e800ff097b82 */ /* 0x004ea20000000800 */
[----:B------:R-:W-:-:S02]  /*18d80*/  IMAD.WIDE R16, R2, 0x4, R238 ;  /* 0x0000000402107825 */ /* 0x000fc400078e02ee */
[----:B------:R-:W-:Y:S02]  /*18d90*/  LDGSTS.E [R90+0x4e000], desc[UR16][R246.64], !P6 ;  /* 0x4e000000f65a7fae */ /* 0x000fe4000f1a1010 */
[----:B------:R-:W-:Y:S02]  /*18da0*/  IMAD.WIDE R12, R2, 0x4, R248 ;  /* 0x00000004020c7825 */ /* 0x000fe400078e02f8 */
[----:B------:R-:W2:Y:S01]  /*18db0*/  LDL.LU.64 R238, [R1+0xa30] ;  /* 0x000a300001ee7983 */ /* 0x000ea20000300a00 */
[----:B------:R-:W2:Y:S03]  /*18dc0*/  LDC R8, c[0x0][0x3a0] ;  /* 0x0000e800ff087b82 */ /* 0x000ea60000000800 */
        /* <DEDUP_REMOVED lines=34> */
[----:B----4-:R-:W-:-:S03]  /*18ff0*/  IMAD.WIDE R42, R2, 0x4, R10 ;  /* 0x00000004022a7825 */ /* 0x010fc600078e020a */
[----:B------:R1:W-:Y:S01]  /*19000*/  LDGSTS.E [R90+0x4ee00], desc[UR16][R12.64], !P1 ;  /* 0x4ee000000c5a7fae */ /* 0x0003e2000c9a1010 */
[----:B------:R-:W-:Y:S02]  /*19010*/  ISETP.GE.U32.AND P5, PT, R201, 0x7ffffe42, PT ;  /* 0x7ffffe42c900780c */ /* 0x000fe40003fa6070 */
[----:B------:R-:W-:Y:S01]  /*19020*/  ISETP.GE.U32.AND P1, PT, R0, 0x7ffffe41, PT ;  /* 0x7ffffe410000780c */ /* 0x000fe20003f26070 */
[----:B--2---:R-:W-:Y:S01]  /*19030*/  IMAD.WIDE R16, R2, 0x4, R238 ;  /* 0x0000000402107825 */ /* 0x004fe200078e02ee */
[----:B------:R-:W-:Y:S03]  /*19040*/  STL.64 [R1+0x9a8], R42 ;  /* 0x0009a82a01007387 */ /* 0x000fe60000100a00 */
[----:B------:R-:W-:Y:S01]  /*19050*/  VIADD R201, R9, 0xfffffebf ;  /* 0xfffffebf09c97836 */ /* 0x000fe20000000000 */
[----:B------:R-:W-:Y:S01]  /*19060*/  STL.64 [R1+0xcf8], R16 ;  /* 0x000cf81001007387 */ /* 0x000fe20000100a00 */
[----:B------:R-:W-:-:S03]  /*19070*/  VIADD R0, R8, 0xfffffebe ;  /* 0xfffffebe08007836 */ /* 0x000fc60000000000 */
[----:B------:R-:W2:Y:S01]  /*19080*/  LDL.LU.64 R238, [R1+0xa10] ;  /* 0x000a100001ee7983 */ /* 0x000ea20000300a00 */
[----:B-1----:R-:W-:-:S03]  /*19090*/  IMAD.WIDE R12, R2, 0x4, R246 ;  /* 0x00000004020c7825 */ /* 0x002fc600078e02f6 */
[----:B------:R-:W4:Y:S01]  /*190a0*/  LDL.LU.64 R10, [R1+0xa00] ;  /* 0x000a0000010a7983 */ /* 0x000f220000300a00 */
        /* <DEDUP_REMOVED lines=16> */
[----:B------:R-:W4:Y:S01]  /*191b0*/  LDL.LU.64 R240, [R1+0x9e8] ;  /* 0x0009e80001f07983 */ /* 0x000f220000300a00 */
        /* <DEDUP_REMOVED lines=8> */
[----:B------:R4:W-:Y:S01]  /*19240*/  LDGSTS.E [R90+0x4fa00], desc[UR16][R42.64], !P5 ;  /* 0x4fa000002a5a7fae */ /* 0x0009e2000e9a1010 */
[----:B--2---:R-:W-:-:S03]  /*19250*/  IMAD.WIDE R238, R2, 0x4, R238 ;  /* 0x0000000402ee7825 */ /* 0x004fc600078e02ee */
[----:B------:R1:W-:Y:S01]  /*19260*/  LDGSTS.E [R90+0x4fc00], desc[UR16][R16.64], !P1 ;  /* 0x4fc00000105a7fae */ /* 0x0003e2000c9a1010 */
[----:B----4-:R-:W-:-:S03]  /*19270*/  IMAD.WIDE R42, R2, 0x4, R10 ;  /* 0x00000004022a7825 */ /* 0x010fc600078e020a */
[----:B------:R2:W-:Y:S04]  /*19280*/  STL.64 [R1+0xa10], R238 ;  /* 0x000a10ee01007387 */ /* 0x0005e80000100a00 */
[----:B------:R4:W-:Y:S01]  /*19290*/  LDGSTS.E [R90+0x4fe00], desc[UR16][R12.64], !P1 ;  /* 0x4fe000000c5a7fae */ /* 0x0009e2000c9a1010 */
[----:B-1----:R-:W-:-:S03]  /*192a0*/  IMAD.WIDE R16, R2, 0x4, R246 ;  /* 0x0000000402107825 */ /* 0x002fc600078e02f6 */
[----:B------:R1:W-:Y:S04]  /*192b0*/  STL.64 [R1+0xcd8], R42 ;  /* 0x000cd82a01007387 */ /* 0x0003e80000100a00 */
[----:B------:R-:W3:Y:S01]  /*192c0*/  LDL.LU.64 R246, [R1+0x9b8] ;  /* 0x0009b80001f67983 */ /* 0x000ee20000300a00 */
[----:B----4-:R-:W-:-:S03]  /*192d0*/  IMAD.WIDE R12, R2, 0x4, R248 ;  /* 0x00000004020c7825 */ /* 0x010fc600078e02f8 */
[----:B------:R-:W4:Y:S04]  /*192e0*/  LDL.LU.64 R10, [R1+0x9b0] ;  /* 0x0009b000010a7983 */ /* 0x000f280000300a00 */
[----:B------:R3:W-:Y:S04]  /*192f0*/  STL.64 [R1+0x9f8], R16 ;  /* 0x0009f81001007387 */ /* 0x0007e80000100a00 */
[----:B------:R-:W-:Y:S04]  /*19300*/  LDGSTS.E [R90+0x50000], desc[UR16][R238.64], !P6 ;  /* 0x50000000ee5a7fae */ /* 0x000fe8000f1a1010 */
[----:B------:R1:W-:Y:S01]  /*19310*/  STL.64 [R1+0xcc0], R12 ;  /* 0x000cc00c01007387 */ /* 0x0003e20000100a00 */
[----:B------:R-:W-:-:S02]  /*19320*/  ISETP.GE.U32.AND P4, PT, R0, 0x7ffffe3f, PT ;  /* 0x7ffffe3f0000780c */ /* 0x000fc40003f86070 */
[----:B------:R-:W-:Y:S01]  /*19330*/  IADD3 R201, PT, PT, R7, -0x143, RZ ;  /* 0xfffffebd07c97810 */ /* 0x000fe20007ffe0ff */
[----:B------:R1:W-:Y:S04]  /*19340*/  LDGSTS.E [R90+0x50200], desc[UR16][R42.64], !P6 ;  /* 0x502000002a5a7fae */ /* 0x0003e8000f1a1010 */
[----:B--2---:R-:W2:Y:S01]  /*19350*/  LDL.LU.64 R238, [R1+0x9a0] ;  /* 0x0009a00001ee7983 */ /* 0x004ea20000300a00 */
[----:B------:R-:W-:Y:S01]  /*19360*/  VIADD R0, R5, 0xfffffebc ;  /* 0xfffffebc05007836 */ /* 0x000fe20000000000 */
[----:B------:R-:W-:Y:S01]  /*19370*/  ISETP.GE.U32.AND P5, PT, R201, 0x7ffffe3e, PT ;  /* 0x7ffffe3ec900780c */ /* 0x000fe20003fa6070 */
[----:B------:R-:W1:Y:S01]  /*19380*/  LDC R7, c[0x0][0x3a0] ;  /* 0x0000e800ff077b82 */ /* 0x000e620000000800 */
[----:B------:R-:W2:Y:S01]  /*19390*/  LDL.LU.64 R248, [R1+0x990] ;  /* 0x0009900001f87983 */ /* 0x000ea20000300a00 */
        /* <DEDUP_REMOVED lines=9> */
[----:B------:R-:W-:-:S05]  /*19430*/  VIADD R0, R8, 0xfffffeb8 ;  /* 0xfffffeb808007836 */ /* 0x000fca0000000000 */
[----:B------:R-:W1:Y:S08]  /*19440*/  LDC R6, c[0x0][0x3a0] ;  /* 0x0000e800ff067b82 */ /* 0x000e700000000800 */
[----:B------:R-:W1:Y:S02]  /*19450*/  LDC R4, c[0x0][0x3a0] ;  /* 0x0000e800ff047b82 */ /* 0x000e640000000800 */
[----:B-1----:R-:W-:-:S04]  /*19460*/  IMAD.WIDE R42, R2, 0x4, R240 ;  /* 0x00000004022a7825 */ /* 0x002fc800078e02f0 */
[C---:B---3--:R-:W-:Y:S01]  /*19470*/  IMAD.WIDE R16, R2.reuse, 0x4, R242 ;  /* 0x0000000402107825 */ /* 0x048fe200078e02f2 */
[----:B------:R4:W-:Y:S04]  /*19480*/  STL.64 [R1+0x9e8], R42 ;  /* 0x0009e82a01007387 */ /* 0x0009e80000100a00 */
[----:B------:R2:W-:Y:S04]  /*19490*/  STL.64 [R1+0xcb0], R16 ;  /* 0x000cb01001007387 */ /* 0x0005e80000100a00 */
        /* <DEDUP_REMOVED lines=9> */
[----:B------:R2:W-:Y:S04]  /*19530*/  LDGSTS.E [R90+0x50a00], desc[UR16][R16.64], !P5 ;  /* 0x50a00000105a7fae */ /* 0x0005e8000e9a1010 */
[----:B------:R-:W-:Y:S01]  /*19540*/  LDGSTS.E [R90+0x50c00], desc[UR16][R12.64], !P1 ;  /* 0x50c000000c5a7fae */ /* 0x000fe2000c9a1010 */
[----:B------:R-:W-:-:S03]  /*19550*/  IMAD.WIDE R246, R2, 0x4, R246 ;  /* 0x0000000402f67825 */ /* 0x000fc600078e02f6 */
[----:B------:R1:W-:Y:S01]  /*19560*/  LDGSTS.E [R90+0x50e00], desc[UR16][R8.64], !P1 ;  /* 0x50e00000085a7fae */ /* 0x0003e2000c9a1010 */
[----:B----4-:R-:W-:-:S03]  /*19570*/  IMAD.WIDE R42, R2, 0x4, R10 ;  /* 0x00000004022a7825 */ /* 0x010fc600078e020a */
[----:B------:R4:W-:Y:S04]  /*19580*/  STL.64 [R1+0x9c0], R246 ;  /* 0x0009c0f601007387 */ /* 0x0009e80000100a00 */
[----:B------:R1:W-:Y:S01]  /*19590*/  STL.64 [R1+0xc80], R42 ;  /* 0x000c802a01007387 */ /* 0x0003e20000100a00 */
[----:B--2---:R-:W-:-:S03]  /*195a0*/  IMAD.WIDE R16, R2, 0x4, R238 ;  /* 0x0000000402107825 */ /* 0x004fc600078e02ee */
[----:B------:R-:W2:Y:S01]  /*195b0*/  LDL.LU.64 R10, [R1+0x958] ;  /* 0x00095800010a7983 */ /* 0x000ea20000300a00 */
[----:B-1----:R-:W1:Y:S01]  /*195c0*/  LDC R9, c[0x0][0x3a0] ;  /* 0x0000e800ff097b82 */ /* 0x002e620000000800 */
[----:B------:R-:W-:Y:S02]  /*195d0*/  IMAD.WIDE R12, R2, 0x4, R248 ;  /* 0x00000004020c7825 */ /* 0x000fe400078e02f8 */
[----:B------:R-:W2:Y:S04]  /*195e0*/  LDL.LU.64 R238, [R1+0x950] ;  /* 0x0009500001ee7983 */ /* 0x000ea80000300a00 */
[----:B------:R1:W-:Y:S01]  /*195f0*/  STL.64 [R1+0x9b8], R16 ;  /* 0x0009b81001007387 */ /* 0x0003e20000100a00 */
[----:B------:R-:W1:Y:S03]  /*19600*/  LDC R8, c[0x0][0x3a0] ;  /* 0x0000e800ff087b82 */ /* 0x000e660000000800 */
[----:B------:R-:W-:Y:S04]  /*19610*/  LDGSTS.E [R90+0x51000], desc[UR16][R246.64], !P6 ;  /* 0x51000000f65a7fae */ /* 0x000fe8000f1a1010 */
[----:B------:R1:W-:Y:S01]  /*19620*/  STL.64 [R1+0xc78], R12 ;  /* 0x000c780c01007387 */ /* 0x0003e20000100a00 */
[----:B------:R-:W-:-:S02]  /*19630*/  ISETP.GE.U32.AND P5, PT, R201, 0x7ffffe3a, PT ;  /* 0x7ffffe3ac900780c */ /* 0x000fc40003fa6070 */
[----:B------:R-:W-:Y:S01]  /*19640*/  ISETP.GE.U32.AND P1, PT, R0, 0x7ffffe39, PT ;  /* 0x7ffffe390000780c */ /* 0x000fe20003f26070 */
[----:B------:R1:W-:Y:S04]  /*19650*/  LDGSTS.E [R90+0x51200], desc[UR16][R42.64], !P6 ;  /* 0x512000002a5a7fae */ /* 0x0003e8000f1a1010 */
[----:B----4-:R-:W4:Y:S04]  /*19660*/  LDL.LU.64 R246, [R1+0x948] ;  /* 0x0009480001f67983 */ /* 0x010f280000300a00 */
[----:B------:R-:W4:Y:S04]  /*19670*/  LDL.LU.64 R248, [R1+0x940] ;  /* 0x0009400001f87983 */ /* 0x000f280000300a00 */
        /* <DEDUP_REMOVED lines=39> */
[----:B----4-:R-:W-:-:S03]  /*198f0*/  IMAD.WIDE R12, R2, 0x4, R246 ;  /* 0x00000004020c7825 */ /* 0x010fc600078e02f6 */
[----:B------:R-:W-:Y:S01]  /*19900*/  LDGSTS.E [R90+0x52200], desc[UR16][R16.64], !P6 ;  /* 0x52200000105a7fae */ /* 0x000fe2000f1a1010 */
[----:B------:R-:W-:-:S03]  /*19910*/  IMAD.WIDE R8, R2, 0x4, R248 ;  /* 0x0000000402087825 */ /* 0x000fc600078e02f8 */
[----:B------:R-:W-:Y:S04]  /*19920*/  STL.64 [R1+0x988], R12 ;  /* 0x0009880c01007387 */ /* 0x000fe80000100a00 */
[----:B------:R1:W-:Y:S04]  /*19930*/  STL.64 [R1+0xc58], R8 ;  /* 0x000c580801007387 */ /* 0x0003e80000100a00 */
[----:B------:R-:W4:Y:S04]  /*19940*/  LDL.LU.64 R246, [R1+0x8e8] ;  /* 0x0008e80001f67983 */ /* 0x000f280000300a00 */
[----:B------:R-:W4:Y:S04]  /*19950*/  LDL.LU.64 R248, [R1+0x8e0] ;  /* 0x0008e00001f87983 */ /* 0x000f280000300a00 */
[----:B------:R-:W-:Y:S04]  /*19960*/  LDGSTS.E [R90+0x52400], desc[UR16][R12.64], !P4 ;  /* 0x524000000c5a7fae */ /* 0x000fe8000e1a1010 */
[----:B------:R1:W-:Y:S01]  /*19970*/  LDGSTS.E [R90+0x52600], desc[UR16][R8.64], !P4 ;  /* 0x52600000085a7fae */ /* 0x0003e2000e1a1010 */
[----:B------:R-:W-:Y:S01]  /*19980*/  ISETP.GE.U32.AND P6, PT, R201, 0x7ffffe34, PT ;  /* 0x7ffffe34c900780c */ /* 0x000fe20003fc6070 */
[C---:B---3--:R-:W-:Y:S01]  /*19990*/  IMAD.WIDE R244, R2.reuse, 0x4, R244 ;  /* 0x0000000402f47825 */ /* 0x048fe200078e02f4 */
[----:B-1----:R-:W1:Y:S03]  /*199a0*/  LDC R9, c[0x0][0x3a0] ;  /* 0x0000e800ff097b82 */ /* 0x002e660000000800 */
[C---:B------:R-:W-:Y:S01]  /*199b0*/  IMAD.WIDE R42, R2.reuse, 0x4, R240 ;  /* 0x00000004022a7825 */ /* 0x040fe200078e02f0 */
[----:B------:R3:W-:Y:S04]  /*199c0*/  STL.64 [R1+0x980], R244 ;  /* 0x000980f401007387 */ /* 0x0007e80000100a00 */
[----:B------:R1:W-:Y:S01]  /*199d0*/  STL.64 [R1+0xc48], R42 ;  /* 0x000c482a01007387 */ /* 0x0003e20000100a00 */
[----:B------:R-:W1:Y:S03]  /*199e0*/  LDC R8, c[0x0][0x3a0] ;  /* 0x0000e800ff087b82 */ /* 0x000e660000000800 */
[----:B------:R-:W4:Y:S01]  /*199f0*/  LDL.LU.64 R240, [R1+0x8d8] ;  /* 0x0008d80001f07983 */ /* 0x000f220000300a00 */
[----:B------:R-:W-:-:S03]  /*19a00*/  IMAD.WIDE R16, R2, 0x4, R242 ;  /* 0x0000000402107825 */ /* 0x000fc600078e02f2 */
[----:B------:R-:W-:Y:S01]  /*19a10*/  LDGSTS.E [R90+0x52800], desc[UR16][R244.64], !P5 ;  /* 0x52800000f45a7fae */ /* 0x000fe2000e9a1010 */
[----:B------:R-:W-:-:S03]  /*19a20*/  IMAD.WIDE R12, R2, 0x4, R250 ;  /* 0x00000004020c7825 */ /* 0x000fc600078e02fa */
[----:B------:R-:W4:Y:S04]  /*19a30*/  LDL.LU.64 R242, [R1+0x8d0] ;  /* 0x0008d00001f27983 */ /* 0x000f280000300a00 */
[----:B------:R4:W-:Y:S04]  /*19a40*/  STL.64 [R1+0x978], R16 ;  /* 0x0009781001007387 */ /* 0x0009e80000100a00 */
[----:B------:R1:W-:Y:S04]  /*19a50*/  STL.64 [R1+0xc28], R12 ;  /* 0x000c280c01007387 */ /* 0x0003e80000100a00 */
[----:B---3--:R-:W3:Y:S04]  /*19a60*/  LDL.LU.64 R244, [R1+0x8c8] ;  /* 0x0008c80001f47983 */ /* 0x008ee80000300a00 */
[----:B------:R-:W3:Y:S04]  /*19a70*/  LDL.LU.64 R250, [R1+0x8c0] ;  /* 0x0008c00001fa7983 */ /* 0x000ee80000300a00 */
[----:B------:R1:W-:Y:S04]  /*19a80*/  LDGSTS.E [R90+0x52a00], desc[UR16][R42.64], !P5 ;  /* 0x52a000002a5a7fae */ /* 0x0003e8000e9a1010 */
[----:B------:R4:W-:Y:S04]  /*19a90*/  LDGSTS.E [R90+0x52c00], desc[UR16][R16.64], !P1 ;  /* 0x52c00000105a7fae */ /* 0x0009e8000c9a1010 */
[----:B------:R4:W-:Y:S01]  /*19aa0*/  LDGSTS.E [R90+0x52e00], desc[UR16][R12.64], !P1 ;  /* 0x52e000000c5a7fae */ /* 0x0009e2000c9a1010 */
[----:B--2---:R-:W-:-:S04]  /*19ab0*/  IMAD.WIDE R238, R2, 0x4, R238 ;  /* 0x0000000402ee7825 */ /* 0x004fc800078e02ee */
[----:B-1----:R-:W-:Y:S01]  /*19ac0*/  IMAD.WIDE R42, R2, 0x4, R10 ;  /* 0x00000004022a7825 */ /* 0x002fe200078e020a */
[----:B------:R1:W-:Y:S04]  /*19ad0*/  STL.64 [R1+0x968], R238 ;  /* 0x000968ee01007387 */ /* 0x0003e80000100a00 */
[----:B------:R2:W-:Y:S04]  /*19ae0*/  STL.64 [R1+0xc18], R42 ;  /* 0x000c182a01007387 */ /* 0x0005e80000100a00 */
[----:B------:R-:W-:Y:S01]  /*19af0*/  LDGSTS.E [R90+0x53000], desc[UR16][R238.64], !P6 ;  /* 0x53000000ee5a7fae */ /* 0x000fe2000f1a1010 */
[----:B------:R-:W-:Y:S01]  /*19b00*/  ISETP.GE.U32.AND P4, PT, R0, 0x7ffffe33, PT ;  /* 0x7ffffe330000780c */ /* 0x000fe20003f86070 */
[C---:B----4-:R-:W-:Y:S01]  /*19b10*/  IMAD.WIDE R16, R2.reuse, 0x4, R246 ;  /* 0x0000000402107825 */ /* 0x050fe200078e02f6 */
[----:B------:R-:W-:Y:S01]  /*19b20*/  IADD3 R201, PT, PT, R7, -0x14f, RZ ;  /* 0xfffffeb107c97810 */ /* 0x000fe20007ffe0ff */
[----:B------:R-:W4:Y:S01]  /*19b30*/  LDL.LU.64 R246, [R1+0x8b8] ;  /* 0x0008b80001f67983 */ /* 0x000f220000300a00 */
[----:B------:R-:W2:Y:S01]  /*19b40*/  LDC R7, c[0x0][0x3a0] ;  /* 0x0000e800ff077b82 */ /* 0x000ea20000000800 */
[----:B------:R-:W-:-:S02]  /*19b50*/  IMAD.WIDE R12, R2, 0x4, R248 ;  /* 0x00000004020c7825 */ /* 0x000fc400078e02f8 */
[----:B------:R-:W4:Y:S04]  /*19b60*/  LDL.LU.64 R10, [R1+0x8b0] ;  /* 0x0008b000010a7983 */ /* 0x000f280000300a00 */
[----:B------:R2:W-:Y:S04]  /*19b70*/  STL.64 [R1+0x958], R16 ;  /* 0x0009581001007387 */ /* 0x0005e80000100a00 */
[----:B------:R3:W-:Y:S04]  /*19b80*/  STL.64 [R1+0xc08], R12 ;  /* 0x000c080c01007387 */ /* 0x0007e80000100a00 */
[----:B-1----:R-:W4:Y:S04]  /*19b90*/  LDL.LU.64 R238, [R1+0x8a8] ;  /* 0x0008a80001ee7983 */ /* 0x002f280000300a00 */
[----:B------:R-:W4:Y:S01]  /*19ba0*/  LDL.LU.64 R248, [R1+0x8a0] ;  /* 0x0008a00001f87983 */ /* 0x000f220000300a00 */
        /* <DEDUP_REMOVED lines=14> */
[----:B------:R-:W1:Y:S01]  /*19c90*/  LDC R4, c[0x0][0x3a0] ;  /* 0x0000e800ff047b82 */ /* 0x000e620000000800 */
[----:B--2---:R-:W-:-:S04]  /*19ca0*/  IMAD.WIDE R42, R2, 0x4, R240 ;  /* 0x00000004022a7825 */ /* 0x004fc800078e02f0 */
[C---:B-1----:R-:W-:Y:S01]  /*19cb0*/  IMAD.WIDE R16, R2.reuse, 0x4, R242 ;  /* 0x0000000402107825 */ /* 0x042fe200078e02f2 */
[----:B------:R-:W-:Y:S04]  /*19cc0*/  STL.64 [R1+0x950], R42 ;  /* 0x0009502a01007387 */ /* 0x000fe80000100a00 */
[----:B------:R-:W-:Y:S04]  /*19cd0*/  STL.64 [R1+0xc00], R16 ;  /* 0x000c001001007387 */ /* 0x000fe80000100a00 */
[----:B------:R-:W2:Y:S01]  /*19ce0*/  LDL.LU.64 R242, [R1+0x898] ;  /* 0x0008980001f27983 */ /* 0x000ea20000300a00 */
[----:B---3--:R-:W-:-:S03]  /*19cf0*/  IMAD.WIDE R12, R2, 0x4, R244 ;  /* 0x00000004020c7825 */ /* 0x008fc600078e02f4 */
[----:B------:R-:W3:Y:S01]  /*19d00*/  LDL.LU.64 R240, [R1+0x890] ;  /* 0x0008900001f07983 */ /* 0x000ee20000300a00 */
[----:B------:R-:W-:-:S03]  /*19d10*/  IMAD.WIDE R8, R2, 0x4, R250 ;  /* 0x0000000402087825 */ /* 0x000fc600078e02fa */
[----:B------:R-:W-:Y:S04]  /*19d20*/  STL.64 [R1+0x948], R12 ;  /* 0x0009480c01007387 */ /* 0x000fe80000100a00 */
[----:B------:R1:W-:Y:S04]  /*19d30*/  STL.64 [R1+0xbf8], R8 ;  /* 0x000bf80801007387 */ /* 0x0003e80000100a00 */
[----:B------:R-:W3:Y:S04]  /*19d40*/  LDL.LU.64 R244, [R1+0x888] ;  /* 0x0008880001f47983 */ /* 0x000ee80000300a00 */
[----:B------:R-:W3:Y:S04]  /*19d50*/  LDL.LU.64 R250, [R1+0x880] ;  /* 0x0008800001fa7983 */ /* 0x000ee80000300a00 */
[----:B------:R-:W-:Y:S04]  /*19d60*/  LDGSTS.E [R90+0x53800], desc[UR16][R42.64], !P5 ;  /* 0x538000002a5a7fae */ /* 0x000fe8000e9a1010 */
[----:B------:R-:W-:Y:S04]  /*19d70*/  LDGSTS.E [R90+0x53a00], desc[UR16][R16.64], !P5 ;  /* 0x53a00000105a7fae */ /* 0x000fe8000e9a1010 */
[----:B------:R-:W-:Y:S04]  /*19d80*/  LDGSTS.E [R90+0x53c00], desc[UR16][R12.64], !P1 ;  /* 0x53c000000c5a7fae */ /* 0x000fe8000c9a1010 */
[----:B------:R1:W-:Y:S01]  /*19d90*/  LDGSTS.E [R90+0x53e00], desc[UR16][R8.64], !P1 ;  /* 0x53e00000085a7fae */ /* 0x0003e2000c9a1010 */
[C---:B----4-:R-:W-:Y:S01]  /*19da0*/  IMAD.WIDE R246, R2.reuse, 0x4, R246 ;  /* 0x0000000402f67825 */ /* 0x050fe200078e02f6 */
[----:B-1----:R-:W1:Y:S03]  /*19db0*/  LDC R9, c[0x0][0x3a0] ;  /* 0x0000e800ff097b82 */ /* 0x002e660000000800 */
[C---:B------:R-:W-:Y:S01]  /*19dc0*/  IMAD.WIDE R42, R2.reuse, 0x4, R10 ;  /* 0x00000004022a7825 */ /* 0x040fe200078e020a */
[----:B------:R4:W-:Y:S04]  /*19dd0*/  STL.64 [R1+0x940], R246 ;  /* 0x000940f601007387 */ /* 0x0009e80000100a00 */
[----:B------:R3:W-:Y:S01]  /*19de0*/  STL.64 [R1+0xbf0], R42 ;  /* 0x000bf02a01007387 */ /* 0x0007e20000100a00 */
[----:B------:R-:W1:Y:S03]  /*19df0*/  LDC R8, c[0x0][0x3a0] ;  /* 0x0000e800ff087b82 */ /* 0x000e660000000800 */
[----:B------:R-:W3:Y:S01]  /*19e00*/  LDL.LU.64 R10, [R1+0x878] ;  /* 0x00087800010a7983 */ /* 0x000ee20000300a00 */
[----:B------:R-:W-:-:S03]  /*19e10*/  IMAD.WIDE R16, R2, 0x4, R238 ;  /* 0x0000000402107825 */ /* 0x000fc600078e02ee */
[----:B------:R-:W-:Y:S01]  /*19e20*/  LDGSTS.E [R90+0x54000], desc[UR16][R246.64], !P6 ;  /* 0x54000000f65a7fae */ /* 0x000fe2000f1a1010 */
[----:B------:R-:W-:-:S03]  /*19e30*/  IMAD.WIDE R12, R2, 0x4, R248 ;  /* 0x00000004020c7825 */ /* 0x000fc600078e02f8 */
[----:B------:R-:W3:Y:S04]  /*19e40*/  LDL.LU.64 R238, [R1+0x870] ;  /* 0x0008700001ee7983 */ /* 0x000ee80000300a00 */
[----:B------:R1:W-:Y:S04]  /*19e50*/  STL.64 [R1+0x930], R16 ;  /* 0x0009301001007387 */ /* 0x0003e80000100a00 */
[----:B------:R1:W-:Y:S04]  /*19e60*/  STL.64 [R1+0xbe8], R12 ;  /* 0x000be80c01007387 */ /* 0x0003e80000100a00 */
[----:B----4-:R-:W4:Y:S04]  /*19e70*/  LDL.LU.64 R246, [R1+0x868] ;  /* 0x0008680001f67983 */ /* 0x010f280000300a00 */
[----:B------:R-:W4:Y:S01]  /*19e80*/  LDL.LU.64 R248, [R1+0x858] ;  /* 0x0008580001f87983 */ /* 0x000f220000300a00 */
        /* <DEDUP_REMOVED lines=15> */
[----:B--2---:R-:W-:-:S04]  /*19f80*/  IMAD.WIDE R242, R2, 0x4, R242 ;  /* 0x0000000402f27825 */ /* 0x004fc800078e02f2 */
[C---:B---3--:R-:W-:Y:S01]  /*19f90*/  IMAD.WIDE R42, R2.reuse, 0x4, R240 ;  /* 0x00000004022a7825 */ /* 0x048fe200078e02f0 */
        /* <DEDUP_REMOVED lines=10> */
[----:B--2---:R-:W2:Y:S04]  /*1a040*/  LDL.LU.64 R242, [R1+0x1a8] ;  /* 0x0001a80001f27983 */ /* 0x004ea80000300a00 */
[----:B------:R-:W2:Y:S04]  /*1a050*/  LDL.LU.64 R250, [R1+0x1a0] ;  /* 0x0001a00001fa7983 */ /* 0x000ea80000300a00 */
[----:B------:R1:W-:Y:S01]  /*1a060*/  LDGSTS.E [R90+0x54c00], desc[UR16][R16.64], !P1 ;  /* 0x54c00000105a7fae */ /* 0x0003e2000c9a1010 */
[----:B------:R-:W-:Y:S01]  /*1a070*/  ISETP.GE.U32.AND P5, PT, R201, 0x7ffffe2a, PT ;  /* 0x7ffffe2ac900780c */ /* 0x000fe20003fa6070 */
[----:B------:R-:W-:-:S02]  /*1a080*/  VIADD R201, R9, 0xfffffea7 ;  /* 0xfffffea709c97836 */ /* 0x000fc40000000000 */
[----:B------:R4:W-:Y:S01]  /*1a090*/  LDGSTS.E [R90+0x54e00], desc[UR16][R12.64], !P1 ;  /* 0x54e000000c5a7fae */ /* 0x0009e2000c9a1010 */
[----:B------:R-:W-:Y:S01]  /*1a0a0*/  ISETP.GE.U32.AND P1, PT, R0, 0x7ffffe29, PT ;  /* 0x7ffffe290000780c */ /* 0x000fe20003f26070 */
[----:B------:R-:W-:Y:S02]  /*1a0b0*/  VIADD R0, R8, 0xfffffea6 ;  /* 0xfffffea608007836 */ /* 0x000fe40000000000 */
[----:B---3--:R-:W-:-:S04]  /*1a0c0*/  IMAD.WIDE R42, R2, 0x4, R10 ;  /* 0x00000004022a7825 */ /* 0x008fc800078e020a */
[C---:B-1----:R-:W-:Y:S01]  /*1a0d0*/  IMAD.WIDE R16, R2.reuse, 0x4, R238 ;  /* 0x0000000402107825 */ /* 0x042fe200078e02ee */
[----:B------:R-:W-:Y:S04]  /*1a0e0*/  STL.64 [R1+0x910], R42 ;  /* 0x0009102a01007387 */ /* 0x000fe80000100a00 */
        /* <DEDUP_REMOVED lines=21> */
[----:B--2---:R-:W-:-:S03]  /*1a240*/  IMAD.WIDE R16, R2, 0x4, R242 ;  /* 0x0000000402107825 */ /* 0x004fc600078e02f2 */
[----:B------:R-:W-:Y:S01]  /*1a250*/  LDGSTS.E [R90+0x55800], desc[UR16][R244.64], !P5 ;  /* 0x55800000f45a7fae */ /* 0x000fe2000e9a1010 */
[----:B------:R-:W-:-:S03]  /*1a260*/  IMAD.WIDE R12, R2, 0x4, R250 ;  /* 0x00000004020c7825 */ /* 0x000fc600078e02fa */
[----:B------:R-:W2:Y:S04]  /*1a270*/  LDL.LU.64 R242, [R1+0x170] ;  /* 0x0001700001f27983 */ /* 0x000ea80000300a00 */
[----:B------:R1:W-:Y:S04]  /*1a280*/  STL.64 [R1+0x8e8], R16 ;  /* 0x0008e81001007387 */ /* 0x0003e80000100a00 */
[----:B------:R1:W-:Y:S04]  /*1a290*/  STL.64 [R1+0xb48], R12 ;  /* 0x000b480c01007387 */ /* 0x0003e80000100a00 */
[----:B------:R-:W2:Y:S04]  /*1a2a0*/  LDL.LU.64 R244, [R1+0x168] ;  /* 0x0001680001f47983 */ /* 0x000ea80000300a00 */
[----:B------:R-:W2:Y:S04]  /*1a2b0*/  LDL.LU.64 R250, [R1+0x160] ;  /* 0x0001600001fa7983 */ /* 0x000ea80000300a00 */
[----:B------:R4:W-:Y:S04]  /*1a2c0*/  LDGSTS.E [R90+0x55a00], desc[UR16][R42.64], !P5 ;  /* 0x55a000002a5a7fae */ /* 0x0009e8000e9a1010 */
[----:B------:R1:W-:Y:S04]  /*1a2d0*/  LDGSTS.E [R90+0x55c00], desc[UR16][R16.64], !P1 ;  /* 0x55c00000105a7fae */ /* 0x0003e8000c9a1010 */
[----:B------:R1:W-:Y:S01]  /*1a2e0*/  LDGSTS.E [R90+0x55e00], desc[UR16][R12.64], !P1 ;  /* 0x55e000000c5a7fae */ /* 0x0003e2000c9a1010 */
[----:B---3--:R-:W-:-:S04]  /*1a2f0*/  IMAD.WIDE R238, R2, 0x4, R238 ;  /* 0x0000000402ee7825 */ /* 0x008fc800078e02ee */
[C---:B----4-:R-:W-:Y:S01]  /*1a300*/  IMAD.WIDE R42, R2.reuse, 0x4, R10 ;  /* 0x00000004022a7825 */ /* 0x050fe200078e020a */
[----:B------:R3:W-:Y:S04]  /*1a310*/  STL.64 [R1+0x8e0], R238 ;  /* 0x0008e0ee01007387 */ /* 0x0007e80000100a00 */
[----:B------:R4:W-:Y:S04]  /*1a320*/  STL.64 [R1+0xb40], R42 ;  /* 0x000b402a01007387 */ /* 0x0009e80000100a00 */
[----:B------:R-:W-:Y:S01]  /*1a330*/  LDGSTS.E [R90+0x56000], desc[UR16][R238.64], !P6 ;  /* 0x56000000ee5a7fae */ /* 0x000fe2000f1a1010 */
[----:B-1----:R-:W-:Y:S01]  /*1a340*/  IMAD.WIDE R16, R2, 0x4, R246 ;  /* 0x0000000402107825 */ /* 0x002fe200078e02f6 */
[----:B------:R-:W-:-:S02]  /*1a350*/  ISETP.GE.U32.AND P4, PT, R0, 0x7ffffe27, PT ;  /* 0x7ffffe270000780c */ /* 0x000fc40003f86070 */
[----:B------:R-:W2:Y:S01]  /*1a360*/  LDL.LU.64 R246, [R1+0x158] ;  /* 0x0001580001f67983 */ /* 0x000ea20000300a00 */
[----:B------:R-:W-:-:S03]  /*1a370*/  IMAD.WIDE R12, R2, 0x4, R248 ;  /* 0x00000004020c7825 */ /* 0x000fc600078e02f8 */
[----:B------:R-:W2:Y:S04]  /*1a380*/  LDL.LU.64 R10, [R1+0x150] ;  /* 0x00015000010a7983 */ /* 0x000ea80000300a00 */
[----:B------:R2:W-:Y:S04]  /*1a390*/  STL.64 [R1+0x8d8], R16 ;  /* 0x0008d81001007387 */ /* 0x0005e80000100a00 */
[----:B------:R1:W-:Y:S04]  /*1a3a0*/  STL.64 [R1+0xb38], R12 ;  /* 0x000b380c01007387 */ /* 0x0003e80000100a00 */
[----:B---3--:R-:W3:Y:S04]  /*1a3b0*/  LDL.LU.64 R238, [R1+0x148] ;  /* 0x0001480001ee7983 */ /* 0x008ee80000300a00 */
[----:B------:R-:W3:Y:S01]  /*1a3c0*/  LDL.LU.64 R248, [R1+0x140] ;  /* 0x0001400001f87983 */ /* 0x000ee20000300a00 */
        /* <DEDUP_REMOVED lines=18> */
[C---:B--2---:R-:W-:Y:S01]  /*1a4f0*/  IMAD.WIDE R16, R2.reuse, 0x4, R242 ;  /* 0x0000000402107825 */ /* 0x044fe200078e02f2 */
[----:B------:R-:W-:Y:S04]  /*1a500*/  STL.64 [R1+0x8d0], R42 ;  /* 0x0008d02a01007387 */ /* 0x000fe80000100a00 */
[----:B------:R-:W-:Y:S04]  /*1a510*/  STL.64 [R1+0xb30], R16 ;  /* 0x000b301001007387 */ /* 0x000fe80000100a00 */
        /* <DEDUP_REMOVED lines=43> */
[C---:B----4-:R-:W-:Y:S01]  /*1a7d0*/  IMAD.WIDE R42, R2.reuse, 0x4, R242 ;  /* 0x00000004022a7825 */ /* 0x050fe200078e02f2 */
[----:B------:R2:W-:Y:S04]  /*1a7e0*/  STL.64 [R1+0x8b0], R240 ;  /* 0x0008b0f001007387 */ /* 0x0005e80000100a00 */
[----:B------:R-:W-:Y:S04]  /*1a7f0*/  STL.64 [R1+0xb10], R42 ;  /* 0x000b102a01007387 */ /* 0x000fe80000100a00 */
[----:B------:R-:W-:Y:S01]  /*1a800*/  LDGSTS.E [R90+0x57800], desc[UR16][R240.64], !P5 ;  /* 0x57800000f05a7fae */ /* 0x000fe2000e9a1010 */
[----:B-1----:R-:W-:-:S03]  /*1a810*/  IMAD.WIDE R16, R2, 0x4, R244 ;  /* 0x0000000402107825 */ /* 0x002fc600078e02f4 */
[----:B------:R-:W-:Y:S01]  /*1a820*/  LDGSTS.E [R90+0x57a00], desc[UR16][R42.64], !P5 ;  /* 0x57a000002a5a7fae */ /* 0x000fe2000e9a1010 */
[----:B------:R-:W-:-:S03]  /*1a830*/  IMAD.WIDE R12, R2, 0x4, R250 ;  /* 0x00000004020c7825 */ /* 0x000fc600078e02fa */
[----:B------:R1:W-:Y:S04]  /*1a840*/  LDGSTS.E [R90+0x57c00], desc[UR16][R16.64], !P1 ;  /* 0x57c00000105a7fae */ /* 0x0003e8000c9a1010 */
[----:B------:R-:W4:Y:S04]  /*1a850*/  LDL.LU.64 R250, [R1+0xf8] ;  /* 0x0000f80001fa7983 */ /* 0x000f280000300a00 */
[----:B------:R-:W4:Y:S04]  /*1a860*/  LDL.LU.64 R242, [R1+0xf0] ;  /* 0x0000f00001f27983 */ /* 0x000f280000300a00 */
[----:B------:R1:W-:Y:S04]  /*1a870*/  STL.64 [R1+0x8a8], R16 ;  /* 0x0008a81001007387 */ /* 0x0003e80000100a00 */
[----:B------:R1:W-:Y:S04]  /*1a880*/  STL.64 [R1+0xb08], R12 ;  /* 0x000b080c01007387 */ /* 0x0003e80000100a00 */
[----:B--2---:R-:W2:Y:S04]  /*1a890*/  LDL.LU.64 R240, [R1+0xe8] ;  /* 0x0000e80001f07983 */ /* 0x004ea80000300a00 */
[----:B------:R-:W2:Y:S01]  /*1a8a0*/  LDL.LU.64 R244, [R1+0xe0] ;  /* 0x0000e00001f47983 */ /* 0x000ea20000300a00 */
[----:B------:R-:W-:Y:S01]  /*1a8b0*/  ISETP.GE.U32.AND P5, PT, R201, 0x7ffffe1e, PT ;  /* 0x7ffffe1ec900780c */ /* 0x000fe20003fa6070 */
[----:B------:R-:W-:-:S02]  /*1a8c0*/  VIADD R201, R9, 0xfffffe9b ;  /* 0xfffffe9b09c97836 */ /* 0x000fc40000000000 */
[----:B------:R3:W-:Y:S01]  /*1a8d0*/  LDGSTS.E [R90+0x57e00], desc[UR16][R12.64], !P1 ;  /* 0x57e000000c5a7fae */ /* 0x0007e2000c9a1010 */
[----:B------:R-:W-:Y:S01]  /*1a8e0*/  ISETP.GE.U32.AND P1, PT, R0, 0x7ffffe1d, PT ;  /* 0x7ffffe1d0000780c */ /* 0x000fe20003f26070 */
[----:B------:R-:W-:Y:S02]  /*1a8f0*/  VIADD R0, R8, 0xfffffe9a ;  /* 0xfffffe9a08007836 */ /* 0x000fe40000000000 */
[----:B-1----:R-:W-:-:S04]  /*1a900*/  IMAD.WIDE R16, R2, 0x4, R10 ;  /* 0x0000000402107825 */ /* 0x002fc800078e020a */
[C---:B---3--:R-:W-:Y:S01]  /*1a910*/  IMAD.WIDE R10, R2.reuse, 0x4, R238 ;  /* 0x00000004020a7825 */ /* 0x048fe200078e02ee */
[----:B------:R1:W-:Y:S04]  /*1a920*/  STL.64 [R1+0x8a0], R16 ;  /* 0x0008a01001007387 */ /* 0x0003e80000100a00 */
[----:B------:R3:W-:Y:S04]  /*1a930*/  STL.64 [R1+0xb00], R10 ;  /* 0x000b000a01007387 */ /* 0x0007e80000100a00 */
[----:B------:R1:W-:Y:S01]  /*1a940*/  LDGSTS.E [R90+0x58000], desc[UR16][R16.64], !P6 ;  /* 0x58000000105a7fae */ /* 0x0003e2000f1a1010 */
[----:B------:R-:W-:-:S03]  /*1a950*/  IMAD.WIDE R12, R2, 0x4, R246 ;  /* 0x00000004020c7825 */ /* 0x000fc600078e02f6 */
[----:B------:R-:W-:Y:S01]  /*1a960*/  LDGSTS.E [R90+0x58200], desc[UR16][R10.64], !P6 ;  /* 0x582000000a5a7fae */ /* 0x000fe2000f1a1010 */
[----:B------:R-:W-:-:S03]  /*1a970*/  IMAD.WIDE R8, R2, 0x4, R248 ;  /* 0x0000000402087825 */ /* 0x000fc600078e02f8 */
[----:B------:R-:W2:Y:S04]  /*1a980*/  LDL.LU.64 R246, [R1+0xd8] ;  /* 0x0000d80001f67983 */ /* 0x000ea80000300a00 */
[----:B------:R-:W2:Y:S01]  /*1a990*/  LDL.LU.64 R248, [R1+0xd0] ;  /* 0x0000d00001f87983 */ /* 0x000ea20000300a00 */
[----:B-1----:R-:W1:Y:S03]  /*1a9a0*/  LDC R17, c[0x0][0x3a0] ;  /* 0x0000e800ff117b82 */ /* 0x002e660000000800 */
[----:B------:R-:W-:Y:S04]  /*1a9b0*/  STL.64 [R1+0x898], R12 ;  /* 0x0008980c01007387 */ /* 0x000fe80000100a00 */
[----:B------:R1:W-:Y:S01]  /*1a9c0*/  STL.64 [R1+0xaf8], R8 ;  /* 0x000af80801007387 */ /* 0x0003e20000100a00 */
[----:B------:R-:W1:Y:S03]  /*1a9d0*/  LDC R16, c[0x0][0x3a0] ;  /* 0x0000e800ff107b82 */ /* 0x000e660000000800 */
[----:B------:R-:W2:Y:S04]  /*1a9e0*/  LDL.LU.64 R238, [R1+0xc8] ;  /* 0x0000c80001ee7983 */ /* 0x000ea80000300a00 */
[----:B---3--:R-:W3:Y:S04]  /*1a9f0*/  LDL.LU.64 R10, [R1+0xc0] ;  /* 0x0000c000010a7983 */ /* 0x008ee80000300a00 */
[----:B------:R-:W-:Y:S04]  /*1aa00*/  LDGSTS.E [R90+0x58400], desc[UR16][R12.64], !P4 ;  /* 0x584000000c5a7fae */ /* 0x000fe8000e1a1010 */
[----:B------:R1:W-:Y:S01]  /*1aa10*/  LDGSTS.E [R90+0x58600], desc[UR16][R8.64], !P4 ;  /* 0x58600000085a7fae */ /* 0x0003e2000e1a1010 */
[----:B------:R-:W-:-:S02]  /*1aa20*/  ISETP.GE.U32.AND P6, PT, R201, 0x7ffffe1c, PT ;  /* 0x7ffffe1cc900780c */ /* 0x000fc40003fc6070 */
[----:B------:R-:W-:Y:S01]  /*1aa30*/  IADD3 R201, PT, PT, R7, -0x167, RZ ;  /* 0xfffffe9907c97810 */ /* 0x000fe20007ffe0ff */
[C---:B----4-:R-:W-:Y:S01]  /*1aa40*/  IMAD.WIDE R250, R2.reuse, 0x4, R250 ;  /* 0x0000000402fa7825 */ /* 0x050fe200078e02fa */
[----:B-1----:R-:W1:Y:S03]  /*1aa50*/  LDC R8, c[0x0][0x3a0] ;  /* 0x0000e800ff087b82 */ /* 0x002e660000000800 */
[C---:B------:R-:W-:Y:S01]  /*1aa60*/  IMAD.WIDE R242, R2.reuse, 0x4, R242 ;  /* 0x0000000402f27825 */ /* 0x040fe200078e02f2 */
[----:B------:R4:W-:Y:S04]  /*1aa70*/  STL.64 [R1+0x890], R250 ;  /* 0x000890fa01007387 */ /* 0x0009e80000100a00 */
[----:B------:R2:W-:Y:S01]  /*1aa80*/  STL.64 [R1+0xaf0], R242 ;  /* 0x000af0f201007387 */ /* 0x0005e20000100a00 */
[----:B------:R-:W1:Y:S03]  /*1aa90*/  LDC R9, c[0x0][0x3a0] ;  /* 0x0000e800ff097b82 */ /* 0x000e660000000800 */
[----:B------:R-:W-:Y:S01]  /*1aaa0*/  LDGSTS.E [R90+0x58800], desc[UR16][R250.64], !P5 ;  /* 0x58800000fa5a7fae */ /* 0x000fe2000e9a1010 */
[----:B--2---:R-:W-:-:S03]  /*1aab0*/  IMAD.WIDE R12, R2, 0x4, R240 ;  /* 0x00000004020c7825 */ /* 0x004fc600078e02f0 */
[----:B------:R-:W-:Y:S01]  /*1aac0*/  LDGSTS.E [R90+0x58a00], desc[UR16][R242.64], !P5 ;  /* 0x58a00000f25a7fae */ /* 0x000fe2000e9a1010 */
[----:B------:R-:W-:-:S03]  /*1aad0*/  IMAD.WIDE R42, R2, 0x4, R244 ;  /* 0x00000004022a7825 */ /* 0x000fc600078e02f4 */
[----:B------:R-:W-:Y:S04]  /*1aae0*/  LDGSTS.E [R90+0x58c00], desc[UR16][R12.64], !P1 ;  /* 0x58c000000c5a7fae */ /* 0x000fe8000c9a1010 */
[----:B------:R-:W2:Y:S04]  /*1aaf0*/  LDL.LU.64 R244, [R1+0xb8] ;  /* 0x0000b80001f47983 */ /* 0x000ea80000300a00 */
[----:B------:R-:W2:Y:S04]  /*1ab00*/  LDL.LU.64 R240, [R1+0xb0] ;  /* 0x0000b00001f07983 */ /* 0x000ea80000300a00 */
[----:B------:R4:W-:Y:S04]  /*1ab10*/  STL.64 [R1+0x888], R12 ;  /* 0x0008880c01007387 */ /* 0x0009e80000100a00 */
[----:B------:R3:W-:Y:S04]  /*1ab20*/  STL.64 [R1+0xae8], R42 ;  /* 0x000ae82a01007387 */ /* 0x0007e80000100a00 */
[----:B----4-:R-:W4:Y:S04]  /*1ab30*/  LDL.LU.64 R250, [R1+0xa8] ;  /* 0x0000a80001fa7983 */ /* 0x010f280000300a00 */
[----:B------:R-:W4:Y:S01]  /*1ab40*/  LDL.LU.64 R242, [R1+0xa0] ;  /* 0x0000a00001f27983 */ /* 0x000f220000300a00 */
[----:B------:R-:W-:Y:S01]  /*1ab50*/  ISETP.GE.U32.AND P5, PT, R201, 0x7ffffe1a, PT ;  /* 0x7ffffe1ac900780c */ /* 0x000fe20003fa6070 */
[----:B------:R-:W-:-:S02]  /*1ab60*/  VIADD R201, R6, 0xfffffe97 ;  /* 0xfffffe9706c97836 */ /* 0x000fc40000000000 */
[----:B------:R-:W4:Y:S04]  /*1ab70*/  LDL.LU.64 R12, [R1+0x1260] ;  /* 0x00126000010c7983 */ /* 0x000f280000300a00 */
[----:B------:R3:W-:Y:S01]  /*1ab80*/  LDGSTS.E [R90+0x58e00], desc[UR16][R42.64], !P1 ;  /* 0x58e000002a5a7fae */ /* 0x0007e2000c9a1010 */
[----:B------:R-:W-:-:S04]  /*1ab90*/  IMAD.WIDE R246, R2, 0x4, R246 ;  /* 0x0000000402f67825 */ /* 0x000fc800078e02f6 */
[C---:B------:R-:W-:Y:S01]  /*1aba0*/  IMAD.WIDE R248, R2.reuse, 0x4, R248 ;  /* 0x0000000402f87825 */ /* 0x040fe200078e02f8 */
[----:B------:R1:W-:Y:S04]  /*1abb0*/  STL.64 [R1+0x880], R246 ;  /* 0x000880f601007387 */ /* 0x0003e80000100a00 */
[----:B------:R1:W-:Y:S04]  /*1abc0*/  STL.64 [R1+0xae0], R248 ;  /* 0x000ae0f801007387 */ /* 0x0003e80000100a00 */
[----:B------:R-:W4:Y:S01]  /*1abd0*/  LDL.LU.64 R6, [R1+0x98] ;  /* 0x0000980001067983 */ /* 0x000f220000300a00 */
[----:B------:R-:W-:-:S03]  /*1abe0*/  IMAD.WIDE R238, R2, 0x4, R238 ;  /* 0x0000000402ee7825 */ /* 0x000fc600078e02ee */
[----:B------:R-:W-:Y:S01]  /*1abf0*/  LDGSTS.E [R90+0x59000], desc[UR16][R246.64], !P6 ;  /* 0x59000000f65a7fae */ /* 0x000fe2000f1a1010 */
[----:B---3--:R-:W-:-:S03]  /*1ac00*/  IMAD.WIDE R42, R2, 0x4, R10 ;  /* 0x00000004022a7825 */ /* 0x008fc600078e020a */
[----:B------:R-:W-:Y:S04]  /*1ac10*/  LDGSTS.E [R90+0x59200], desc[UR16][R248.64], !P6 ;  /* 0x59200000f85a7fae */ /* 0x000fe8000f1a1010 */
[----:B------:R-:W3:Y:S04]  /*1ac20*/  LDL.LU.64 R10, [R1+0x90] ;  /* 0x00009000010a7983 */ /* 0x000ee80000300a00 */
[----:B------:R2:W-:Y:S04]  /*1ac30*/  STL.64 [R1+0x878], R238 ;  /* 0x000878ee01007387 */ /* 0x0005e80000100a00 */
[----:B------:R2:W-:Y:S04]  /*1ac40*/  STL.64 [R1+0xad8], R42 ;  /* 0x000ad82a01007387 */ /* 0x0005e80000100a00 */
[----:B-1----:R-:W3:Y:S04]  /*1ac50*/  LDL.LU.64 R246, [R1+0x88] ;  /* 0x0000880001f67983 */ /* 0x002ee80000300a00 */
[----:B------:R-:W3:Y:S01]  /*1ac60*/  LDL.LU.64 R248, [R1+0x80] ;  /* 0x0000800001f87983 */ /* 0x000ee20000300a00 */
[----:B------:R-:W-:Y:S01]  /*1ac70*/  ISETP.GE.U32.AND P4, PT, R0, 0x7ffffe1b, PT ;  /* 0x7ffffe1b0000780c */ /* 0x000fe20003f86070 */
[----:B------:R-:W-:Y:S01]  /*1ac80*/  VIADD R0, R5, 0xfffffe98 ;  /* 0xfffffe9805007836 */ /* 0x000fe20000000000 */
[----:B------:R-:W-:Y:S01]  /*1ac90*/  ISETP.GE.U32.AND P6, PT, R201, 0x7ffffe18, PT ;  /* 0x7ffffe18c900780c */ /* 0x000fe20003fc6070 */
[----:B------:R-:W1:Y:S03]  /*1aca0*/  LDC R5, c[0x0][0x3a0] ;  /* 0x0000e800ff057b82 */ /* 0x000e660000000800 */
[----:B------:R-:W-:Y:S01]  /*1acb0*/  ISETP.GE.U32.AND P1, PT, R0, 0x7ffffe19, PT ;  /* 0x7ffffe190000780c */ /* 0x000fe20003f26070 */
[----:B------:R-:W-:-:S06]  /*1acc0*/  VIADD R201, R17, 0xfffffe95 ;  /* 0xfffffe9511c97836 */ /* 0x000fcc0000000000 */
[----:B------:R-:W-:Y:S04]  /*1acd0*/  LDGSTS.E [R90+0x59400], desc[UR16][R238.64], !P4 ;  /* 0x59400000ee5a7fae */ /* 0x000fe8000e1a1010 */
[----:B------:R1:W-:Y:S01]  /*1ace0*/  LDGSTS.E [R90+0x59600], desc[UR16][R42.64], !P4 ;  /* 0x596000002a5a7fae */ /* 0x0003e2000e1a1010 */
[----:B--2---:R-:W-:-:S04]  /*1acf0*/  IMAD.WIDE R244, R2, 0x4, R244 ;  /* 0x0000000402f47825 */ /* 0x004fc800078e02f4 */
[C---:B------:R-:W-:Y:S01]  /*1ad00*/  IMAD.WIDE R240, R2.reuse, 0x4, R240 ;  /* 0x0000000402f07825 */ /* 0x040fe200078e02f0 */
[----:B------:R2:W-:Y:S04]  /*1ad10*/  STL.64 [R1+0x870], R244 ;  /* 0x000870f401007387 */ /* 0x0005e80000100a00 */
[----:B------:R2:W-:Y:S04]  /*1ad20*/  STL.64 [R1+0xad0], R240 ;  /* 0x000ad0f001007387 */ /* 0x0005e80000100a00 */
[----:B------:R-:W3:Y:S01]  /*1ad30*/  LDL.LU.64 R238, [R1+0x78] ;  /* 0x0000780001ee7983 */ /* 0x000ee20000300a00 */
[----:B----4-:R-:W-:-:S03]  /*1ad40*/  IMAD.WIDE R250, R2, 0x4, R250 ;  /* 0x0000000402fa7825 */ /* 0x010fc600078e02fa */
[----:B------:R-:W-:Y:S01]  /*1ad50*/  LDGSTS.E [R90+0x59800], desc[UR16][R244.64], !P5 ;  /* 0x59800000f45a7fae */ /* 0x000fe2000e9a1010 */
[----:B-1----:R-:W-:-:S03]  /*1ad60*/  IMAD.WIDE R42, R2, 0x4, R242 ;  /* 0x00000004022a7825 */ /* 0x002fc600078e02f2 */
[----:B------:R-:W-:Y:S04]  /*1ad70*/  LDGSTS.E [R90+0x59a00], desc[UR16][R240.64], !P5 ;  /* 0x59a00000f05a7fae */ /* 0x000fe8000e9a1010 */
[----:B------:R-:W4:Y:S01]  /*1ad80*/  LDL.LU.64 R242, [R1+0x70] ;  /* 0x0000700001f27983 */ /* 0x000f220000300a00 */
[----:B------:R-:W-:-:S03]  /*1ad90*/  ISETP.GE.U32.AND P5, PT, R201, 0x7ffffe16, PT ;  /* 0x7ffffe16c900780c */ /* 0x000fc60003fa6070 */
[----:B------:R1:W-:Y:S01]  /*1ada0*/  STL.64 [R1+0x868], R250 ;  /* 0x000868fa01007387 */ /* 0x0003e20000100a00 */
[----:B------:R-:W-:-:S03]  /*1adb0*/  IADD3 R201, PT, PT, R16, -0x16d, RZ ;  /* 0xfffffe9310c97810 */ /* 0x000fc60007ffe0ff */
[----:B------:R3:W-:Y:S04]  /*1adc0*/  STL.64 [R1+0xac8], R42 ;  /* 0x000ac82a01007387 */ /* 0x0007e80000100a00 */
[----:B--2---:R-:W2:Y:S04]  /*1add0*/  LDL.LU.64 R244, [R1+0x68] ;  /* 0x0000680001f47983 */ /* 0x004ea80000300a00 */
[----:B------:R1:W-:Y:S04]  /*1ade0*/  LDGSTS.E [R90+0x59c00], desc[UR16][R250.64], !P1 ;  /* 0x59c00000fa5a7fae */ /* 0x0003e8000c9a1010 */
[----:B------:R-:W2:Y:S01]  /*1adf0*/  LDL.LU.64 R240, [R1+0x60] ;  /* 0x0000600001f07983 */ /* 0x000ea20000300a00 */
[----:B------:R-:W-:-:S03]  /*1ae00*/  IMAD.WIDE R16, R2, 0x4, R6 ;  /* 0x0000000402107825 */ /* 0x000fc600078e0206 */
[----:B------:R3:W-:Y:S04]  /*1ae10*/  LDGSTS.E [R90+0x59e00], desc[UR16][R42.64], !P1 ;  /* 0x59e000002a5a7fae */ /* 0x0007e8000c9a1010 */
[----:B------:R3:W-:Y:S01]  /*1ae20*/  STL.64 [R1+0x858], R16 ;  /* 0x0008581001007387 */ /* 0x0007e20000100a00 */
[----:B------:R-:W-:Y:S01]  /*1ae30*/  IADD3 R0, PT, PT, R4, -0x16a, RZ ;  /* 0xfffffe9604007810 */ /* 0x000fe20007ffe0ff */
[----:B-1----:R-:W1:Y:S02]  /*1ae40*/  LDC R250, c[0x0][0x3a0] ;  /* 0x0000e800fffa7b82 */ /* 0x002e640000000800 */
[----:B------:R-:W-:Y:S01]  /*1ae50*/  LDGSTS.E [R90+0x5a000], desc[UR16][R16.64], !P6 ;  /* 0x5a000000105a7fae */ /* 0x000fe2000f1a1010 */
[----:B---3--:R-:W-:-:S05]  /*1ae60*/  IMAD.WIDE R42, R2, 0x4, R10 ;  /* 0x00000004022a7825 */ /* 0x008fca00078e020a */
[----:B------:R-:W3:Y:S01]  /*1ae70*/  LDC R4, c[0x0][0x3a0] ;  /* 0x0000e800ff047b82 */ /* 0x000ee20000000800 */
[----:B------:R-:W-:Y:S01]  /*1ae80*/  STL.64 [R1+0xac0], R42 ;  /* 0x000ac02a01007387 */ /* 0x000fe20000100a00 */
[----:B------:R-:W-:Y:S01]  /*1ae90*/  IMAD.WIDE R6, R2, 0x4, R248 ;  /* 0x0000000402067825 */ /* 0x000fe200078e02f8 */
[----:B------:R-:W-:Y:S02]  /*1aea0*/  ISETP.GE.U32.AND P4, PT, R0, 0x7ffffe17, PT ;  /* 0x7ffffe170000780c */ /* 0x000fe40003f86070 */
[----:B------:R1:W-:Y:S01]  /*1aeb0*/  LDGSTS.E [R90+0x5a200], desc[UR16][R42.64], !P6 ;  /* 0x5a2000002a5a7fae */ /* 0x0003e2000f1a1010 */
[----:B------:R-:W-:-:S03]  /*1aec0*/  IMAD.WIDE R10, R2, 0x4, R246 ;  /* 0x00000004020a7825 */ /* 0x000fc600078e02f6 */
[----:B------:R-:W2:Y:S04]  /*1aed0*/  LDL.LU.64 R246, [R1+0x58] ;  /* 0x0000580001f67983 */ /* 0x000ea80000300a00 */
[----:B------:R-:W2:Y:S01]  /*1aee0*/  LDL.LU.64 R248, [R1+0x50] ;  /* 0x0000500001f87983 */ /* 0x000ea20000300a00 */
[----:B------:R-:W-:Y:S02]  /*1aef0*/  VIADD R0, R8, 0xfffffe94 ;  /* 0xfffffe9408007836 */ /* 0x000fe40000000000 */
[----:B------:R-:W1:Y:S01]  /*1af00*/  LDC R8, c[0x0][0x3a0] ;  /* 0x0000e800ff087b82 */ /* 0x000e620000000800 */
[----:B------:R-:W-:Y:S01]  /*1af10*/  ISETP.GE.U32.AND P6, PT, R201, 0x7ffffe14, PT ;  /* 0x7ffffe14c900780c */ /* 0x000fe20003fc6070 */
[----:B---3--:R-:W-:Y:S01]  /*1af20*/  VIADD R201, R4, 0xfffffe91 ;  /* 0xfffffe9104c97836 */ /* 0x008fe20000000000 */
[----:B------:R-:W-:Y:S01]  /*1af30*/  ISETP.GE.U32.AND P1, PT, R0, 0x7ffffe15, PT ;  /* 0x7ffffe150000780c */ /* 0x000fe20003f26070 */
[----:B------:R-:W-:Y:S01]  /*1af40*/  VIADD R0, R5, 0xfffffe92 ;  /* 0xfffffe9205007836 */ /* 0x000fe20000000000 */
[----:B------:R-:W-:Y:S04]  /*1af50*/  STL.64 [R1+0x850], R10 ;  /* 0x0008500a01007387 */ /* 0x000fe80000100a00 */
[----:B------:R-:W3:Y:S04]  /*1af60*/  LDL.LU.64 R16, [R1+0x1258] ;  /* 0x0012580001107983 */ /* 0x000ee80000300a00 */
[----:B------:R-:W-:Y:S04]  /*1af70*/  LDGSTS.E [R90+0x5a400], desc[UR16][R10.64], !P4 ;  /* 0x5a4000000a5a7fae */ /* 0x000fe8000e1a1010 */
[----:B------:R1:W-:Y:S04]  /*1af80*/  STL.64 [R1+0xab8], R6 ;  /* 0x000ab80601007387 */ /* 0x0003e80000100a00 */
[----:B------:R-:W-:Y:S01]  /*1af90*/  LDGSTS.E [R90+0x5a600], desc[UR16][R6.64], !P4 ;  /* 0x5a600000065a7fae */ /* 0x000fe2000e1a1010 */
[----:B------:R-:W-:-:S02]  /*1afa0*/  ISETP.GE.U32.AND P4, PT, R0, 0x7ffffe13, PT ;  /* 0x7ffffe130000780c */ /* 0x000fc40003f86070 */
[----:B------:R-:W-:Y:S01]  /*1afb0*/  IADD3 R0, PT, PT, R9, -0x170, RZ ;  /* 0xfffffe9009007810 */ /* 0x000fe20007ffe0ff */
[----:B-1----:R-:W3:Y:S04]  /*1afc0*/  LDL.LU.64 R6, [R1+0x48] ;  /* 0x0000480001067983 */ /* 0x002ee80000300a00 */
[----:B------:R-:W3:Y:S01]  /*1afd0*/  LDL.LU.64 R10, [R1+0x40] ;  /* 0x00004000010a7983 */ /* 0x000ee20000300a00 */
[----:B------:R-:W-:-:S05]  /*1afe0*/  IMAD.WIDE R4, R2, 0x4, R238 ;  /* 0x0000000402047825 */ /* 0x000fca00078e02ee */
[----:B------:R1:W-:Y:S04]  /*1aff0*/  STL.64 [R1+0x848], R4 ;  /* 0x0008480401007387 */ /* 0x0003e80000100a00 */
[----:B------:R-:W-:Y:S01]  /*1b000*/  LDGSTS.E [R90+0x5a800], desc[UR16][R4.64], !P5 ;  /* 0x5a800000045a7fae */ /* 0x000fe2000e9a1010 */
[----:B----4-:R-:W-:-:S05]  /*1b010*/  IMAD.WIDE R242, R2, 0x4, R242 ;  /* 0x0000000402f27825 */ /* 0x010fca00078e02f2 */
[----:B------:R4:W-:Y:S04]  /*1b020*/  STL.64 [R1+0xab0], R242 ;  /* 0x000ab0f201007387 */ /* 0x0009e80000100a00 */
[----:B-1----:R-:W3:Y:S01]  /*1b030*/  LDL.LU.64 R4, [R1+0x38] ;  /* 0x0000380001047983 */ /* 0x002ee20000300a00 */
[----:B--2---:R-:W-:-:S03]  /*1b040*/  IMAD.WIDE R244, R2, 0x4, R244 ;  /* 0x0000000402f47825 */ /* 0x004fc600078e02f4 */
[----:B------:R-:W-:Y:S01]  /*1b050*/  LDGSTS.E [R90+0x5aa00], desc[UR16][R242.64], !P5 ;  /* 0x5aa00000f25a7fae */ /* 0x000fe2000e9a1010 */
[----:B------:R-:W-:-:S03]  /*1b060*/  ISETP.GE.U32.AND P5, PT, R201, 0x7ffffe12, PT ;  /* 0x7ffffe12c900780c */ /* 0x000fc60003fa6070 */
[----:B------:R1:W-:Y:S01]  /*1b070*/  STL.64 [R1+0x838], R244 ;  /* 0x000838f401007387 */ /* 0x0003e20000100a00 */
[----:B------:R-:W-:-:S03]  /*1b080*/  IMAD.WIDE R42, R2, 0x4, R240 ;  /* 0x00000004022a7825 */ /* 0x000fc600078e02f0 */
[----:B------:R-:W2:Y:S01]  /*1b090*/  LDL.LU.64 R238, [R1+0x30] ;  /* 0x0000300001ee7983 */ /* 0x000ea20000300a00 */
[----:B------:R-:W-:-:S03]  /*1b0a0*/  VIADD R201, R8, 0xfffffe8f ;  /* 0xfffffe8f08c97836 */ /* 0x000fc60000000000 */
[----:B------:R1:W-:Y:S04]  /*1b0b0*/  STL.64 [R1+0xaa8], R42 ;  /* 0x000aa82a01007387 */ /* 0x0003e80000100a00 */
[----:B------:R-:W2:Y:S04]  /*1b0c0*/  LDL.LU.64 R240, [R1+0x28] ;  /* 0x0000280001f07983 */ /* 0x000ea80000300a00 */
[----:B----4-:R-:W4:Y:S04]  /*1b0d0*/  LDL.LU.64 R242, [R1+0x20] ;  /* 0x0000200001f27983 */ /* 0x010f280000300a00 */
[----:B------:R-:W-:Y:S04]  /*1b0e0*/  LDGSTS.E [R90+0x5ac00], desc[UR16][R244.64], !P1 ;  /* 0x5ac00000f45a7fae */ /* 0x000fe8000c9a1010 */
[----:B------:R1:W-:Y:S01]  /*1b0f0*/  LDGSTS.E [R90+0x5ae00], desc[UR16][R42.64], !P1 ;  /* 0x5ae000002a5a7fae */ /* 0x0003e2000c9a1010 */
[----:B------:R-:W-:Y:S01]  /*1b100*/  ISETP.GE.U32.AND P1, PT, R0, 0x7ffffe11, PT ;  /* 0x7ffffe110000780c */ /* 0x000fe20003f26070 */
[----:B------:R-:W-:-:S02]  /*1b110*/  VIADD R0, R250, 0xfffffe8e ;  /* 0xfffffe8efa007836 */ /* 0x000fc40000000000 */
[----:B-1----:R-:W4:Y:S01]  /*1b120*/  LDL.LU.64 R244, [R1+0x18] ;  /* 0x0000180001f47983 */ /* 0x002f220000300a00 */
[----:B------:R-:W-:-:S03]  /*1b130*/  IMAD.WIDE R8, R2, 0x4, R246 ;  /* 0x0000000402087825 */ /* 0x000fc600078e02f6 */
[----:B------:R-:W4:Y:S01]  /*1b140*/  LDL.LU.64 R246, [R1+0x10] ;  /* 0x0000100001f67983 */ /* 0x000f220000300a00 */
[----:B------:R-:W-:-:S03]  /*1b150*/  IMAD.WIDE R42, R2, 0x4, R248 ;  /* 0x00000004022a7825 */ /* 0x000fc600078e02f8 */
[----:B------:R1:W-:Y:S04]  /*1b160*/  STL.64 [R1+0x830], R8 ;  /* 0x0008300801007387 */ /* 0x0003e80000100a00 */
[----:B------:R-:W4:Y:S04]  /*1b170*/  LDL.LU.64 R248, [R1+0x8] ;  /* 0x0000080001f87983 */ /* 0x000f280000300a00 */
[----:B------:R1:W-:Y:S04]  /*1b180*/  STL.64 [R1+0xaa0], R42 ;  /* 0x000aa02a01007387 */ /* 0x0003e80000100a00 */
[----:B------:R-:W4:Y:S04]  /*1b190*/  LDL.LU.64 R250, [R1] ;  /* 0x0000000001fa7983 */ /* 0x000f280000300a00 */
[----:B------:R-:W-:Y:S04]  /*1b1a0*/  LDGSTS.E [R90+0x5b000], desc[UR16][R8.64], !P6 ;  /* 0x5b000000085a7fae */ /* 0x000fe8000f1a1010 */
[----:B------:R-:W-:Y:S01]  /*1b1b0*/  LDGSTS.E [R90+0x5b200], desc[UR16][R42.64], !P6 ;  /* 0x5b2000002a5a7fae */ /* 0x000fe2000f1a1010 */
[----:B------:R-:W-:-:S02]  /*1b1c0*/  ISETP.GE.U32.AND P6, PT, R201, 0x7ffffe10, PT ;  /* 0x7ffffe10c900780c */ /* 0x000fc40003fc6070 */
[----:B------:R-:W2:Y:S01]  /*1b1d0*/  LDC R201, c[0x0][0x3a0] ;  /* 0x0000e800ffc97b82 */ /* 0x000ea20000000800 */
[----:B-1----:R-:W4:Y:S04]  /*1b1e0*/  LDL.LU.64 R8, [R1+0x1250] ;  /* 0x0012500001087983 */ /* 0x002f280000300a00 */
[----:B------:R-:W4:Y:S01]  /*1b1f0*/  LDL.LU.64 R42, [R1+0x1248] ;  /* 0x00124800012a7983 */ /* 0x000f220000300a00 */
[----:B---3--:R-:W-:-:S04]  /*1b200*/  IMAD.WIDE R6, R2, 0x4, R6 ;  /* 0x0000000402067825 */ /* 0x008fc800078e0206 */
[----:B------:R-:W-:Y:S01]  /*1b210*/  IMAD.WIDE R10, R2, 0x4, R10 ;  /* 0x00000004020a7825 */ /* 0x000fe200078e020a */
[----:B------:R1:W-:Y:S04]  /*1b220*/  STL.64 [R1+0x828], R6 ;  /* 0x0008280601007387 */ /* 0x0003e80000100a00 */
[----:B------:R3:W-:Y:S04]  /*1b230*/  STL.64 [R1+0xa98], R10 ;  /* 0x000a980a01007387 */ /* 0x0007e80000100a00 */
[----:B------:R-:W-:Y:S04]  /*1b240*/  LDGSTS.E [R90+0x5b400], desc[UR16][R6.64], !P4 ;  /* 0x5b400000065a7fae */ /* 0x000fe8000e1a1010 */
[----:B------:R-:W-:Y:S01]  /*1b250*/  LDGSTS.E [R90+0x5b600], desc[UR16][R10.64], !P4 ;  /* 0x5b6000000a5a7fae */ /* 0x000fe2000e1a1010 */
[----:B------:R-:W-:-:S02]  /*1b260*/  ISETP.GE.U32.AND P4, PT, R0, 0x7ffffe0f, PT ;  /* 0x7ffffe0f0000780c */ /* 0x000fc40003f86070 */
[----:B------:R-:W2:Y:S01]  /*1b270*/  LDC R0, c[0x0][0x3a0] ;  /* 0x0000e800ff007b82 */ /* 0x000ea20000000800 */
[----:B-1----:R-:W4:Y:S04]  /*1b280*/  LDL.LU.64 R6, [R1+0x1240] ;  /* 0x0012400001067983 */ /* 0x002f280000300a00 */
[----:B---3--:R-:W3:Y:S01]  /*1b290*/  LDL.LU.64 R10, [R1+0x1238] ;  /* 0x00123800010a7983 */ /* 0x008ee20000300a00 */
[----:B------:R-:W-:-:S05]  /*1b2a0*/  IMAD.WIDE R4, R2, 0x4, R4 ;  /* 0x0000000402047825 */ /* 0x000fca00078e0204 */
[----:B------:R1:W-:Y:S04]  /*1b2b0*/  STL.64 [R1+0x820], R4 ;  /* 0x0008200401007387 */ /* 0x0003e80000100a00 */
[----:B------:R1:W-:Y:S01]  /*1b2c0*/  LDGSTS.E [R90+0x5b800], desc[UR16][R4.64], !P5 ;  /* 0x5b800000045a7fae */ /* 0x0003e2000e9a1010 */
[----:B--2---:R-:W-:-:S05]  /*1b2d0*/  IMAD.WIDE R238, R2, 0x4, R238 ;  /* 0x0000000402ee7825 */ /* 0x004fca00078e02ee */
[----:B------:R2:W-:Y:S01]  /*1b2e0*/  STL.64 [R1+0xa90], R238 ;  /* 0x000a90ee01007387 */ /* 0x0005e20000100a00 */
[----:B------:R-:W-:-:S03]  /*1b2f0*/  IMAD.WIDE R240, R2, 0x4, R240 ;  /* 0x0000000402f07825 */ /* 0x000fc600078e02f0 */
[----:B-1----:R-:W3:Y:S01]  /*1b300*/  LDL.LU.64 R4, [R1+0x1230] ;  /* 0x0012300001047983 */ /* 0x002ee20000300a00 */
[----:B----4-:R-:W-:-:S03]  /*1b310*/  IMAD.WIDE R242, R2, 0x4, R242 ;  /* 0x0000000402f27825 */ /* 0x010fc600078e02f2 */
[----:B------:R1:W-:Y:S04]  /*1b320*/  LDGSTS.E [R90+0x5ba00], desc[UR16][R238.64], !P5 ;  /* 0x5ba00000ee5a7fae */ /* 0x0003e8000e9a1010 */
[----:B------:R4:W-:Y:S04]  /*1b330*/  LDGSTS.E [R90+0x5bc00], desc[UR16][R240.64], !P1 ;  /* 0x5bc00000f05a7fae */ /* 0x0009e8000c9a1010 */
[----:B------:R1:W-:Y:S04]  /*1b340*/  LDGSTS.E [R90+0x5be00], desc[UR16][R242.64], !P1 ;  /* 0x5be00000f25a7fae */ /* 0x0003e8000c9a1010 */
[----:B--2---:R-:W1:Y:S01]  /*1b350*/  LDL.LU.64 R238, [R1+0x1228] ;  /* 0x0012280001ee7983 */ /* 0x004e620000300a00 */
[----:B------:R-:W-:-:S03]  /*1b360*/  IMAD.WIDE R244, R2, 0x4, R244 ;  /* 0x0000000402f47825 */ /* 0x000fc600078e02f4 */
[----:B------:R2:W-:Y:S04]  /*1b370*/  STL.64 [R1+0x818], R240 ;  /* 0x000818f001007387 */ /* 0x0005e80000100a00 */
[----:B------:R2:W-:Y:S04]  /*1b380*/  STL.64 [R1+0xa88], R242 ;  /* 0x000a88f201007387 */ /* 0x0005e80000100a00 */
[----:B------:R1:W-:Y:S01]  /*1b390*/  LDGSTS.E [R90+0x5c000], desc[UR16][R244.64], !P6 ;  /* 0x5c000000f45a7fae */ /* 0x0003e2000f1a1010 */
[----:B------:R-:W-:-:S03]  /*1b3a0*/  IMAD.WIDE R246, R2, 0x4, R246 ;  /* 0x0000000402f67825 */ /* 0x000fc600078e02f6 */
[----:B--2---:R-:W4:Y:S04]  /*1b3b0*/  LDL.LU.64 R240, [R1+0x1220] ;  /* 0x0012200001f07983 */ /* 0x004f280000300a00 */
[----:B------:R-:W2:Y:S01]  /*1b3c0*/  LDL.LU.64 R242, [R1+0x1218] ;  /* 0x0012180001f27983 */ /* 0x000ea20000300a00 */
[----:B------:R-:W-:-:S03]  /*1b3d0*/  IMAD.WIDE R248, R2, 0x4, R248 ;  /* 0x0000000402f87825 */ /* 0x000fc600078e02f8 */
[----:B------:R3:W-:Y:S04]  /*1b3e0*/  STL.64 [R1+0x808], R244 ;  /* 0x000808f401007387 */ /* 0x0007e80000100a00 */
[----:B------:R3:W-:Y:S01]  /*1b3f0*/  STL.64 [R1+0xa80], R246 ;  /* 0x000a80f601007387 */ /* 0x0007e20000100a00 */
[----:B------:R-:W-:-:S03]  /*1b400*/  IMAD.WIDE R250, R2, 0x4, R250 ;  /* 0x0000000402fa7825 */ /* 0x000fc600078e02fa */
[----:B------:R-:W-:Y:S04]  /*1b410*/  LDGSTS.E [R90+0x5c200], desc[UR16][R246.64], !P6 ;  /* 0x5c200000f65a7fae */ /* 0x000fe8000f1a1010 */
[----:B---3--:R-:W3:Y:S04]  /*1b420*/  LDL.LU.64 R244, [R1+0x1210] ;  /* 0x0012100001f47983 */ /* 0x008ee80000300a00 */
[----:B------:R-:W-:Y:S04]  /*1b430*/  LDGSTS.E [R90+0x5c400], desc[UR16][R248.64], !P4 ;  /* 0x5c400000f85a7fae */ /* 0x000fe8000e1a1010 */
[----:B------:R-:W3:Y:S04]  /*1b440*/  LDL.LU.64 R246, [R1+0x1208] ;  /* 0x0012080001f67983 */ /* 0x000ee80000300a00 */
[----:B------:R1:W-:Y:S04]  /*1b450*/  STL.64 [R1+0x800], R248 ;  /* 0x000800f801007387 */ /* 0x0003e80000100a00 */
[----:B------:R1:W-:Y:S04]  /*1b460*/  STL.64 [R1+0xa78], R250 ;  /* 0x000a78fa01007387 */ /* 0x0003e80000100a00 */
[----:B------:R1:W-:Y:S04]  /*1b470*/  LDGSTS.E [R90+0x5c600], desc[UR16][R250.64], !P4 ;  /* 0x5c600000fa5a7fae */ /* 0x0003e8000e1a1010 */
[----:B-1----:R-:W3:Y:S04]  /*1b480*/  LDL.LU.64 R248, [R1+0x1200] ;  /* 0x0012000001f87983 */ /* 0x002ee80000300a00 */
[----:B------:R-:W3:Y:S01]  /*1b490*/  LDL.LU.64 R250, [R1+0x11f8] ;  /* 0x0011f80001fa7983 */ /* 0x000ee20000300a00 */
[----:B------:R-:W-:Y:S01]  /*1b4a0*/  IADD3 R201, PT, PT, R201, -0x173, RZ ;  /* 0xfffffe8dc9c97810 */ /* 0x000fe20007ffe0ff */
[----:B------:R-:W-:-:S03]  /*1b4b0*/  VIADD R0, R0, 0xfffffe8c ;  /* 0xfffffe8c00007836 */ /* 0x000fc60000000000 */
[----:B------:R-:W-:Y:S02]  /*1b4c0*/  ISETP.GE.U32.AND P5, PT, R201, 0x7ffffe0e, PT ;  /* 0x7ffffe0ec900780c */ /* 0x000fe40003fa6070 */
[----:B------:R-:W1:Y:S01]  /*1b4d0*/  LDC R201, c[0x0][0x3a0] ;  /* 0x0000e800ffc97b82 */ /* 0x000e620000000800 */
[----:B------:R-:W-:-:S07]  /*1b4e0*/  ISETP.GE.U32.AND P1, PT, R0, 0x7ffffe0d, PT ;  /* 0x7ffffe0d0000780c */ /* 0x000fce0003f26070 */
[----:B------:R-:W1:Y:S02]  /*1b4f0*/  LDC R0, c[0x0][0x3a0] ;  /* 0x0000e800ff007b82 */ /* 0x000e640000000800 */
[----:B-1----:R-:W-:-:S05]  /*1b500*/  VIADD R201, R201, 0xfffffe8b ;  /* 0xfffffe8bc9c97836 */ /* 0x002fca0000000000 */
[----:B------:R-:W-:Y:S02]  /*1b510*/  ISETP.GE.U32.AND P6, PT, R201, 0x7ffffe0c, PT ;  /* 0x7ffffe0cc900780c */ /* 0x000fe40003fc6070 */
[----:B------:R-:W1:Y:S01]  /*1b520*/  LDC R201, c[0x0][0x3a0] ;  /* 0x0000e800ffc97b82 */ /* 0x000e620000000800 */
[----:B------:R-:W-:-:S04]  /*1b530*/  IADD3 R0, PT, PT, R0, -0x176, RZ ;  /* 0xfffffe8a00007810 */ /* 0x000fc80007ffe0ff */
[----:B------:R-:W-:-:S03]  /*1b540*/  ISETP.GE.U32.AND P4, PT, R0, 0x7ffffe0b, PT ;  /* 0x7ffffe0b0000780c */ /* 0x000fc60003f86070 */
[----:B------:R-:W1:Y:S02]  /*1b550*/  LDC R0, c[0x0][0x3a0] ;  /* 0x0000e800ff007b82 */ /* 0x000e640000000800 */
[----:B-1----:R-:W-:Y:S02]  /*1b560*/  VIADD R201, R201, 0xfffffe89 ;  /* 0xfffffe89c9c97836 */ /* 0x002fe40000000000 */
[----:B------:R-:W-:Y:S02]  /*1b570*/  VIADD R0, R0, 0xfffffe88 ;  /* 0xfffffe8800007836 */ /* 0x000fe40000000000 */
[----:B------:R-:W-:-:S04]  /*1b580*/  IMAD.WIDE R16, R2, 0x4, R16 ;  /* 0x0000000402107825 */ /* 0x000fc800078e0210 */
[----:B------:R-:W-:-:S04]  /*1b590*/  IMAD.WIDE R26, R2, 0x4, R26 ;  /* 0x00000004021a7825 */ /* 0x000fc800078e021a */
[----:B------:R-:W-:-:S04]  /*1b5a0*/  IMAD.WIDE R4, R2, 0x4, R4 ;  /* 0x0000000402047825 */ /* 0x000fc800078e0204 */
[----:B------:R-:W-:-:S04]  /*1b5b0*/  IMAD.WIDE R238, R2, 0x4, R238 ;  /* 0x0000000402ee7825 */ /* 0x000fc800078e02ee */
[----:B----4-:R-:W-:-:S04]  /*1b5c0*/  IMAD.WIDE R240, R2, 0x4, R240 ;  /* 0x0000000402f07825 */ /* 0x010fc800078e02f0 */
[----:B--2---:R-:W-:-:S04]  /*1b5d0*/  IMAD.WIDE R242, R2, 0x4, R242 ;  /* 0x0000000402f27825 */ /* 0x004fc800078e02f2 */
[----:B---3--:R-:W-:-:S04]  /*1b5e0*/  IMAD.WIDE R244, R2, 0x4, R244 ;  /* 0x0000000402f47825 */ /* 0x008fc800078e02f4 */
[----:B------:R-:W-:-:S05]  /*1b5f0*/  IMAD.WIDE R250, R2, 0x4, R250 ;  /* 0x0000000402fa7825 */ /* 0x000fca00078e02fa */
[----:B------:R1:W-:Y:S04]  /*1b600*/  STL.64 [R1+0x7f0], R250 ;  /* 0x0007f0fa01007387 */ /* 0x0003e80000100a00 */
[----:B------:R1:W-:Y:S02]  /*1b610*/  LDGSTS.E [R90+0x5c800], desc[UR16][R250.64], !P5 ;  /* 0x5c800000fa5a7fae */ /* 0x0003e4000e9a1010 */
[----:B-1----:R-:W1:Y:S08]  /*1b620*/  LDC R250, c[0x0][0x3a0] ;  /* 0x0000e800fffa7b82 */ /* 0x002e700000000800 */
[----:B------:R-:W2:Y:S01]  /*1b630*/  LDC R251, c[0x0][0x3a0] ;  /* 0x0000e800fffb7b82 */ /* 0x000ea20000000800 */
[----:B------:R-:W-:-:S04]  /*1b640*/  IMAD.WIDE R248, R2, 0x4, R248 ;  /* 0x0000000402f87825 */ /* 0x000fc800078e02f8 */
[----:B------:R-:W-:Y:S01]  /*1b650*/  IMAD.WIDE R246, R2, 0x4, R246 ;  /* 0x0000000402f67825 */ /* 0x000fe200078e02f6 */
[----:B------:R-:W-:Y:S01]  /*1b660*/  LDGSTS.E [R90+0x5ca00], desc[UR16][R248.64], !P5 ;  /* 0x5ca00000f85a7fae */ /* 0x000fe2000e9a1010 */
[----:B------:R-:W-:-:S03]  /*1b670*/  ISETP.GE.U32.AND P5, PT, R201, 0x7ffffe0a, PT ;  /* 0x7ffffe0ac900780c */ /* 0x000fc60003fa6070 */
[----:B------:R-:W-:Y:S04]  /*1b680*/  LDGSTS.E [R90+0x5cc00], desc[UR16][R246.64], !P1 ;  /* 0x5cc00000f65a7fae */ /* 0x000fe8000c9a1010 */
[----:B------:R3:W-:Y:S01]  /*1b690*/  LDGSTS.E [R90+0x5ce00], desc[UR16][R244.64], !P1 ;  /* 0x5ce00000f45a7fae */ /* 0x0007e2000c9a1010 */
[----:B-1----:R-:W-:Y:S02]  /*1b6a0*/  IADD3 R201, PT, PT, R250, -0x179, RZ ;  /* 0xfffffe87fac97810 */ /* 0x002fe40007ffe0ff */
[----:B------:R-:W1:Y:S01]  /*1b6b0*/  LDC R250, c[0x0][0x3a0] ;  /* 0x0000e800fffa7b82 */ /* 0x000e620000000800 */
[----:B------:R-:W-:Y:S01]  /*1b6c0*/  ISETP.GE.U32.AND P1, PT, R0, 0x7ffffe09, PT ;  /* 0x7ffffe090000780c */ /* 0x000fe20003f26070 */
[----:B------:R-:W-:Y:S01]  /*1b6d0*/  STL.64 [R1+0xa70], R248 ;  /* 0x000a70f801007387 */ /* 0x000fe20000100a00 */
[----:B--2---:R-:W-:-:S03]  /*1b6e0*/  VIADD R0, R251, 0xfffffe86 ;  /* 0xfffffe86fb007836 */ /* 0x004fc60000000000 */
[----:B------:R-:W-:Y:S02]  /*1b6f0*/  LDGSTS.E [R90+0x5d000], desc[UR16][R242.64], !P6 ;  /* 0x5d000000f25a7fae */ /* 0x000fe4000f1a1010 */
[----:B------:R-:W2:Y:S02]  /*1b700*/  LDC R251, c[0x0][0x3a0] ;  /* 0x0000e800fffb7b82 */ /* 0x000ea40000000800 */
[----:B------:R-:W-:Y:S04]  /*1b710*/  STL.64 [R1+0x7d8], R246 ;  /* 0x0007d8f601007387 */ /* 0x000fe80000100a00 */
[----:B------:R3:W-:Y:S04]  /*1b720*/  STL.64 [R1+0xa68], R244 ;  /* 0x000a68f401007387 */ /* 0x0007e80000100a00 */
[----:B------:R-:W-:Y:S04]  /*1b730*/  STL.64 [R1+0x7c0], R242 ;  /* 0x0007c0f201007387 */ /* 0x000fe80000100a00 */
[----:B------:R4:W-:Y:S01]  /*1b740*/  STL.64 [R1+0xa60], R240 ;  /* 0x000a60f001007387 */ /* 0x0009e20000100a00 */
[----:B---3--:R-:W3:Y:S03]  /*1b750*/  LDC R245, c[0x0][0x3a0] ;  /* 0x0000e800fff57b82 */ /* 0x008ee60000000800 */
[----:B------:R4:W-:Y:S01]  /*1b760*/  LDGSTS.E [R90+0x5d200], desc[UR16][R240.64], !P6 ;  /* 0x5d200000f05a7fae */ /* 0x0009e2000f1a1010 */
[----:B------:R-:W-:-:S03]  /*1b770*/  ISETP.GE.U32.AND P6, PT, R201, 0x7ffffe08, PT ;  /* 0x7ffffe08c900780c */ /* 0x000fc60003fc6070 */
[----:B------:R-:W-:Y:S01]  /*1b780*/  STL.64 [R1+0x7b0], R238 ;  /* 0x0007b0ee01007387 */ /* 0x000fe20000100a00 */
[----:B------:R-:W3:Y:S03]  /*1b790*/  LDC R244, c[0x0][0x3a0] ;  /* 0x0000e800fff47b82 */ /* 0x000ee60000000800 */
[----:B------:R-:W-:Y:S04]  /*1b7a0*/  LDGSTS.E [R90+0x5d400], desc[UR16][R238.64], !P4 ;  /* 0x5d400000ee5a7fae */ /* 0x000fe8000e1a1010 */
[----:B------:R1:W-:Y:S01]  /*1b7b0*/  STL.64 [R1+0xa58], R4 ;  /* 0x000a580401007387 */ /* 0x0003e20000100a00 */
[----:B------:R-:W3:Y:S03]  /*1b7c0*/  LDC R201, c[0x0][0x3a0] ;  /* 0x0000e800ffc97b82 */ /* 0x000ee60000000800 */
[----:B------:R1:W-:Y:S01]  /*1b7d0*/  LDGSTS.E [R90+0x5d600], desc[UR16][R4.64], !P4 ;  /* 0x5d600000045a7fae */ /* 0x0003e2000e1a1010 */
[----:B----4-:R-:W-:Y:S01]  /*1b7e0*/  IMAD.WIDE R240, R2, 0x4, R10 ;  /* 0x0000000402f07825 */ /* 0x010fe200078e020a */
[----:B------:R-:W-:-:S03]  /*1b7f0*/  ISETP.GE.U32.AND P4, PT, R0, 0x7ffffe07, PT ;  /* 0x7ffffe070000780c */ /* 0x000fc60003f86070 */
[----:B-1----:R-:W1:Y:S01]  /*1b800*/  LDC R5, c[0x0][0x3a0] ;  /* 0x0000e800ff057b82 */ /* 0x002e620000000800 */
[----:B------:R-:W-:Y:S01]  /*1b810*/  IMAD.WIDE R238, R2, 0x4, R6 ;  /* 0x0000000402ee7825 */ /* 0x000fe200078e0206 */
[----:B--2---:R-:W-:-:S03]  /*1b820*/  IADD3 R0, PT, PT, R251, -0x17c, RZ ;  /* 0xfffffe84fb007810 */ /* 0x004fc60007ffe0ff */
[----:B------:R-:W-:Y:S01]  /*1b830*/  VIADD R4, R250, 0xfffffe85 ;  /* 0xfffffe85fa047836 */ /* 0x000fe20000000000 */
[----:B------:R-:W-:Y:S01]  /*1b840*/  LDGSTS.E [R90+0x5d800], desc[UR16][R240.64], !P5 ;  /* 0x5d800000f05a7fae */ /* 0x000fe2000e9a1010 */
[----:B------:R-:W-:-:S03]  /*1b850*/  IMAD.WIDE R10, R2, 0x4, R42 ;  /* 0x00000004020a7825 */ /* 0x000fc600078e022a */
[----:B------:R-:W-:Y:S01]  /*1b860*/  STL.64 [R1+0x798], R240 ;  /* 0x000798f001007387 */ /* 0x000fe20000100a00 */
[----:B------:R-:W-:-:S03]  /*1b870*/  IMAD.WIDE R6, R2, 0x4, R8 ;  /* 0x0000000402067825 */ /* 0x000fc600078e0208 */
[----:B------:R-:W-:Y:S01]  /*1b880*/  STL.64 [R1+0xa50], R238 ;  /* 0x000a50ee01007387 */ /* 0x000fe20000100a00 */
[----:B------:R-:W-:-:S03]  /*1b890*/  IMAD.WIDE R8, R2, 0x4, R44 ;  /* 0x0000000402087825 */ /* 0x000fc600078e022c */
[----:B------:R-:W-:Y:S01]  /*1b8a0*/  LDGSTS.E [R90+0x5da00], desc[UR16][R238.64], !P5 ;  /* 0x5da00000ee5a7fae */ /* 0x000fe2000e9a1010 */
[----:B------:R-:W-:-:S03]  /*1b8b0*/  ISETP.GE.U32.AND P5, PT, R4, 0x7ffffe06, PT ;  /* 0x7ffffe060400780c */ /* 0x000fc60003fa6070 */
[----:B------:R2:W-:Y:S04]  /*1b8c0*/  STL.64 [R1+0x780], R10 ;  /* 0x0007800a01007387 */ /* 0x0005e80000100a00 */
[----:B------:R2:W-:Y:S04]  /*1b8d0*/  LDGSTS.E [R90+0x5dc00], desc[UR16][R10.64], !P1 ;  /* 0x5dc000000a5a7fae */ /* 0x0005e8000c9a1010 */
[----:B------:R4:W-:Y:S01]  /*1b8e0*/  LDGSTS.E [R90+0x5de00], desc[UR16][R6.64], !P1 ;  /* 0x5de00000065a7fae */ /* 0x0009e2000c9a1010 */
[----:B------:R-:W-:Y:S01]  /*1b8f0*/  ISETP.GE.U32.AND P1, PT, R0, 0x7ffffe05, PT ;  /* 0x7ffffe050000780c */ /* 0x000fe20003f26070 */
[----:B---3--:R-:W-:-:S02]  /*1b900*/  VIADD R0, R245, 0xfffffe82 ;  /* 0xfffffe82f5007836 */ /* 0x008fc40000000000 */
[----:B------:R4:W-:Y:S01]  /*1b910*/  STL.64 [R1+0xa48], R6 ;  /* 0x000a480601007387 */ /* 0x0009e20000100a00 */
[----:B--2---:R-:W-:-:S03]  /*1b920*/  IMAD.WIDE R10, R2, 0x4, R12 ;  /* 0x00000004020a7825 */ /* 0x004fc600078e020c */
[----:B------:R-:W-:Y:S01]  /*1b930*/  LDGSTS.E [R90+0x5e000], desc[UR16][R16.64], !P6 ;  /* 0x5e000000105a7fae */ /* 0x000fe2000f1a1010 */
[----:B------:R-:W-:-:S03]  /*1b940*/  VIADD R4, R244, 0xfffffe83 ;  /* 0xfffffe83f4047836 */ /* 0x000fc60000000000 */
[----:B------:R-:W-:Y:S01]  /*1b950*/  STL.64 [R1+0x768], R16 ;  /* 0x0007681001007387 */ /* 0x000fe20000100a00 */
[----:B----4-:R-:W-:-:S03]  /*1b960*/  IMAD.WIDE R6, R2, 0x4, R14 ;  /* 0x0000000402067825 */ /* 0x010fc600078e020e */
[----:B------:R2:W-:Y:S01]  /*1b970*/  LDGSTS.E [R90+0x5e200], desc[UR16][R10.64], !P6 ;  /* 0x5e2000000a5a7fae */ /* 0x0005e2000f1a1010 */
[----:B------:R-:W-:-:S03]  /*1b980*/  ISETP.GE.U32.AND P6, PT, R4, 0x7ffffe04, PT ;  /* 0x7ffffe040400780c */ /* 0x000fc60003fc6070 */
[----:B------:R2:W-:Y:S04]  /*1b990*/  STL.64 [R1+0xa40], R10 ;  /* 0x000a400a01007387 */ /* 0x0005e80000100a00 */
[----:B------:R3:W-:Y:S04]  /*1b9a0*/  LDGSTS.E [R90+0x5e400], desc[UR16][R8.64], !P4 ;  /* 0x5e400000085a7fae */ /* 0x0007e8000e1a1010 */
[----:B------:R3:W-:Y:S04]  /*1b9b0*/  STL.64 [R1+0x740], R8 ;  /* 0x0007400801007387 */ /* 0x0007e80000100a00 */
[----:B------:R4:W-:Y:S01]  /*1b9c0*/  LDGSTS.E [R90+0x5e600], desc[UR16][R6.64], !P4 ;  /* 0x5e600000065a7fae */ /* 0x0009e2000e1a1010 */
[----:B--2---:R-:W-:Y:S01]  /*1b9d0*/  IMAD.WIDE R10, R2, 0x4, R24 ;  /* 0x00000004020a7825 */ /* 0x004fe200078e0218 */
[----:B------:R-:W-:-:S02]  /*1b9e0*/  ISETP.GE.U32.AND P4, PT, R0, 0x7ffffe03, PT ;  /* 0x7ffffe030000780c */ /* 0x000fc40003f86070 */
[----:B------:R4:W-:Y:S01]  /*1b9f0*/  STL.64 [R1+0xa38], R6 ;  /* 0x000a380601007387 */ /* 0x0009e20000100a00 */
[----:B-1----:R-:W-:Y:S01]  /*1ba00*/  IADD3 R0, PT, PT, R5, -0x17f, RZ ;  /* 0xfffffe8105007810 */ /* 0x002fe20007ffe0ff */
[C---:B------:R-:W-:Y:S02]  /*1ba10*/  IMAD.WIDE R4, R2.reuse, 0x4, R22 ;  /* 0x0000000402047825 */ /* 0x040fe400078e0216 */
[----:B------:R1:W-:Y:S02]  /*1ba20*/  LDGSTS.E [R90+0x5e800], desc[UR16][R10.64], !P5 ;  /* 0x5e8000000a5a7fae */ /* 0x0003e4000e9a1010 */
[----:B---3--:R-:W-:-:S04]  /*1ba30*/  IMAD.WIDE R8, R2, 0x4, R18 ;  /* 0x0000000402087825 */ /* 0x008fc800078e0212 */
[----:B------:R-:W-:Y:S01]  /*1ba40*/  VIADD R201, R201, 0xfffffe80 ;  /* 0xfffffe80c9c97836 */ /* 0x000fe20000000000 */
[----:B------:R2:W-:Y:S01]  /*1ba50*/  LDGSTS.E [R90+0x5ea00], desc[UR16][R8.64], !P5 ;  /* 0x5ea00000085a7fae */ /* 0x0005e2000e9a1010 */
[----:B----4-:R-:W-:Y:S01]  /*1ba60*/  IMAD.WIDE R6, R2, 0x4, R20 ;  /* 0x0000000402067825 */ /* 0x010fe200078e0214 */
[----:B------:R-:W-:-:S04]  /*1ba70*/  ISETP.GE.U32.AND P5, PT, R0, 0x7ffffe02, PT ;  /* 0x7ffffe020000780c */ /* 0x000fc80003fa6070 */
[----:B------:R3:W-:Y:S04]  /*1ba80*/  LDGSTS.E [R90+0x5ec00], desc[UR16][R6.64], !P1 ;  /* 0x5ec00000065a7fae */ /* 0x0007e8000c9a1010 */
[----:B------:R4:W-:Y:S01]  /*1ba90*/  LDGSTS.E [R90+0x5ee00], desc[UR16][R4.64], !P1 ;  /* 0x5ee00000045a7fae */ /* 0x0009e2000c9a1010 */
[----:B------:R-:W-:Y:S01]  /*1baa0*/  ISETP.GE.U32.AND P1, PT, R201, 0x7ffffe01, PT ;  /* 0x7ffffe01c900780c */ /* 0x000fe20003f26070 */
[C---:B------:R-:W-:Y:S02]  /*1bab0*/  IMAD.WIDE R24, R2.reuse, 0x4, R34 ;  /* 0x0000000402187825 */ /* 0x040fe400078e0222 */
[----:B------:R1:W-:Y:S02]  /*1bac0*/  STL.64 [R1+0x720], R10 ;  /* 0x0007200a01007387 */ /* 0x0003e40000100a00 */
[----:B------:R-:W-:-:S02]  /*1bad0*/  IMAD.WIDE R22, R2, 0x4, R28 ;  /* 0x0000000402167825 */ /* 0x000fc400078e021c */
[----:B------:R2:W-:Y:S02]  /*1bae0*/  STL.64 [R1+0xa28], R8 ;  /* 0x000a280801007387 */ /* 0x0005e40000100a00 */
[C---:B------:R-:W-:Y:S02]  /*1baf0*/  IMAD.WIDE R20, R2.reuse, 0x4, R36 ;  /* 0x0000000402147825 */ /* 0x040fe400078e0224 */
[----:B------:R-:W-:Y:S02]  /*1bb00*/  LDGSTS.E [R90+0x5f000], desc[UR16][R26.64], !P6 ;  /* 0x5f0000001a5a7fae */ /* 0x000fe4000f1a1010 */
[----:B------:R-:W-:Y:S02]  /*1bb10*/  IMAD.WIDE R18, R2, 0x4, R30 ;  /* 0x0000000402127825 */ /* 0x000fe400078e021e */
[----:B------:R3:W-:Y:S02]  /*1bb20*/  STL.64 [R1+0x700], R6 ;  /* 0x0007000601007387 */ /* 0x0007e40000100a00 */
[----:B-1----:R-:W-:-:S02]  /*1bb30*/  IMAD.WIDE R10, R3, 0x4, R46 ;  /* 0x00000004030a7825 */ /* 0x002fc400078e022e */
[----:B------:R-:W-:Y:S02]  /*1bb40*/  LDGSTS.E [R90+0x5f200], desc[UR16][R24.64], !P6 ;  /* 0x5f200000185a7fae */ /* 0x000fe4000f1a1010 */
[----:B--2---:R-:W-:Y:S02]  /*1bb50*/  IMAD.WIDE R8, R3, 0x4, R48 ;  /* 0x0000000403087825 */ /* 0x004fe400078e0230 */
[----:B------:R-:W-:Y:S02]  /*1bb60*/  LDGSTS.E [R90+0x5f400], desc[UR16][R22.64], !P4 ;  /* 0x5f400000165a7fae */ /* 0x000fe4000e1a1010 */
[C---:B------:R-:W-:Y:S02]  /*1bb70*/  IMAD.WIDE R16, R2.reuse, 0x4, R38 ;  /* 0x0000000402107825 */ /* 0x040fe400078e0226 */
[----:B------:R4:W-:Y:S02]  /*1bb80*/  STL.64 [R1+0xa20], R4 ;  /* 0x000a200401007387 */ /* 0x0009e40000100a00 */
[----:B------:R-:W-:-:S02]  /*1bb90*/  IMAD.WIDE R14, R2, 0x4, R32 ;  /* 0x00000004020e7825 */ /* 0x000fc400078e0220 */
[----:B------:R-:W-:Y:S02]  /*1bba0*/  LDGSTS.E [R90+0x5f600], desc[UR16][R20.64], !P4 ;  /* 0x5f600000145a7fae */ /* 0x000fe4000e1a1010 */
[----:B---3--:R-:W-:Y:S01]  /*1bbb0*/  IMAD.WIDE R6, R3, 0x4, R50 ;  /* 0x0000000403067825 */ /* 0x008fe200078e0232 */
[----:B------:R-:W-:Y:S01]  /*1bbc0*/  IADD3 R0, PT, PT, R92, 0x100000, RZ ;  /* 0x001000005c007810 */ /* 0x000fe20007ffe0ff */
[----:B------:R1:W-:Y:S02]  /*1bbd0*/  STL.64 [R1+0x5e8], R10 ;  /* 0x0005e80a01007387 */ /* 0x0003e40000100a00 */
[----:B------:R-:W-:Y:S02]  /*1bbe0*/  IMAD.WIDE R12, R2, 0x4, R40 ;  /* 0x00000004020c7825 */ /* 0x000fe400078e0228 */
[----:B------:R-:W-:Y:S02]  /*1bbf0*/  LDGSTS.E [R90+0x5f800], desc[UR16][R18.64], !P5 ;  /* 0x5f800000125a7fae */ /* 0x000fe4000e9a1010 */
[----:B----4-:R-:W-:-:S02]  /*1bc00*/  VIADD R4, R92, 0x100000 ;  /* 0x001000005c047836 */ /* 0x010fc40000000000 */
[----:B------:R2:W-:Y:S01]  /*1bc10*/  STL.64 [R1+0x5d8], R8 ;  /* 0x0005d80801007387 */ /* 0x0005e20000100a00 */
[----:B------:R-:W-:-:S03]  /*1bc20*/  VIADD R5, R92, 0x100000 ;  /* 0x001000005c057836 */ /* 0x000fc60000000000 */
[----:B------:R-:W-:Y:S04]  /*1bc30*/  LDGSTS.E [R90+0x5fa00], desc[UR16][R16.64], !P5 ;  /* 0x5fa00000105a7fae */ /* 0x000fe8000e9a1010 */
[----:B------:R-:W-:Y:S04]  /*1bc40*/  STL.64 [R1+0x6b0], R26 ;  /* 0x0006b01a01007387 */ /* 0x000fe80000100a00 */
[----:B------:R-:W-:Y:S04]  /*1bc50*/  LDGSTS.E [R90+0x5fc00], desc[UR16][R14.64], !P1 ;  /* 0x5fc000000e5a7fae */ /* 0x000fe8000c9a1010 */
[----:B------:R3:W-:Y:S04]  /*1bc60*/  STL.64 [R1+0x5d0], R6 ;  /* 0x0005d00601007387 */ /* 0x0007e80000100a00 */
[----:B------:R-:W-:Y:S04]  /*1bc70*/  LDGSTS.E [R90+0x5fe00], desc[UR16][R12.64], !P1 ;  /* 0x5fe000000c5a7fae */ /* 0x000fe8000c9a1010 */
[----:B------:R-:W-:Y:S04]  /*1bc80*/  STL.64 [R1+0x698], R22 ;  /* 0x0006981601007387 */ /* 0x000fe80000100a00 */
[----:B------:R-:W0:Y:S04]  /*1bc90*/  LDGDEPBAR ;  /* 0x00000000000079af */ /* 0x000e280000000000 */
[----:B------:R-:W-:Y:S04]  /*1bca0*/  STL.64 [R1+0x680], R18 ;  /* 0x0006801201007387 */ /* 0x000fe80000100a00 */
[----:B------:R1:W-:Y:S04]  /*1bcb0*/  LDGSTS.E [R4+-0x80000], desc[UR16][R10.64], P3 ;  /* 0x800000000a047fae */ /* 0x0003e800099a1010 */
[----:B------:R-:W-:Y:S04]  /*1bcc0*/  STL.64 [R1+0xa18], R24 ;  /* 0x000a181801007387 */ /* 0x000fe80000100a00 */
[----:B------:R2:W-:Y:S01]  /*1bcd0*/  LDGSTS.E [R0+-0x7fc00], desc[UR16][R8.64], P3 ;  /* 0x8040000008007fae */ /* 0x0005e200099a1010 */
[----:B-1----:R-:W-:-:S03]  /*1bce0*/  IMAD.WIDE R10, R3, 0x4, R52 ;  /* 0x00000004030a7825 */ /* 0x002fc600078e0234 */
[----:B------:R-:W-:Y:S04]  /*1bcf0*/  STL.64 [R1+0x670], R14 ;  /* 0x0006700e01007387 */ /* 0x000fe80000100a00 */
[----:B------:R3:W-:Y:S01]  /*1bd00*/  LDGSTS.E [R5+-0x7f800], desc[UR16][R6.64], P3 ;  /* 0x8080000006057fae */ /* 0x0007e200099a1010 */
[----:B--2---:R-:W-:-:S03]  /*1bd10*/  IMAD.WIDE R8, R3, 0x4, R54 ;  /* 0x0000000403087825 */ /* 0x004fc600078e0236 */
[----:B------:R-:W-:Y:S04]  /*1bd20*/  STL.64 [R1+0xa00], R20 ;  /* 0x000a001401007387 */ /* 0x000fe80000100a00 */
[----:B------:R-:W-:Y:S01]  /*1bd30*/  STL.64 [R1+0x9f0], R16 ;  /* 0x0009f01001007387 */ /* 0x000fe20000100a00 */
[----:B---3--:R-:W-:-:S03]  /*1bd40*/  IMAD.WIDE R6, R3, 0x4, R56 ;  /* 0x0000000403067825 */ /* 0x008fc600078e0238 */
[----:B------:R-:W-:Y:S04]  /*1bd50*/  STL.64 [R1+0x9d8], R12 ;  /* 0x0009d80c01007387 */ /* 0x000fe80000100a00 */
[----:B------:R1:W-:Y:S04]  /*1bd60*/  STL.64 [R1+0x598], R10 ;  /* 0x0005980a01007387 */ /* 0x0003e80000100a00 */
[----:B------:R1:W-:Y:S04]  /*1bd70*/  LDGSTS.E [R0+-0x7f400], desc[UR16][R10.64], P3 ;  /* 0x80c000000a007fae */ /* 0x0003e800099a1010 */
[----:B------:R2:W-:Y:S04]  /*1bd80*/  STL.64 [R1+0x590], R8 ;  /* 0x0005900801007387 */ /* 0x0005e80000100a00 */
[----:B------:R2:W-:Y:S01]  /*1bd90*/  LDGSTS.E [R5+-0x7f000], desc[UR16][R8.64], P3 ;  /* 0x8100000008057fae */ /* 0x0005e200099a1010 */
[----:B-1----:R-:W-:-:S03]  /*1bda0*/  IMAD.WIDE R10, R3, 0x4, R58 ;  /* 0x00000004030a7825 */ /* 0x002fc600078e023a */
[----:B------:R1:W-:Y:S04]  /*1bdb0*/  STL.64 [R1+0x588], R6 ;  /* 0x0005880601007387 */ /* 0x0003e80000100a00 */
[----:B------:R1:W-:Y:S01]  /*1bdc0*/  LDGSTS.E [R4+-0x7ec00], desc[UR16][R6.64], P3 ;  /* 0x8140000006047fae */ /* 0x0003e200099a1010 */
[----:B--2---:R-:W-:-:S03]  /*1bdd0*/  IMAD.WIDE R8, R3, 0x4, R60 ;  /* 0x0000000403087825 */ /* 0x004fc600078e023c */
[----:B------:R2:W-:Y:S01]  /*1bde0*/  STL.64 [R1+0x580], R10 ;  /* 0x0005800a01007387 */ /* 0x0005e20000100a00 */
[----:B------:R-:W-:-:S03]  /*1bdf0*/  IMAD.WIDE R12, R3, 0x4, R62 ;  /* 0x00000004030c7825 */ /* 0x000fc600078e023e */
[----:B------:R2:W-:Y:S01]  /*1be00*/  LDGSTS.E [R0+-0x7e800], desc[UR16][R10.64], P3 ;  /* 0x818000000a007fae */ /* 0x0005e200099a1010 */
[----:B-1----:R-:W-:-:S03]  /*1be10*/  VIADD R6, R92, 0x100000 ;  /* 0x001000005c067836 */ /* 0x002fc60000000000 */
[----:B------:R1:W-:Y:S04]  /*1be20*/  STL.64 [R1+0x570], R8 ;  /* 0x0005700801007387 */ /* 0x0003e80000100a00 */
[----:B------:R1:W-:Y:S01]  /*1be30*/  LDGSTS.E [R6+-0x7e400], desc[UR16][R8.64], P3 ;  /* 0x81c0000008067fae */ /* 0x0003e200099a1010 */
[----:B--2---:R-:W-:-:S03]  /*1be40*/  IMAD.WIDE R10, R3, 0x4, R64 ;  /* 0x00000004030a7825 */ /* 0x004fc600078e0240 */
[----:B------:R2:W-:Y:S04]  /*1be50*/  STL.64 [R1+0x568], R12 ;  /* 0x0005680c01007387 */ /* 0x0005e80000100a00 */
[----:B------:R2:W-:Y:S01]  /*1be60*/  LDGSTS.E [R5+-0x7e000], desc[UR16][R12.64], P3 ;  /* 0x820000000c057fae */ /* 0x0005e200099a1010 */
[----:B-1----:R-:W-:-:S03]  /*1be70*/  IMAD.WIDE R8, R3, 0x4, R66 ;  /* 0x0000000403087825 */ /* 0x002fc600078e0242 */
[----:B------:R1:W-:Y:S04]  /*1be80*/  STL.64 [R1+0x558], R10 ;  /* 0x0005580a01007387 */ /* 0x0003e80000100a00 */
[----:B------:R1:W-:Y:S01]  /*1be90*/  LDGSTS.E [R4+-0x7dc00], desc[UR16][R10.64], P3 ;  /* 0x824000000a047fae */ /* 0x0003e200099a1010 */
[----:B--2---:R-:W-:-:S03]  /*1bea0*/  IMAD.WIDE R12, R3, 0x4, R70 ;  /* 0x00000004030c7825 */ /* 0x004fc600078e0246 */
[----:B------:R2:W-:Y:S04]  /*1beb0*/  STL.64 [R1+0x550], R8 ;  /* 0x0005500801007387 */ /* 0x0005e80000100a00 */
[----:B------:R2:W-:Y:S01]  /*1bec0*/  LDGSTS.E [R0+-0x7d800], desc[UR16][R8.64], P3 ;  /* 0x8280000008007fae */ /* 0x0005e200099a1010 */
[----:B-1----:R-:W-:-:S05]  /*1bed0*/  IMAD.WIDE R10, R3, 0x4, R68 ;  /* 0x00000004030a7825 */ /* 0x002fca00078e0244 */
[----:B------:R1:W-:Y:S01]  /*1bee0*/  STL.64 [R1+0x540], R10 ;  /* 0x0005400a01007387 */ /* 0x0003e20000100a00 */
[----:B--2---:R-:W-:-:S03]  /*1bef0*/  IMAD.WIDE R8, R3, 0x4, R72 ;  /* 0x0000000403087825 */ /* 0x004fc600078e0248 */
[----:B------:R1:W-:Y:S04]  /*1bf00*/  LDGSTS.E [R6+-0x7d400], desc[UR16][R10.64], P3 ;  /* 0x82c000000a067fae */ /* 0x0003e800099a1010 */
[----:B------:R2:W-:Y:S04]  /*1bf10*/  STL.64 [R1+0x538], R12 ;  /* 0x0005380c01007387 */ /* 0x0005e80000100a00 */
[----:B------:R3:W-:Y:S01]  /*1bf20*/  LDGSTS.E [R5+-0x7d000], desc[UR16][R12.64], P3 ;  /* 0x830000000c057fae */ /* 0x0007e200099a1010 */
[----:B-1----:R-:W-:-:S03]  /*1bf30*/  IMAD.WIDE R10, R3, 0x4, R74 ;  /* 0x00000004030a7825 */ /* 0x002fc600078e024a */
[----:B------:R1:W-:Y:S04]  /*1bf40*/  STL.64 [R1+0x528], R8 ;  /* 0x0005280801007387 */ /* 0x0003e80000100a00 */
[----:B------:R1:W-:Y:S01]  /*1bf50*/  LDGSTS.E [R4+-0x7cc00], desc[UR16][R8.64], P3 ;  /* 0x8340000008047fae */ /* 0x0003e200099a1010 */
[----:B---3--:R-:W-:-:S03]  /*1bf60*/  IADD3 R5, PT, PT, R89, 0x100000, RZ ;  /* 0x0010000059057810 */ /* 0x008fc60007ffe0ff */
[----:B------:R3:W-:Y:S01]  /*1bf70*/  STL.64 [R1+0x520], R10 ;  /* 0x0005200a01007387 */ /* 0x0007e20000100a00 */
[----:B--2---:R-:W-:-:S03]  /*1bf80*/  IMAD.WIDE R12, R3, 0x4, R78 ;  /* 0x00000004030c7825 */ /* 0x004fc600078e024e */
[----:B------:R3:W-:Y:S01]  /*1bf90*/  LDGSTS.E [R0+-0x7c800], desc[UR16][R10.64], P3 ;  /* 0x838000000a007fae */ /* 0x0007e200099a1010 */
[----:B-1----:R-:W-:-:S04]  /*1bfa0*/  IMAD.WIDE R8, R3, 0x4, R76 ;  /* 0x0000000403087825 */ /* 0x002fc800078e024c */
[----:B------:R-:W-:Y:S01]  /*1bfb0*/  VIADD R4, R89, 0x100000 ;  /* 0x0010000059047836 */ /* 0x000fe20000000000 */
[----:B------:R1:W-:Y:S01]  /*1bfc0*/  STL.64 [R1+0x518], R8 ;  /* 0x0005180801007387 */ /* 0x0003e20000100a00 */
[----:B---3--:R-:W-:-:S03]  /*1bfd0*/  IMAD.WIDE R10, R3, 0x4, R80 ;  /* 0x00000004030a7825 */ /* 0x008fc600078e0250 */
[----:B------:R1:W-:Y:S01]  /*1bfe0*/  LDGSTS.E [R6+-0x7c400], desc[UR16][R8.64], P3 ;  /* 0x83c0000008067fae */ /* 0x0003e200099a1010 */
[----:B------:R-:W-:-:S03]  /*1bff0*/  VIADD R0, R89, 0x100000 ;  /* 0x0010000059007836 */ /* 0x000fc60000000000 */
[----:B------:R2:W-:Y:S04]  /*1c000*/  STL.64 [R1+0x510], R12 ;  /* 0x0005100c01007387 */ /* 0x0005e80000100a00 */
[----:B------:R2:W-:Y:S01]  /*1c010*/  LDGSTS.E [R5+-0x7ff80], desc[UR16][R12.64], P3 ;  /* 0x800800000c057fae */ /* 0x0005e200099a1010 */
[----:B-1----:R-:W-:-:S03]  /*1c020*/  IMAD.WIDE R8, R3, 0x4, R94 ;  /* 0x0000000403087825 */ /* 0x002fc600078e025e */
[----:B------:R1:W-:Y:S01]  /*1c030*/  STL.64 [R1+0x500], R10 ;  /* 0x0005000a01007387 */ /* 0x0003e20000100a00 */
[----:B------:R-:W-:-:S03]  /*1c040*/  IADD3 R6, PT, PT, R89, 0x100000, RZ ;  /* 0x0010000059067810 */ /* 0x000fc60007ffe0ff */
        /* <DEDUP_REMOVED lines=37> */
[----:B---3--:R-:W-:-:S03]  /*1c2a0*/  VIADD R5, R88, 0x100000 ;  /* 0x0010000058057836 */ /* 0x008fc60000000000 */
        /* <DEDUP_REMOVED lines=8> */
[----:B------:R-:W-:-:S03]  /*1c330*/  IADD3 R0, PT, PT, R88, 0x100000, RZ ;  /* 0x0010000058007810 */ /* 0x000fc60007ffe0ff */
[----:B------:R2:W-:Y:S04]  /*1c340*/  STL.64 [R1+0x458], R12 ;  /* 0x0004580c01007387 */ /* 0x0005e80000100a00 */
[----:B------:R2:W-:Y:S01]  /*1c350*/  LDGSTS.E [R5+-0x7ff00], desc[UR16][R12.64], P3 ;  /* 0x801000000c057fae */ /* 0x0005e200099a1010 */
[----:B-1----:R-:W-:-:S03]  /*1c360*/  IMAD.WIDE R8, R3, 0x4, R126 ;  /* 0x0000000403087825 */ /* 0x002fc600078e027e */
[----:B------:R1:W-:Y:S01]  /*1c370*/  STL.64 [R1+0x448], R10 ;  /* 0x0004480a01007387 */ /* 0x0003e20000100a00 */
[----:B------:R-:W-:-:S03]  /*1c380*/  VIADD R6, R88, 0x100000 ;  /* 0x0010000058067836 */ /* 0x000fc60000000000 */
        /* <DEDUP_REMOVED lines=41> */
[----:B-1----:R-:W-:Y:S01]  /*1c620*/  IMAD.WIDE R8, R3, 0x4, R152 ;  /* 0x0000000403087825 */ /* 0x002fe200078e0298 */
[----:B------:R-:W-:-:S04]  /*1c630*/  IADD3 R4, PT, PT, R87, 0x100000, RZ ;  /* 0x0010000057047810 */ /* 0x000fc80007ffe0ff */
        /* <DEDUP_REMOVED lines=101> */
[----:B-1----:R-:W-:-:S03]  /*1cc90*/  IMAD.WIDE R8, R3, 0x4, R220 ;  /* 0x0000000403087825 */ /* 0x002fc600078e02dc */
[----:B------:R-:W3:Y:S04]  /*1cca0*/  LDL.LU.64 R246, [R1+0x1c0] ;  /* 0x0001c00001f67983 */ /* 0x000ee80000300a00 */
[----:B------:R1:W-:Y:S01]  /*1ccb0*/  STL.64 [R1+0x2d8], R8 ;  /* 0x0002d80801007387 */ /* 0x0003e20000100a00 */
[----:B--2---:R-:W-:-:S03]  /*1ccc0*/  IMAD.WIDE R10, R3, 0x4, R224 ;  /* 0x00000004030a7825 */ /* 0x004fc600078e02e0 */
[----:B------:R-:W2:Y:S04]  /*1ccd0*/  LDL.LU.64 R16, [R1+0x1c8] ;  /* 0x0001c80001107983 */ /* 0x000ea80000300a00 */
[----:B------:R1:W-:Y:S04]  /*1cce0*/  LDGSTS.E [R6+-0x7c200], desc[UR16][R8.64], P3 ;  /* 0x83e0000008067fae */ /* 0x0003e800099a1010 */
[----:B------:R4:W-:Y:S04]  /*1ccf0*/  STL.64 [R1+0x2d0], R12 ;  /* 0x0002d00c01007387 */ /* 0x0009e80000100a00 */
[----:B------:R4:W-:Y:S01]  /*1cd00*/  STL.64 [R1+0x2c8], R10 ;  /* 0x0002c80a01007387 */ /* 0x0009e20000100a00 */
[----:B-1----:R-:W-:-:S03]  /*1cd10*/  IMAD.WIDE R8, R3, 0x4, R226 ;  /* 0x0000000403087825 */ /* 0x002fc600078e02e2 */
[----:B------:R-:W2:Y:S04]  /*1cd20*/  LDL.LU.64 R248, [R1+0x1d0] ;  /* 0x0001d00001f87983 */ /* 0x000ea80000300a00 */
[----:B------:R1:W-:Y:S04]  /*1cd30*/  STL.64 [R1+0x2c0], R8 ;  /* 0x0002c00801007387 */ /* 0x0003e80000100a00 */
[----:B------:R-:W2:Y:S01]  /*1cd40*/  LDL.LU.64 R250, [R1+0x1d8] ;  /* 0x0001d80001fa7983 */ /* 0x000ea20000300a00 */
[C---:B------:R-:W-:Y:S01]  /*1cd50*/  VIADD R5, R85.reuse, 0x100000 ;  /* 0x0010000055057836 */ /* 0x040fe20000000000 */
[C---:B------:R-:W-:Y:S01]  /*1cd60*/  IADD3 R0, PT, PT, R85.reuse, 0x100000, RZ ;  /* 0x0010000055007810 */ /* 0x040fe20007ffe0ff */
[----:B------:R-:W-:-:S03]  /*1cd70*/  VIADD R4, R85, 0x100000 ;  /* 0x0010000055047836 */ /* 0x000fc60000000000 */
[----:B------:R4:W-:Y:S01]  /*1cd80*/  LDGSTS.E [R5+-0x7fd80], desc[UR16][R12.64], P3 ;  /* 0x802800000c057fae */ /* 0x0009e200099a1010 */
[----:B------:R-:W-:Y:S02]  /*1cd90*/  VIADD R6, R85, 0x100000 ;  /* 0x0010000055067836 */ /* 0x000fe40000000000 */
[C---:B------:R-:W-:Y:S01]  /*1cda0*/  IMAD.WIDE R14, R3.reuse, 0x4, R230 ;  /* 0x00000004030e7825 */ /* 0x040fe200078e02e6 */
[----:B------:R-:W-:Y:S04]  /*1cdb0*/  LDGSTS.E [R4+-0x7f980], desc[UR16][R10.64], P3 ;  /* 0x806800000a047fae */ /* 0x000fe800099a1010 */
[----:B------:R1:W-:Y:S01]  /*1cdc0*/  LDGSTS.E [R0+-0x7f580], desc[UR16][R8.64], P3 ;  /* 0x80a8000008007fae */ /* 0x0003e200099a1010 */
[----:B----4-:R-:W-:-:S03]  /*1cdd0*/  IMAD.WIDE R12, R3, 0x4, R228 ;  /* 0x00000004030c7825 */ /* 0x010fc600078e02e4 */
[----:B------:R-:W4:Y:S01]  /*1cde0*/  LDL.LU.64 R10, [R1+0x1e8] ;  /* 0x0001e800010a7983 */ /* 0x000f220000300a00 */
[----:B-1----:R-:W-:-:S03]  /*1cdf0*/  IMAD.WIDE R8, R3, 0x4, R232 ;  /* 0x0000000403087825 */ /* 0x002fc600078e02e8 */
[----:B------:R1:W-:Y:S04]  /*1ce00*/  STL.64 [R1+0x2b8], R12 ;  /* 0x0002b80c01007387 */ /* 0x0003e80000100a00 */
[----:B------:R-:W4:Y:S04]  /*1ce10*/  LDL.LU.64 R238, [R1+0x1f0] ;  /* 0x0001f00001ee7983 */ /* 0x000f280000300a00 */
[----:B------:R1:W-:Y:S04]  /*1ce20*/  LDGSTS.E [R6+-0x7f180], desc[UR16][R12.64], P3 ;  /* 0x80e800000c067fae */ /* 0x0003e800099a1010 */
[----:B------:R-:W-:Y:S04]  /*1ce30*/  STL.64 [R1+0x2b0], R14 ;  /* 0x0002b00e01007387 */ /* 0x000fe80000100a00 */
[----:B------:R1:W-:Y:S02]  /*1ce40*/  STL.64 [R1+0x2a8], R8 ;  /* 0x0002a80801007387 */ /* 0x0003e40000100a00 */
[----:B-1----:R-:W-:-:S02]  /*1ce50*/  IMAD.WIDE R12, R3, 0x4, R234 ;  /* 0x00000004030c7825 */ /* 0x002fc400078e02ea */
[----:B------:R-:W-:Y:S04]  /*1ce60*/  LDGSTS.E [R5+-0x7ed80], desc[UR16][R14.64], P3 ;  /* 0x812800000e057fae */ /* 0x000fe800099a1010 */
[----:B------:R1:W-:Y:S04]  /*1ce70*/  LDGSTS.E [R4+-0x7e980], desc[UR16][R8.64], P3 ;  /* 0x8168000008047fae */ /* 0x0003e800099a1010 */
[----:B------:R-:W4:Y:S04]  /*1ce80*/  LDL.LU.64 R42, [R1+0x200] ;  /* 0x00020000012a7983 */ /* 0x000f280000300a00 */
[----:B------:R2:W-:Y:S01]  /*1ce90*/  STL.64 [R1+0x288], R12 ;  /* 0x0002880c01007387 */ /* 0x0005e20000100a00 */
[----:B-1----:R-:W-:-:S03]  /*1cea0*/  IMAD.WIDE R8, R3, 0x4, R236 ;  /* 0x0000000403087825 */ /* 0x002fc600078e02ec */
[----:B------:R-:W4:Y:S04]  /*1ceb0*/  LDL.LU.64 R240, [R1+0x208] ;  /* 0x0002080001f07983 */ /* 0x000f280000300a00 */
[----:B------:R2:W-:Y:S04]  /*1cec0*/  LDGSTS.E [R0+-0x7e580], desc[UR16][R12.64], P3 ;  /* 0x81a800000c007fae */ /* 0x0005e800099a1010 */
[----:B------:R1:W-:Y:S04]  /*1ced0*/  STL.64 [R1+0x210], R8 ;  /* 0x0002100801007387 */ /* 0x0003e80000100a00 */
[----:B------:R-:W4:Y:S04]  /*1cee0*/  LDL.LU.64 R242, [R1+0x218] ;  /* 0x0002180001f27983 */ /* 0x000f280000300a00 */
[----:B------:R1:W-:Y:S01]  /*1cef0*/  LDGSTS.E [R6+-0x7e180], desc[UR16][R8.64], P3 ;  /* 0x81e8000008067fae */ /* 0x0003e200099a1010 */
[----:B---3--:R-:W-:-:S03]  /*1cf00*/  IMAD.WIDE R14, R3, 0x4, R246 ;  /* 0x00000004030e7825 */ /* 0x008fc600078e02f6 */
[----:B------:R-:W3:Y:S01]  /*1cf10*/  LDL.LU.64 R246, [R1+0x220] ;  /* 0x0002200001f67983 */ /* 0x000ee20000300a00 */
[----:B--2---:R-:W-:-:S03]  /*1cf20*/  IMAD.WIDE R12, R3, 0x4, R16 ;  /* 0x00000004030c7825 */ /* 0x004fc600078e0210 */
[----:B------:R-:W-:Y:S04]  /*1cf30*/  STL.64 [R1+0x1f8], R14 ;  /* 0x0001f80e01007387 */ /* 0x000fe80000100a00 */
[----:B------:R2:W-:Y:S04]  /*1cf40*/  STL.64 [R1+0x1e0], R12 ;  /* 0x0001e00c01007387 */ /* 0x0005e80000100a00 */
[----:B------:R-:W-:Y:S04]  /*1cf50*/  LDGSTS.E [R5+-0x7dd80], desc[UR16][R14.64], P3 ;  /* 0x822800000e057fae */ /* 0x000fe800099a1010 */
        /* <DEDUP_REMOVED lines=8> */
[----:B------:R1:W-:Y:S01]  /*1cfe0*/  LDGSTS.E [R6+-0x7d180], desc[UR16][R12.64], P3 ;  /* 0x82e800000c067fae */ /* 0x0003e200099a1010 */
[----:B----4-:R-:W-:-:S03]  /*1cff0*/  IMAD.WIDE R14, R3, 0x4, R10 ;  /* 0x00000004030e7825 */ /* 0x010fc600078e020a */
[----:B------:R-:W4:Y:S04]  /*1d000*/  LDL.LU.64 R10, [R1+0x238] ;  /* 0x00023800010a7983 */ /* 0x000f280000300a00 */
[----:B------:R1:W-:Y:S02]  /*1d010*/  LDGSTS.E [R5+-0x7cd80], desc[UR16][R14.64], P3 ;  /* 0x832800000e057fae */ /* 0x0003e400099a1010 */
[C---:B-1----:R-:W-:Y:S02]  /*1d020*/  IMAD.WIDE R8, R3.reuse, 0x4, R238 ;  /* 0x0000000403087825 */ /* 0x042fe400078e02ee */
[----:B------:R-:W4:Y:S04]  /*1d030*/  LDL.LU.64 R238, [R1+0x248] ;  /* 0x0002480001ee7983 */ /* 0x000f280000300a00 */
[----:B------:R-:W-:Y:S04]  /*1d040*/  STL.64 [R1+0x1a0], R14 ;  /* 0x0001a00e01007387 */ /* 0x000fe80000100a00 */
[----:B------:R1:W-:Y:S04]  /*1d050*/  STL.64 [R1+0x190], R8 ;  /* 0x0001900801007387 */ /* 0x0003e80000100a00 */
[----:B------:R-:W-:Y:S01]  /*1d060*/  LDGSTS.E [R4+-0x7c980], desc[UR16][R8.64], P3 ;  /* 0x8368000008047fae */ /* 0x000fe200099a1010 */
[----:B------:R-:W-:-:S03]  /*1d070*/  IMAD.WIDE R12, R3, 0x4, R42 ;  /* 0x00000004030c7825 */ /* 0x000fc600078e022a */
[----:B-1----:R-:W4:Y:S04]  /*1d080*/  LDL.LU.64 R8, [R1+0x258] ;  /* 0x0002580001087983 */ /* 0x002f280000300a00 */
[----:B------:R1:W-:Y:S01]  /*1d090*/  STL.64 [R1+0x180], R12 ;  /* 0x0001800c01007387 */ /* 0x0003e20000100a00 */
[----:B------:R-:W-:-:S03]  /*1d0a0*/  IMAD.WIDE R196, R3, 0x4, R240 ;  /* 0x0000000403c47825 */ /* 0x000fc600078e02f0 */
[----:B------:R1:W-:Y:S04]  /*1d0b0*/  LDGSTS.E [R0+-0x7c580], desc[UR16][R12.64], P3 ;  /* 0x83a800000c007fae */ /* 0x0003e800099a1010 */
[----:B------:R-:W4:Y:S01]  /*1d0c0*/  LDL.LU.64 R240, [R1+0x268] ;  /* 0x0002680001f07983 */ /* 0x000f220000300a00 */
[----:B------:R-:W-:-:S03]  /*1d0d0*/  VIADD R5, R82, 0x100000 ;  /* 0x0010000052057836 */ /* 0x000fc60000000000 */
[----:B------:R-:W-:Y:S01]  /*1d0e0*/  LDGSTS.E [R6+-0x7c180], desc[UR16][R196.64], P3 ;  /* 0x83e80000c4067fae */ /* 0x000fe200099a1010 */
[----:B------:R-:W-:-:S03]  /*1d0f0*/  IMAD.WIDE R16, R3, 0x4, R242 ;  /* 0x0000000403107825 */ /* 0x000fc600078e02f2 */
[----:B------:R-:W4:Y:S04]  /*1d100*/  LDL.LU.64 R242, [R1+0x278] ;  /* 0x0002780001f27983 */ /* 0x000f280000300a00 */
[----:B------:R2:W-:Y:S01]  /*1d110*/  LDGSTS.E [R5+-0x7fd00], desc[UR16][R16.64], P3 ;  /* 0x8030000010057fae */ /* 0x0005e200099a1010 */
[----:B---3--:R-:W-:-:S03]  /*1d120*/  IMAD.WIDE R14, R3, 0x4, R246 ;  /* 0x00000004030e7825 */ /* 0x008fc600078e02f6 */
[----:B------:R-:W3:Y:S04]  /*1d130*/  LDL.LU.64 R246, [R1+0x290] ;  /* 0x0002900001f67983 */ /* 0x000ee80000300a00 */
[----:B------:R2:W-:Y:S04]  /*1d140*/  STL.64 [R1+0x280], R16 ;  /* 0x0002801001007387 */ /* 0x0005e80000100a00 */
[----:B------:R4:W-:Y:S01]  /*1d150*/  STL.64 [R1+0x270], R14 ;  /* 0x0002700e01007387 */ /* 0x0009e20000100a00 */
[----:B-1----:R-:W-:-:S03]  /*1d160*/  IMAD.WIDE R12, R3, 0x4, R248 ;  /* 0x00000004030c7825 */ /* 0x002fc600078e02f8 */
[----:B------:R-:W3:Y:S04]  /*1d170*/  LDL.LU.64 R248, [R1+0x298] ;  /* 0x0002980001f87983 */ /* 0x000ee80000300a00 */
[----:B------:R1:W-:Y:S01]  /*1d180*/  STL.64 [R1+0x260], R12 ;  /* 0x0002600c01007387 */ /* 0x0003e20000100a00 */
[----:B--2---:R-:W-:-:S03]  /*1d190*/  IMAD.WIDE R16, R3, 0x4, R250 ;  /* 0x0000000403107825 */ /* 0x004fc600078e02fa */
[----:B------:R-:W2:Y:S01]  /*1d1a0*/  LDL.LU.64 R250, [R1+0x2a0] ;  /* 0x0002a00001fa7983 */ /* 0x000ea20000300a00 */
[C---:B------:R-:W-:Y:S01]  /*1d1b0*/  IADD3 R4, PT, PT, R82.reuse, 0x100000, RZ ;  /* 0x0010000052047810 */ /* 0x040fe20007ffe0ff */
[C---:B------:R-:W-:Y:S02]  /*1d1c0*/  VIADD R0, R82.reuse, 0x100000 ;  /* 0x0010000052007836 */ /* 0x040fe40000000000 */
[----:B------:R-:W-:Y:S02]  /*1d1d0*/  VIADD R6, R82, 0x100000 ;  /* 0x0010000052067836 */ /* 0x000fe40000000000 */
[----:B------:R4:W-:Y:S04]  /*1d1e0*/  LDGSTS.E [R4+-0x7f900], desc[UR16][R14.64], P3 ;  /* 0x807000000e047fae */ /* 0x0009e800099a1010 */
[----:B------:R1:W-:Y:S04]  /*1d1f0*/  LDGSTS.E [R0+-0x7f500], desc[UR16][R12.64], P3 ;  /* 0x80b000000c007fae */ /* 0x0003e800099a1010 */
[----:B------:R-:W-:Y:S04]  /*1d200*/  STL.64 [R1+0x250], R16 ;  /* 0x0002501001007387 */ /* 0x000fe80000100a00 */
[----:B------:R-:W2:Y:S01]  /*1d210*/  LDL.LU.64 R42, [R1+0x450] ;  /* 0x00045000012a7983 */ /* 0x000ea20000300a00 */
[----:B----4-:R-:W-:-:S03]  /*1d220*/  IMAD.WIDE R14, R3, 0x4, R10 ;  /* 0x00000004030e7825 */ /* 0x010fc600078e020a */
[----:B------:R-:W4:Y:S04]  /*1d230*/  LDL.LU.64 R10, [R1+0x468] ;  /* 0x00046800010a7983 */ /* 0x000f280000300a00 */
[----:B------:R-:W-:Y:S01]  /*1d240*/  LDGSTS.E [R6+-0x7f100], desc[UR16][R16.64], P3 ;  /* 0x80f0000010067fae */ /* 0x000fe200099a1010 */
[----:B-1----:R-:W-:-:S03]  /*1d250*/  IMAD.WIDE R12, R3, 0x4, R238 ;  /* 0x00000004030c7825 */ /* 0x002fc600078e02ee */
[----:B------:R-:W-:Y:S04]  /*1d260*/  STL.64 [R1+0x240], R14 ;  /* 0x0002400e01007387 */ /* 0x000fe80000100a00 */
[----:B------:R-:W-:Y:S04]  /*1d270*/  LDGSTS.E [R5+-0x7ed00], desc[UR16][R14.64], P3 ;  /* 0x813000000e057fae */ /* 0x000fe800099a1010 */
[----:B------:R1:W-:Y:S04]  /*1d280*/  STL.64 [R1+0x230], R12 ;  /* 0x0002300c01007387 */ /* 0x0003e80000100a00 */
[----:B------:R1:W-:Y:S04]  /*1d290*/  LDGSTS.E [R4+-0x7e900], desc[UR16][R12.64], P3 ;  /* 0x817000000c047fae */ /* 0x0003e800099a1010 */
[----:B------:R-:W4:Y:S01]  /*1d2a0*/  LDL.LU.64 R238, [R1+0x480] ;  /* 0x0004800001ee7983 */ /* 0x000f220000300a00 */
[----:B------:R-:W-:-:S05]  /*1d2b0*/  IMAD.WIDE R8, R3, 0x4, R8 ;  /* 0x0000000403087825 */ /* 0x000fca00078e0208 */
[----:B------:R3:W-:Y:S04]  /*1d2c0*/  STL.64 [R1+0x220], R8 ;  /* 0x0002200801007387 */ /* 0x0007e80000100a00 */
[----:B------:R3:W-:Y:S01]  /*1d2d0*/  LDGSTS.E [R0+-0x7e500], desc[UR16][R8.64], P3 ;  /* 0x81b0000008007fae */ /* 0x0007e200099a1010 */
[----:B-1----:R-:W-:-:S03]  /*1d2e0*/  IMAD.WIDE R12, R3, 0x4, R240 ;  /* 0x00000004030c7825 */ /* 0x002fc600078e02f0 */
[----:B------:R-:W4:Y:S04]  /*1d2f0*/  LDL.LU.64 R240, [R1+0x498] ;  /* 0x0004980001f07983 */ /* 0x000f280000300a00 */
[----:B------:R1:W-:Y:S01]  /*1d300*/  STL.64 [R1+0x208], R12 ;  /* 0x0002080c01007387 */ /* 0x0003e20000100a00 */
[----:B------:R-:W-:-:S03]  /*1d310*/  IMAD.WIDE R14, R3, 0x4, R242 ;  /* 0x00000004030e7825 */ /* 0x000fc600078e02f2 */
[----:B------:R1:W-:Y:S04]  /*1d320*/  LDGSTS.E [R6+-0x7e100], desc[UR16][R12.64], P3 ;  /* 0x81f000000c067fae */ /* 0x0003e800099a1010 */
[----:B------:R-:W4:Y:S04]  /*1d330*/  LDL.LU.64 R242, [R1+0x4c0] ;  /* 0x0004c00001f27983 */ /* 0x000f280000300a00 */
[----:B------:R-:W-:Y:S04]  /*1d340*/  STL.64 [R1+0x1f0], R14 ;  /* 0x0001f00e01007387 */ /* 0x000fe80000100a00 */
[----:B------:R-:W-:Y:S01]  /*1d350*/  LDGSTS.E [R5+-0x7dd00], desc[UR16][R14.64], P3 ;  /* 0x823000000e057fae */ /* 0x000fe200099a1010 */
[----:B---3--:R-:W-:-:S03]  /*1d360*/  IMAD.WIDE R8, R3, 0x4, R246 ;  /* 0x0000000403087825 */ /* 0x008fc600078e02f6 */
[----:B------:R-:W3:Y:S04]  /*1d370*/  LDL.LU.64 R246, [R1+0x4d8] ;  /* 0x0004d80001f67983 */ /* 0x000ee80000300a00 */
        /* <DEDUP_REMOVED lines=9> */
[----:B------:R-:W-:Y:S01]  /*1d410*/  LDGSTS.E [R6+-0x7d100], desc[UR16][R8.64], P3 ;  /* 0x82f0000008067fae */ /* 0x000fe200099a1010 */
[----:B-1----:R-:W-:-:S04]  /*1d420*/  IMAD.WIDE R12, R3, 0x4, R42 ;  /* 0x00000004030c7825 */ /* 0x002fc800078e022a */
[C---:B----4-:R-:W-:Y:S01]  /*1d430*/  IMAD.WIDE R10, R3.reuse, 0x4, R10 ;  /* 0x00000004030a7825 */ /* 0x050fe200078e020a */
[----:B------:R-:W-:Y:S04]  /*1d440*/  STL.64 [R1+0x198], R12 ;  /* 0x0001980c01007387 */ /* 0x000fe80000100a00 */
[----:B------:R1:W-:Y:S04]  /*1d450*/  STL.64 [R1+0x188], R10 ;  /* 0x0001880a01007387 */ /* 0x0003e80000100a00 */
[----:B------:R-:W4:Y:S04]  /*1d460*/  LDL.LU.64 R244, [R1+0x530] ;  /* 0x0005300001f47983 */ /* 0x000f280000300a00 */
[----:B------:R-:W4:Y:S04]  /*1d470*/  LDL.LU.64 R8, [R1+0x548] ;  /* 0x0005480001087983 */ /* 0x000f280000300a00 */
[----:B------:R1:W-:Y:S04]  /*1d480*/  LDGSTS.E [R5+-0x7cd00], desc[UR16][R12.64], P3 ;  /* 0x833000000c057fae */ /* 0x0003e800099a1010 */
[----:B------:R1:W-:Y:S01]  /*1d490*/  LDGSTS.E [R4+-0x7c900], desc[UR16][R10.64], P3 ;  /* 0x837000000a047fae */ /* 0x0003e200099a1010 */
[----:B------:R-:W-:-:S03]  /*1d4a0*/  IMAD.WIDE R202, R3, 0x4, R238 ;  /* 0x0000000403ca7825 */ /* 0x000fc600078e02ee */
[----:B------:R-:W4:Y:S01]  /*1d4b0*/  LDL.LU.64 R16, [R1+0x560] ;  /* 0x0005600001107983 */ /* 0x000f220000300a00 */
[----:B-1----:R-:W-:-:S03]  /*1d4c0*/  IADD3 R5, PT, PT, R91, 0x100000, RZ ;  /* 0x001000005b057810 */ /* 0x002fc60007ffe0ff */
[----:B------:R-:W4:Y:S01]  /*1d4d0*/  LDL.LU.64 R42, [R1+0x578] ;  /* 0x00057800012a7983 */ /* 0x000f220000300a00 */
[----:B------:R-:W-:-:S03]  /*1d4e0*/  VIADD R4, R91, 0x100000 ;  /* 0x001000005b047836 */ /* 0x000fc60000000000 */
[----:B------:R-:W4:Y:S04]  /*1d4f0*/  LDL.LU.64 R10, [R1+0x5a0] ;  /* 0x0005a000010a7983 */ /* 0x000f280000300a00 */
[----:B------:R-:W-:Y:S04]  /*1d500*/  LDGSTS.E [R0+-0x7c500], desc[UR16][R202.64], P3 ;  /* 0x83b00000ca007fae */ /* 0x000fe800099a1010 */
[----:B------:R-:W4:Y:S01]  /*1d510*/  LDL.LU.64 R238, [R1+0x5a8] ;  /* 0x0005a80001ee7983 */ /* 0x000f220000300a00 */
[----:B------:R-:W-:-:S05]  /*1d520*/  IMAD.WIDE R94, R3, 0x4, R240 ;  /* 0x00000004035e7825 */ /* 0x000fca00078e02f0 */
[----:B------:R-:W-:Y:S01]  /*1d530*/  LDGSTS.E [R6+-0x7c100], desc[UR16][R94.64], P3 ;  /* 0x83f000005e067fae */ /* 0x000fe200099a1010 */
[----:B------:R-:W-:-:S05]  /*1d540*/  IMAD.WIDE R18, R3, 0x4, R242 ;  /* 0x0000000403127825 */ /* 0x000fca00078e02f2 */
[----:B------:R-:W-:Y:S04]  /*1d550*/  STL.64 [R1+0x278], R18 ;  /* 0x0002781201007387 */ /* 0x000fe80000100a00 */
[----:B------:R-:W4:Y:S04]  /*1d560*/  LDL.LU.64 R240, [R1+0x5b0] ;  /* 0x0005b00001f07983 */ /* 0x000f280000300a00 */
[----:B------:R-:W-:Y:S01]  /*1d570*/  LDGSTS.E [R5+-0x7fc80], desc[UR16][R18.64], P3 ;  /* 0x8038000012057fae */ /* 0x000fe200099a1010 */
[----:B---3--:R-:W-:-:S05]  /*1d580*/  IMAD.WIDE R12, R3, 0x4, R246 ;  /* 0x00000004030c7825 */ /* 0x008fca00078e02f6 */
[----:B------:R2:W-:Y:S04]  /*1d590*/  STL.64 [R1+0x268], R12 ;  /* 0x0002680c01007387 */ /* 0x0005e80000100a00 */
[----:B------:R2:W-:Y:S01]  /*1d5a0*/  LDGSTS.E [R4+-0x7f880], desc[UR16][R12.64], P3 ;  /* 0x807800000c047fae */ /* 0x0005e200099a1010 */
[----:B------:R-:W-:-:S05]  /*1d5b0*/  IMAD.WIDE R14, R3, 0x4, R248 ;  /* 0x00000004030e7825 */ /* 0x000fca00078e02f8 */
[----:B------:R1:W-:Y:S01]  /*1d5c0*/  STL.64 [R1+0x258], R14 ;  /* 0x0002580e01007387 */ /* 0x0003e20000100a00 */
[----:B--2---:R-:W-:-:S03]  /*1d5d0*/  IMAD.WIDE R12, R3, 0x4, R250 ;  /* 0x00000004030c7825 */ /* 0x004fc600078e02fa */
[----:B------:R-:W2:Y:S04]  /*1d5e0*/  LDL.LU.64 R242, [R1+0x5b8] ;  /* 0x0005b80001f27983 */ /* 0x000ea80000300a00 */
[----:B------:R-:W3:Y:S04]  /*1d5f0*/  LDL.LU.64 R246, [R1+0x5c0] ;  /* 0x0005c00001f67983 */ /* 0x000ee80000300a00 */
[----:B------:R1:W-:Y:S04]  /*1d600*/  STL.64 [R1+0x248], R12 ;  /* 0x0002480c01007387 */ /* 0x0003e80000100a00 */
[----:B------:R-:W3:Y:S04]  /*1d610*/  LDL.LU.64 R248, [R1+0x5c8] ;  /* 0x0005c80001f87983 */ /* 0x000ee80000300a00 */
[----:B------:R-:W3:Y:S01]  /*1d620*/  LDL.LU.64 R250, [R1+0x5f0] ;  /* 0x0005f00001fa7983 */ /* 0x000ee20000300a00 */
[C---:B------:R-:W-:Y:S01]  /*1d630*/  VIADD R0, R91.reuse, 0x100000 ;  /* 0x001000005b007836 */ /* 0x040fe20000000000 */
[----:B------:R-:W-:-:S04]  /*1d640*/  IADD3 R6, PT, PT, R91, 0x100000, RZ ;  /* 0x001000005b067810 */ /* 0x000fc80007ffe0ff */
[----:B------:R1:W-:Y:S04]  /*1d650*/  LDGSTS.E [R0+-0x7f480], desc[UR16][R14.64], P3 ;  /* 0x80b800000e007fae */ /* 0x0003e800099a1010 */
[----:B------:R4:W-:Y:S02]  /*1d660*/  LDGSTS.E [R6+-0x7f080], desc[UR16][R12.64], P3 ;  /* 0x80f800000c067fae */ /* 0x0009e400099a1010 */
[----:B----4-:R-:W-:-:S04]  /*1d670*/  IMAD.WIDE R8, R3, 0x4, R8 ;  /* 0x0000000403087825 */ /* 0x010fc800078e0208 */
[----:B-1----:R-:W-:-:S05]  /*1d680*/  IMAD.WIDE R14, R3, 0x4, R244 ;  /* 0x00000004030e7825 */ /* 0x002fca00078e02f4 */
[----:B------:R-:W-:Y:S01]  /*1d690*/  STL.64 [R1+0x238], R14 ;  /* 0x0002380e01007387 */ /* 0x000fe20000100a00 */
[----:B------:R-:W-:-:S03]  /*1d6a0*/  IMAD.WIDE R12, R3, 0x4, R16 ;  /* 0x00000004030c7825 */ /* 0x000fc600078e0210 */
[----:B------:R-:W-:Y:S04]  /*1d6b0*/  LDGSTS.E [R5+-0x7ec80], desc[UR16][R14.64], P3 ;  /* 0x813800000e057fae */ /* 0x000fe800099a1010 */
[----:B------:R1:W-:Y:S04]  /*1d6c0*/  STL.64 [R1+0x228], R8 ;  /* 0x0002280801007387 */ /* 0x0003e80000100a00 */
[----:B------:R1:W-:Y:S04]  /*1d6d0*/  LDGSTS.E [R4+-0x7e880], desc[UR16][R8.64], P3 ;  /* 0x8178000008047fae */ /* 0x0003e800099a1010 */
[----:B------:R4:W-:Y:S04]  /*1d6e0*/  STL.64 [R1+0x218], R12 ;  /* 0x0002180c01007387 */ /* 0x0009e80000100a00 */
[----:B------:R4:W-:Y:S01]  /*1d6f0*/  LDGSTS.E [R0+-0x7e480], desc[UR16][R12.64], P3 ;  /* 0x81b800000c007fae */ /* 0x0009e200099a1010 */
[----:B-1----:R-:W-:-:S05]  /*1d700*/  IMAD.WIDE R8, R3, 0x4, R42 ;  /* 0x0000000403087825 */ /* 0x002fca00078e022a */
[----:B------:R1:W-:Y:S01]  /*1d710*/  STL.64 [R1+0x200], R8 ;  /* 0x0002000801007387 */ /* 0x0003e20000100a00 */
[----:B----4-:R-:W-:-:S03]  /*1d720*/  IMAD.WIDE R12, R3, 0x4, R10 ;  /* 0x00000004030c7825 */ /* 0x010fc600078e020a */
[----:B------:R1:W-:Y:S01]  /*1d730*/  LDGSTS.E [R6+-0x7e080], desc[UR16][R8.64], P3 ;  /* 0x81f8000008067fae */ /* 0x0003e200099a1010 */
[----:B------:R-:W-:-:S03]  /*1d740*/  IMAD.WIDE R10, R3, 0x4, R238 ;  /* 0x00000004030a7825 */ /* 0x000fc600078e02ee */
[----:B------:R-:W-:Y:S01]  /*1d750*/  STL.64 [R1+0x1e8], R12 ;  /* 0x0001e80c01007387 */ /* 0x000fe20000100a00 */
[----:B------:R-:W-:-:S03]  /*1d760*/  VIADD R7, R91, 0x100000 ;  /* 0x001000005b077836 */ /* 0x000fc60000000000 */
[----:B------:R-:W-:Y:S01]  /*1d770*/  LDGSTS.E [R5+-0x7dc80], desc[UR16][R12.64], P3 ;  /* 0x823800000c057fae */ /* 0x000fe200099a1010 */
[----:B-1----:R-:W-:-:S03]  /*1d780*/  IMAD.WIDE R8, R3, 0x4, R240 ;  /* 0x0000000403087825 */ /* 0x002fc600078e02f0 */
[----:B------:R-:W-:Y:S04]  /*1d790*/  STL.64 [R1+0x1d0], R10 ;  /* 0x0001d00a01007387 */ /* 0x000fe80000100a00 */
[----:B------:R-:W-:Y:S04]  /*1d7a0*/  LDGSTS.E [R4+-0x7d880], desc[UR16][R10.64], P3 ;  /* 0x827800000a047fae */ /* 0x000fe800099a1010 */
[----:B------:R1:W-:Y:S04]  /*1d7b0*/  STL.64 [R1+0x1b8], R8 ;  /* 0x0001b80801007387 */ /* 0x0003e80000100a00 */
[----:B------:R1:W-:Y:S02]  /*1d7c0*/  LDGSTS.E [R0+-0x7d480], desc[UR16][R8.64], P3 ;  /* 0x82b8000008007fae */ /* 0x0003e400099a1010 */
[----:B-1----:R-:W-:-:S04]  /*1d7d0*/  IMAD.WIDE R8, R3, 0x4, R198 ;  /* 0x0000000403087825 */ /* 0x002fc800078e02c6 */
[----:B------:R-:W-:-:S05]  /*1d7e0*/  IMAD.SHL.U32 R81, R252, 0x40, RZ ;  /* 0x00000040fc517824 */ /* 0x000fca00078e00ff */
[----:B------:R-:W-:Y:S01]  /*1d7f0*/  LOP3.LUT R81, R81, 0x600, RZ, 0xc0, !PT ;  /* 0x0000060051517812 */ /* 0x000fe200078ec0ff */
[----:B--2---:R-:W-:-:S04]  /*1d800*/  IMAD.WIDE R16, R3, 0x4, R242 ;  /* 0x0000000403107825 */ /* 0x004fc800078e02f2 */
[C---:B---3--:R-:W-:Y:S01]  /*1d810*/  IMAD.WIDE R14, R3.reuse, 0x4, R246 ;  /* 0x00000004030e7825 */ /* 0x048fe200078e02f6 */
[----:B------:R-:W-:Y:S04]  /*1d820*/  LDGSTS.E [R7+-0x7d080], desc[UR16][R16.64], P3 ;  /* 0x82f8000010077fae */ /* 0x000fe800099a1010 */
[----:B------:R-:W-:Y:S01]  /*1d830*/  LDGSTS.E [R6+-0x7cc80], desc[UR16][R14.64], P3 ;  /* 0x833800000e067fae */ /* 0x000fe200099a1010 */
[----:B------:R-:W-:-:S04]  /*1d840*/  IMAD.WIDE R12, R3, 0x4, R248 ;  /* 0x00000004030c7825 */ /* 0x000fc800078e02f8 */
[----:B------:R-:W-:Y:S01]  /*1d850*/  IMAD.WIDE R10, R3, 0x4, R250 ;  /* 0x00000004030a7825 */ /* 0x000fe200078e02fa */
[----:B------:R-:W-:Y:S04]  /*1d860*/  LDGSTS.E [R5+-0x7c880], desc[UR16][R12.64], P3 ;  /* 0x837800000c057fae */ /* 0x000fe800099a1010 */
[----:B------:R-:W-:Y:S04]  /*1d870*/  LDGSTS.E [R4+-0x7c480], desc[UR16][R10.64], P3 ;  /* 0x83b800000a047fae */ /* 0x000fe800099a1010 */
[----:B------:R1:W-:Y:S04]  /*1d880*/  LDGSTS.E [R0+-0x7c080], desc[UR16][R8.64], P3 ;  /* 0x83f8000008007fae */ /* 0x0003e800099a1010 */
[----:B------:R-:W0:Y:S01]  /*1d890*/  LDGDEPBAR ;  /* 0x00000000000079af */ /* 0x000e220000000000 */
[----:B------:R-:W-:-:S02]  /*1d8a0*/  LOP3.LUT R251, R252, 0x60, RZ, 0xc0, !PT ;  /* 0x00000060fcfb7812 */ /* 0x000fc400078ec0ff */
[----:B-1----:R-:W-:Y:S01]  /*1d8b0*/  SHF.L.U32 R0, R252, 0x4, RZ ;  /* 0x00000004fc007819 */ /* 0x002fe200000006ff */
[----:B------:R-:W-:-:S04]  /*1d8c0*/  DEPBAR.LE SB0, 0x4 ;  /* 0x000081000000791a */ /* 0x000fc80000000000 */
[----:B------:R-:W-:Y:S01]  /*1d8d0*/  LOP3.LUT R0, R0, 0x70, RZ, 0xc0, !PT ;  /* 0x0000007000007812 */ /* 0x000fe200078ec0ff */
[----:B------:R-:W-:-:S04]  /*1d8e0*/  IMAD R81, R251, 0x4, R81 ;  /* 0x00000004fb517824 */ /* 0x000fc800078e0251 */
[----:B------:R-:W-:Y:S01]  /*1d8f0*/  IMAD.IADD R81, R0, 0x1, R81 ;  /* 0x0000000100517824 */ /* 0x000fe200078e0251 */
[----:B------:R-:W-:Y:S06]  /*1d900*/  BAR.SYNC.DEFER_BLOCKING 0x0 ;  /* 0x0000000000007b1d */ /* 0x000fec0000010000 */
[----:B------:R-:W-:Y:S04]  /*1d910*/  STL.64 [R1+0x2a0], R16 ;  /* 0x0002a01001007387 */ /* 0x000fe80000100a00 */
[----:B------:R1:W5:Y:S04]  /*1d920*/  LDL.LU.64 R198, [R1+0x11f0] ;  /* 0x0011f00001c67983 */ /* 0x0003680000300a00 */
[----:B------:R-:W2:Y:S04]  /*1d930*/  LDSM.16.M88.4 R16, [R81+UR7+0x13800] ;  /* 0x013800075110783b */ /* 0x000ea80008000200 */
[----:B------:R-:W-:Y:S04]  /*1d940*/  STL.64 [R1+0x298], R14 ;  /* 0x0002980e01007387 */ /* 0x000fe80000100a00 */
[----:B------:R-:W-:Y:S04]  /*1d950*/  STL.64 [R1+0x290], R12 ;  /* 0x0002900c01007387 */ /* 0x000fe80000100a00 */
[----:B------:R-:W-:Y:S04]  /*1d960*/  STL.64 [R1+0x480], R10 ;  /* 0x0004800a01007387 */ /* 0x000fe80000100a00 */
[----:B------:R-:W-:Y:S04]  /*1d970*/  STL.64 [R1+0x468], R8 ;  /* 0x0004680801007387 */ /* 0x000fe80000100a00 */
[----:B------:R-:W3:Y:S04]  /*1d980*/  LDSM.16.M88.4 R20, [R81+UR7+0x14800] ;  /* 0x014800075114783b */ /* 0x000ee80008000200 */
[----:B------:R-:W-:Y:S04]  /*1d990*/  LDSM.16.M88.4 R24, [R81+UR7+0x15800] ;  /* 0x015800075118783b */ /* 0x000fe80008000200 */
[----:B------:R-:W-:Y:S04]  /*1d9a0*/  LDSM.16.M88.4 R4, [R81+UR7] ;  /* 0x000000075104783b */ /* 0x000fe80008000200 */
[----:B------:R-:W-:Y:S04]  /*1d9b0*/  LDSM.16.M88.4 R8, [R81+UR7+0x800] ;  /* 0x000800075108783b */ /* 0x000fe80008000200 */
[----:B------:R-:W-:Y:S04]  /*1d9c0*/  LDSM.16.M88.4 R204, [R81+UR7+0x1000] ;  /* 0x0010000751cc783b */ /* 0x000fe80008000200 */
[----:B--2---:R-:W-:Y:S04]  /*1d9d0*/  STL.64 [R1], R16 ;  /* 0x0000001001007387 */ /* 0x004fe80000100a00 */
[----:B------:R-:W-:Y:S04]  /*1d9e0*/  STL.64 [R1+0x8], R18 ;  /* 0x0000081201007387 */ /* 0x000fe80000100a00 */
[----:B------:R-:W2:Y:S04]  /*1d9f0*/  LDSM.16.M88.4 R16, [R81+UR7+0x15000] ;  /* 0x015000075110783b */ /* 0x000ea80008000200 */
[----:B------:R-:W-:Y:S04]  /*1da00*/  LDSM.16.M88.4 R12, [R81+UR7+0x1800] ;  /* 0x00180007510c783b */ /* 0x000fe80008000200 */
[----:B------:R-:W-:Y:S04]  /*1da10*/  LDSM.16.M88.4 R192, [R81+UR7+0x2000] ;  /* 0x0020000751c0783b */ /* 0x000fe80008000200 */
[----:B---3--:R-:W-:Y:S04]  /*1da20*/  STL.64 [R1+0x20], R20 ;  /* 0x0000201401007387 */ /* 0x008fe80000100a00 */
[----:B------:R-:W-:Y:S04]  /*1da30*/  STL.64 [R1+0x28], R22 ;  /* 0x0000281601007387 */ /* 0x000fe80000100a00 */
[----:B------:R-:W3:Y:S04]  /*1da40*/  LDSM.16.M88.4 R20, [R81+UR7+0x16000] ;  /* 0x016000075114783b */ /* 0x000ee80008000200 */
[----:B------:R-:W-:Y:S04]  /*1da50*/  LDSM.16.M88.4 R184, [R81+UR7+0x2800] ;  /* 0x0028000751b8783b */ /* 0x000fe80008000200 */
[----:B------:R-:W-:Y:S04]  /*1da60*/  LDSM.16.M88.4 R188, [R81+UR7+0x3000] ;  /* 0x0030000751bc783b */ /* 0x000fe80008000200 */
[----:B------:R-:W-:Y:S04]  /*1da70*/  LDSM.16.M88.4 R176, [R81+UR7+0x3800] ;  /* 0x0038000751b0783b */ /* 0x000fe80008000200 */
[----:B------:R-:W-:Y:S04]  /*1da80*/  LDSM.16.M88.4 R180, [R81+UR7+0x4000] ;  /* 0x0040000751b4783b */ /* 0x000fe80008000200 */
[----:B--2---:R-:W-:Y:S04]  /*1da90*/  STL.64 [R1+0x10], R16 ;  /* 0x0000101001007387 */ /* 0x004fe80000100a00 */
[----:B------:R-:W-:Y:S04]  /*1daa0*/  STL.64 [R1+0x18], R18 ;  /* 0x0000181201007387 */ /* 0x000fe80000100a00 */
[----:B------:R-:W2:Y:S04]  /*1dab0*/  LDSM.16.M88.4 R16, [R81+UR7+0x16800] ;  /* 0x016800075110783b */ /* 0x000ea80008000200 */
[----:B------:R-:W-:Y:S04]  /*1dac0*/  STL.64 [R1+0x40], R24 ;  /* 0x0000401801007387 */ /* 0x000fe80000100a00 */
[----:B------:R-:W-:Y:S04]  /*1dad0*/  STL.64 [R1+0x48], R26 ;  /* 0x0000481a01007387 */ /* 0x000fe80000100a00 */
[----:B------:R-:W4:Y:S04]  /*1dae0*/  LDSM.16.M88.4 R24, [R81+UR7+0x17000] ;  /* 0x017000075118783b */ /* 0x000f280008000200 */
[----:B---3--:R-:W-:Y:S04]  /*1daf0*/  STL.64 [R1+0x30], R20 ;  /* 0x0000301401007387 */ /* 0x008fe80000100a00 */
[----:B------:R-:W-:Y:S04]  /*1db00*/  STL.64 [R1+0x38], R22 ;  /* 0x0000381601007387 */ /* 0x000fe80000100a00 */
[----:B------:R-:W3:Y:S04]  /*1db10*/  LDSM.16.M88.4 R20, [R81+UR7+0x17800] ;  /* 0x017800075114783b */ /* 0x000ee80008000200 */
[----:B------:R-:W-:Y:S04]  /*1db20*/  LDSM.16.M88.4 R168, [R81+UR7+0x4800] ;  /* 0x0048000751a8783b */ /* 0x000fe80008000200 */
[----:B------:R-:W-:Y:S04]  /*1db30*/  LDSM.16.M88.4 R172, [R81+UR7+0x5000] ;  /* 0x0050000751ac783b */ /* 0x000fe80008000200 */
[----:B------:R-:W-:Y:S04]  /*1db40*/  LDSM.16.M88.4 R160, [R81+UR7+0x5800] ;  /* 0x0058000751a0783b */ /* 0x000fe80008000200 */
[----:B--2---:R-:W-:Y:S04]  /*1db50*/  STL.64 [R1+0x60], R16 ;  /* 0x0000601001007387 */ /* 0x004fe80000100a00 */
[----:B------:R-:W-:Y:S04]  /*1db60*/  STL.64 [R1+0x68], R18 ;  /* 0x0000681201007387 */ /* 0x000fe80000100a00 */
[----:B------:R-:W2:Y:S04]  /*1db70*/  LDSM.16.M88.4 R16, [R81+UR7+0x18000] ;  /* 0x018000075110783b */ /* 0x000ea80008000200 */
[----:B----4-:R-:W-:Y:S04]  /*1db80*/  STL.64 [R1+0x50], R24 ;  /* 0x0000501801007387 */ /* 0x010fe80000100a00 */
        /* <DEDUP_REMOVED lines=52> */
[----:B------:R-:W-:Y:S04]  /*1ded0*/  LDSM.16.M88.4 R20, [R81+UR7+0x1f000] ;  /* 0x01f000075114783b */ /* 0x000fe80008000200 */
[----:B------:R-:W-:Y:S04]  /*1dee0*/  LDSM.16.M88.4 R116, [R81+UR7+0xc000] ;  /* 0x00c000075174783b */ /* 0x000fe80008000200 */
[----:B------:R-:W-:Y:S04]  /*1def0*/  LDSM.16.M88.4 R104, [R81+UR7+0xc800] ;  /* 0x00c800075168783b */ /* 0x000fe80008000200 */
[----:B------:R-:W-:Y:S04]  /*1df00*/  LDSM.16.M88.4 R108, [R81+UR7+0xd000] ;  /* 0x00d00007516c783b */ /* 0x000fe80008000200 */
[----:B--2---:R-:W-:Y:S04]  /*1df10*/  STL.64 [R1+0x130], R16 ;  /* 0x0001301001007387 */ /* 0x004fe80000100a00 */
[----:B------:R-:W-:Y:S04]  /*1df20*/  STL.64 [R1+0x138], R18 ;  /* 0x0001381201007387 */ /* 0x000fe80000100a00 */
[----:B------:R-:W2:Y:S04]  /*1df30*/  LDSM.16.M88.4 R16, [R81+UR7+0x1f800] ;  /* 0x01f800075110783b */ /* 0x000ea80008000200 */
[----:B----4-:R1:W-:Y:S04]  /*1df40*/  STL.64 [R1+0x160], R24 ;  /* 0x0001601801007387 */ /* 0x0103e80000100a00 */
[----:B------:R1:W-:Y:S04]  /*1df50*/  STL.64 [R1+0x168], R26 ;  /* 0x0001681a01007387 */ /* 0x0003e80000100a00 */
[----:B------:R1:W3:Y:S04]  /*1df60*/  LDSM.16.M88.4 R96, [R81+UR7+0xd800] ;  /* 0x00d800075160783b */ /* 0x0002e80008000200 */
[----:B------:R1:W4:Y:S04]  /*1df70*/  LDSM.16.M88.4 R100, [R81+UR7+0xe000] ;  /* 0x00e000075164783b */ /* 0x0003280008000200 */
[----:B------:R1:W1:Y:S04]  /*1df80*/  LDSM.16.M88.4 R212, [R81+UR7+0xe800] ;  /* 0x00e8000751d4783b */ /* 0x0002680008000200 */
[----:B------:R1:W1:Y:S04]  /*1df90*/  LDSM.16.M88.4 R208, [R81+UR7+0xf000] ;  /* 0x00f0000751d0783b */ /* 0x0002680008000200 */
[----:B------:R1:W1:Y:S04]  /*1dfa0*/  LDSM.16.M88.4 R216, [R81+UR7+0xf800] ;  /* 0x00f8000751d8783b */ /* 0x0002680008000200 */
[----:B------:R1:W1:Y:S04]  /*1dfb0*/  LDSM.16.M88.4 R220, [R81+UR7+0x10000] ;  /* 0x0100000751dc783b */ /* 0x0002680008000200 */
[----:B------:R1:W1:Y:S04]  /*1dfc0*/  LDSM.16.M88.4 R228, [R81+UR7+0x10800] ;  /* 0x0108000751e4783b */ /* 0x0002680008000200 */
[----:B--2---:R2:W-:Y:S04]  /*1dfd0*/  STL.64 [R1+0x170], R16 ;  /* 0x0001701001007387 */ /* 0x0045e80000100a00 */
[----:B------:R2:W-:Y:S04]  /*1dfe0*/  STL.64 [R1+0x150], R20 ;  /* 0x0001501401007387 */ /* 0x0005e80000100a00 */
[----:B------:R2:W-:Y:S04]  /*1dff0*/  STL.64 [R1+0x158], R22 ;  /* 0x0001581601007387 */ /* 0x0005e80000100a00 */
[----:B------:R2:W-:Y:S04]  /*1e000*/  STL.64 [R1+0x178], R18 ;  /* 0x0001781201007387 */ /* 0x0005e80000100a00 */
[----:B------:R2:W1:Y:S04]  /*1e010*/  LDSM.16.M88.4 R224, [R81+UR7+0x11000] ;  /* 0x0110000751e0783b */ /* 0x0004680008000200 */
[----:B------:R2:W1:Y:S04]  /*1e020*/  LDSM.16.M88.4 R236, [R81+UR7+0x11800] ;  /* 0x0118000751ec783b */ /* 0x0004680008000200 */
[----:B------:R2:W1:Y:S04]  /*1e030*/  LDSM.16.M88.4 R232, [R81+UR7+0x12000] ;  /* 0x0120000751e8783b */ /* 0x0004680008000200 */
[----:B------:R2:W1:Y:S04]  /*1e040*/  LDSM.16.M88.4 R244, [R81+UR7+0x12800] ;  /* 0x0128000751f4783b */ /* 0x0004680008000200 */
[----:B------:R2:W1:Y:S04]  /*1e050*/  LDSM.16.M88.4 R240, [R81+UR7+0x13000] ;  /* 0x0130000751f0783b */ /* 0x0004680008000200 */
[----:B------:R2:W1:Y:S01]  /*1e060*/  LDSM.16.M88.4 R248, [R81+UR7+0x14000] ;  /* 0x0140000751f8783b */ /* 0x0004620008000200 */
[----:B---34-:R-:W-:Y:S05]  /*1e070*/  @!P0 BRA `(.L_x_6) ;  /* 0x0000000800088947 */ /* 0x018fea0003800000 */
[----:B--2---:R-:W-:Y:S01]  /*1e080*/  MOV R16, R4 ;  /* 0x0000000400107202 */ /* 0x004fe20000000f00 */
[----:B------:R-:W-:Y:S01]  /*1e090*/  IMAD.MOV.U32 R17, RZ, RZ, R6 ;  /* 0x000000ffff117224 */ /* 0x000fe200078e0006 */
[----:B------:R-:W-:Y:S01]  /*1e0a0*/  MOV R19, R10 ;  /* 0x0000000a00137202 */ /* 0x000fe20000000f00 */
[----:B------:R-:W-:Y:S01]  /*1e0b0*/  IMAD.MOV.U32 R18, RZ, RZ, R8 ;  /* 0x000000ffff127224 */ /* 0x000fe200078e0008 */
[----:B------:R-:W-:Y:S01]  /*1e0c0*/  MOV R22, R12 ;  /* 0x0000000c00167202 */ /* 0x000fe20000000f00 */
[----:B------:R-:W-:Y:S01]  /*1e0d0*/  IMAD.MOV.U32 R20, RZ, RZ, R204 ;  /* 0x000000ffff147224 */ /* 0x000fe200078e00cc */
[----:B-1----:R-:W-:Y:S01]  /*1e0e0*/  MOV R25, R194 ;  /* 0x000000c200197202 */ /* 0x002fe20000000f00 */
[----:B------:R-:W-:Y:S01]  /*1e0f0*/  IMAD.MOV.U32 R21, RZ, RZ, R206 ;  /* 0x000000ffff157224 */ /* 0x000fe200078e00ce */
[----:B------:R-:W-:Y:S01]  /*1e100*/  MOV R28, R188 ;  /* 0x000000bc001c7202 */ /* 0x000fe20000000f00 */
        /* <DEDUP_REMOVED lines=40> */
[----:B------:R-:W-:-:S02]  /*1e390*/  IMAD.MOV.U32 R53, RZ, RZ, R142 ;  /* 0x000000ffff357224 */ /* 0x000fc400078e008e */
[----:B------:R-:W-:Y:S02]  /*1e3a0*/  IMAD.MOV.U32 R54, RZ, RZ, R128 ;  /* 0x000000ffff367224 */ /* 0x000fe400078e0080 */
[----:B------:R-:W-:Y:S02]  /*1e3b0*/  IMAD.MOV.U32 R56, RZ, RZ, R132 ;  /* 0x000000ffff387224 */ /* 0x000fe400078e0084 */
[----:B------:R-:W-:Y:S02]  /*1e3c0*/  IMAD.MOV.U32 R57, RZ, RZ, R134 ;  /* 0x000000ffff397224 */ /* 0x000fe400078e0086 */
[----:B------:R-:W-:Y:S02]  /*1e3d0*/  IMAD.MOV.U32 R59, RZ, RZ, R122 ;  /* 0x000000ffff3b7224 */ /* 0x000fe400078e007a */
[----:B------:R-:W-:Y:S02]  /*1e3e0*/  IMAD.MOV.U32 R60, RZ, RZ, R124 ;  /* 0x000000ffff3c7224 */ /* 0x000fe400078e007c */
        /* <DEDUP_REMOVED lines=13> */
[----:B------:R-:W-:Y:S01]  /*1e4c0*/  IMAD.MOV.U32 R5, RZ, RZ, R7 ;  /* 0x000000ffff057224 */ /* 0x000fe200078e0007 */
[----:B------:R1:W-:Y:S01]  /*1e4d0*/  STTM.x64 tmem[UR11+0x100], R16 ;  /* 0x00010010000079ed */ /* 0x0003e2000834000b */
[----:B------:R-:W-:Y:S02]  /*1e4e0*/  IMAD.MOV.U32 R7, RZ, RZ, R11 ;  /* 0x000000ffff077224 */ /* 0x000fe400078e000b */
[----:B------:R-:W-:Y:S02]  /*1e4f0*/  IMAD.MOV.U32 R10, RZ, RZ, R13 ;  /* 0x000000ffff0a7224 */ /* 0x000fe400078e000d */
[----:B------:R-:W-:Y:S01]  /*1e500*/  IMAD.MOV.U32 R11, RZ, RZ, R15 ;  /* 0x000000ffff0b7224 */ /* 0x000fe200078e000f */
[----:B------:R-:W-:Y:S01]  /*1e510*/  MOV R15, R187 ;  /* 0x000000bb000f7202 */ /* 0x000fe20000000f00 */
[----:B------:R-:W-:Y:S02]  /*1e520*/  IMAD.MOV.U32 R8, RZ, RZ, R205 ;  /* 0x000000ffff087224 */ /* 0x000fe400078e00cd */
[----:B------:R-:W-:-:S02]  /*1e530*/  IMAD.MOV.U32 R13, RZ, RZ, R195 ;  /* 0x000000ffff0d7224 */ /* 0x000fc400078e00c3 */
[----:B------:R-:W-:Y:S02]  /*1e540*/  IMAD.MOV.U32 R14, RZ, RZ, R185 ;  /* 0x000000ffff0e7224 */ /* 0x000fe400078e00b9 */
[----:B-1----:R-:W-:Y:S01]  /*1e550*/  IMAD.MOV.U32 R16, RZ, RZ, R189 ;  /* 0x000000ffff107224 */ /* 0x002fe200078e00bd */
        /* <DEDUP_REMOVED lines=50> */
[----:B------:R-:W-:-:S04]  /*1e880*/  IMAD.MOV.U32 R67, RZ, RZ, R219 ;  /* 0x000000ffff437224 */ /* 0x000fc800078e00db */
[----:B------:R3:W-:Y:S03]  /*1e890*/  STTM.x64 tmem[UR11+0x180], R4 ;  /* 0x00018004000079ed */ /* 0x0007e6000834000b */
.L_x_6:
[----:B---3--:R-:W3:Y:S01]  /*1e8a0*/  LDL.LU.64 R50, [R1+0x338] ;  /* 0x0003380001327983 */ /* 0x008ee20000300a00 */
[C---:B------:R-:W-:Y:S01]  /*1e8b0*/  IMAD.SHL.U32 R80, R3.reuse, 0x4, RZ ;  /* 0x0000000403507824 */ /* 0x040fe200078e00ff */
[----:B------:R-:W-:Y:S01]  /*1e8c0*/  SHF.R.S32.HI R0, RZ, 0x1f, R3 ;  /* 0x0000001fff007819 */ /* 0x000fe20000011403 */
[----:B------:R-:W4:Y:S01]  /*1e8d0*/  LDC R252, c[0x0][0x3a0] ;  /* 0x0000e800fffc7b82 */ /* 0x000f220000000800 */
[----:B--2---:R-:W2:Y:S04]  /*1e8e0*/  LDL.LU.64 R20, [R1+0x238] ;  /* 0x0002380001147983 */ /* 0x004ea80000300a00 */
        /* <DEDUP_REMOVED lines=8> */
[----:B-1----:R-:W2:Y:S04]  /*1e970*/  LDL.LU.64 R26, [R1+0x358] ;  /* 0x00035800011a7983 */ /* 0x002ea80000300a00 */
        /* <DEDUP_REMOVED lines=20> */
[----:B------:R-:W3:Y:S04]  /*1eac0*/  LDL.LU.64 R106, [R1+0x5d8] ;  /* 0x0005d800016a7983 */ /* 0x000ee80000300a00 */
[----:B------:R-:W4:Y:S04]  /*1ead0*/  LDL.LU.64 R96, [R1+0x5d0] ;  /* 0x0005d00001607983 */ /* 0x000f280000300a00 */
[----:B------:R-:W4:Y:S01]  /*1eae0*/  LDL.LU.64 R68, [R1+0x598] ;  /* 0x0005980001447983 */ /* 0x000f220000300a00 */
[----:B------:R-:W-:-:S03]  /*1eaf0*/  SHF.L.U64.HI R3, R3, 0x2, R0 ;  /* 0x0000000203037819 */ /* 0x000fc60000010200 */
        /* <DEDUP_REMOVED lines=9> */
[----:B--2---:R-:W-:-:S02]  /*1eb90*/  IADD3 R110, P1, PT, R112, R80, RZ ;  /* 0x00000050706e7210 */ /* 0x004fc40007f3e0ff */
[-C--:B---3--:R-:W-:Y:S02]  /*1eba0*/  IADD3 R98, P3, PT, R106, R80.reuse, RZ ;  /* 0x000000506a627210 */ /* 0x088fe40007f7e0ff */
[-C--:B------:R-:W-:Y:S02]  /*1ebb0*/  IADD3.X R111, PT, PT, R113, R3.reuse, RZ, P1, !PT ;  /* 0x00000003716f7210 */ /* 0x080fe40000ffe4ff */
[-C--:B----4-:R-:W-:Y:S01]  /*1ebc0*/  IADD3 R74, P4, PT, R96, R80.reuse, RZ ;  /* 0x00000050604a7210 */ /* 0x090fe20007f9e0ff */
[--C-:B------:R-:W-:Y:S02]  /*1ebd0*/  IMAD.X R99, R107, 0x1, R3.reuse, P3 ;  /* 0x000000016b637824 */ /* 0x100fe400018e0603 */
[----:B------:R-:W-:Y:S01]  /*1ebe0*/  STL.64 [R1+0xd00], R110 ;  /* 0x000d006e01007387 */ /* 0x000fe20000100a00 */
[----:B------:R-:W-:Y:S01]  /*1ebf0*/  IADD3 R64, P5, PT, R68, R80, RZ ;  /* 0x0000005044407210 */ /* 0x000fe20007fbe0ff */
[----:B------:R-:W-:Y:S02]  /*1ec00*/  IMAD.X R75, R97, 0x1, R3, P4 ;  /* 0x00000001614b7824 */ /* 0x000fe400020e0603 */
[----:B------:R-:W-:Y:S01]  /*1ec10*/  IMAD.MOV.U32 R68, RZ, RZ, R62 ;  /* 0x000000ffff447224 */ /* 0x000fe200078e003e */
[----:B------:R-:W-:Y:S01]  /*1ec20*/  IADD3.X R65, PT, PT, R69, R3, RZ, P5, !PT ;  /* 0x0000000345417210 */ /* 0x000fe20002ffe4ff */
[----:B------:R-:W-:Y:S01]  /*1ec30*/  IMAD.MOV.U32 R69, RZ, RZ, R63 ;  /* 0x000000ffff457224 */ /* 0x000fe200078e003f */
[----:B------:R-:W-:Y:S01]  /*1ec40*/  MOV R62, R60 ;  /* 0x0000003c003e7202 */ /* 0x000fe20000000f00 */
[----:B------:R-:W-:Y:S01]  /*1ec50*/  IMAD.MOV.U32 R63, RZ, RZ, R61 ;  /* 0x000000ffff3f7224 */ /* 0x000fe200078e003d */
[----:B------:R-:W-:Y:S01]  /*1ec60*/  MOV R61, R59 ;  /* 0x0000003b003d7202 */ /* 0x000fe20000000f00 */
[----:B------:R-:W-:Y:S01]  /*1ec70*/  IMAD.MOV.U32 R60, RZ, RZ, R58 ;  /* 0x000000ffff3c7224 */ /* 0x000fe200078e003a */
[----:B------:R-:W-:Y:S01]  /*1ec80*/  STL.64 [R1+0xd88], R98 ;  /* 0x000d886201007387 */ /* 0x000fe20000100a00 */
[----:B------:R-:W-:Y:S01]  /*1ec90*/  IMAD.MOV.U32 R58, RZ, RZ, R40 ;  /* 0x000000ffff3a7224 */ /* 0x000fe200078e0028 */
[----:B------:R-:W-:Y:S01]  /*1eca0*/  MOV R40, R36 ;  /* 0x0000002400287202 */ /* 0x000fe20000000f00 */
[----:B------:R-:W-:Y:S01]  /*1ecb0*/  IMAD.MOV.U32 R59, RZ, RZ, R41 ;  /* 0x000000ffff3b7224 */ /* 0x000fe200078e0029 */
[----:B------:R1:W-:Y:S01]  /*1ecc0*/  STL.64 [R1+0xe10], R74 ;  /* 0x000e104a01007387 */ /* 0x0003e20000100a00 */
[----:B------:R-:W-:Y:S01]  /*1ecd0*/  IMAD.MOV.U32 R41, RZ, RZ, R37 ;  /* 0x000000ffff297224 */ /* 0x000fe200078e0025 */
[----:B------:R-:W-:Y:S01]  /*1ece0*/  MOV R37, R25 ;  /* 0x0000001900257202 */ /* 0x000fe20000000f00 */
[----:B------:R-:W-:Y:S01]  /*1ecf0*/  IMAD.MOV.U32 R36, RZ, RZ, R24 ;  /* 0x000000ffff247224 */ /* 0x000fe200078e0018 */
[----:B------:R2:W-:Y:S04]  /*1ed00*/  STL.64 [R1+0xe90], R64 ;  /* 0x000e904001007387 */ /* 0x0005e80000100a00 */
[----:B------:R-:W3:Y:S04]  /*1ed10*/  LDL.LU.64 R24, [R1+0x258] ;  /* 0x0002580001187983 */ /* 0x000ee80000300a00 */
[----:B------:R-:W4:Y:S01]  /*1ed20*/  LDL.LU.64 R112, [R1+0x590] ;  /* 0x0005900001707983 */ /* 0x000f220000300a00 */
[----:B------:R-:W-:-:S02]  /*1ed30*/  IADD3 R106, P3, PT, R108, R80, RZ ;  /* 0x000000506c6a7210 */ /* 0x000fc40007f7e0ff */
[-C--:B-1----:R-:W-:Y:S01]  /*1ed40*/  IADD3 R74, P4, PT, R100, R80.reuse, RZ ;  /* 0x00000050644a7210 */ /* 0x082fe20007f9e0ff */
[----:B------:R-:W3:Y:S01]  /*1ed50*/  LDL.LU.64 R98, [R1+0x500] ;  /* 0x0005000001627983 */ /* 0x000ee20000300a00 */
[-C--:B--2---:R-:W-:Y:S01]  /*1ed60*/  IADD3 R64, P5, PT, R66, R80.reuse, RZ ;  /* 0x0000005042407210 */ /* 0x084fe20007fbe0ff */
[--C-:B------:R-:W-:Y:S01]  /*1ed70*/  IMAD.X R107, R109, 0x1, R3.reuse, P3 ;  /* 0x000000016d6b7824 */ /* 0x100fe200018e0603 */
[----:B------:R-:W-:Y:S01]  /*1ed80*/  IADD3.X R75, PT, PT, R101, R3, RZ, P4, !PT ;  /* 0x00000003654b7210 */ /* 0x000fe200027fe4ff */
[----:B------:R-:W2:Y:S02]  /*1ed90*/  LDL.LU.64 R96, [R1+0x4f8] ;  /* 0x0004f80001607983 */ /* 0x000ea40000300a00 */
[----:B------:R-:W-:Y:S01]  /*1eda0*/  IMAD.X R65, R67, 0x1, R3, P5 ;  /* 0x0000000143417824 */ /* 0x000fe200028e0603 */
[----:B----4-:R-:W-:-:S05]  /*1edb0*/  IADD3 R110, P1, PT, R112, R80, RZ ;  /* 0x00000050706e7210 */ /* 0x010fca0007f3e0ff */
[----:B------:R-:W-:-:S05]  /*1edc0*/  IMAD.X R111, R113, 0x1, R3, P1 ;  /* 0x00000001716f7824 */ /* 0x000fca00008e0603 */
[----:B------:R-:W-:Y:S04]  /*1edd0*/  STL.64 [R1+0xf18], R110 ;  /* 0x000f186e01007387 */ /* 0x000fe80000100a00 */
[----:B------:R1:W-:Y:S04]  /*1ede0*/  STL.64 [R1+0xf98], R106 ;  /* 0x000f986a01007387 */ /* 0x0003e80000100a00 */
[----:B------:R4:W-:Y:S04]  /*1edf0*/  STL.64 [R1+0x1020], R74 ;  /* 0x0010204a01007387 */ /* 0x0009e80000100a00 */
[----:B------:R2:W-:Y:S04]  /*1ee00*/  STL.64 [R1+0x1098], R64 ;  /* 0x0010984001007387 */ /* 0x0005e80000100a00 */
[----:B-1----:R-:W3:Y:S01]  /*1ee10*/  LDL.LU.64 R106, [R1+0x568] ;  /* 0x00056800016a7983 */ /* 0x002ee20000300a00 */
[----:B------:R-:W-:-:S02]  /*1ee20*/  IADD3 R66, P3, PT, R78, R80, RZ ;  /* 0x000000504e427210 */ /* 0x000fc40007f7e0ff */
[-C--:B----4-:R-:W-:Y:S02]  /*1ee30*/  IADD3 R74, P4, PT, R104, R80.reuse, RZ ;  /* 0x00000050684a7210 */ /* 0x090fe40007f9e0ff */
[----:B------:R-:W-:Y:S02]  /*1ee40*/  IADD3.X R67, PT, PT, R79, R3, RZ, P3, !PT ;  /* 0x000000034f437210 */ /* 0x000fe40001ffe4ff */
[----:B--2---:R-:W-:Y:S01]  /*1ee50*/  IADD3 R64, P5, PT, R72, R80, RZ ;  /* 0x0000005048407210 */ /* 0x004fe20007fbe0ff */
[----:B------:R-:W-:-:S03]  /*1ee60*/  IMAD.X R75, R105, 0x1, R3, P4 ;  /* 0x00000001694b7824 */ /* 0x000fc600020e0603 */
[----:B------:R-:W-:Y:S02]  /*1ee70*/  IADD3.X R65, PT, PT, R73, R3, RZ, P5, !PT ;  /* 0x0000000349417210 */ /* 0x000fe40002ffe4ff */
[----:B---3--:R-:W-:-:S05]  /*1ee80*/  IADD3 R100, P1, PT, R106, R80, RZ ;  /* 0x000000506a647210 */ /* 0x008fca0007f3e0ff */
[----:B------:R-:W-:-:S05]  /*1ee90*/  IMAD.X R101, R107, 0x1, R3, P1 ;  /* 0x000000016b657824 */ /* 0x000fca00008e0603 */
[----:B------:R-:W-:Y:S04]  /*1eea0*/  STL.64 [R1+0x10d0], R100 ;  /* 0x0010d06401007387 */ /* 0x000fe80000100a00 */
[----:B------:R1:W-:Y:S02]  /*1eeb0*/  STL.64 [R1+0x1108], R66 ;  /* 0x0011084201007387 */ /* 0x0003e40000100a00 */
[----:B-1----:R-:W-:Y:S01]  /*1eec0*/  IMAD.MOV.U32 R66, RZ, RZ, R62 ;  /* 0x000000ffff427224 */ /* 0x002fe200078e003e */
[----:B------:R-:W-:Y:S01]  /*1eed0*/  MOV R62, R60 ;  /* 0x0000003c003e7202 */ /* 0x000fe20000000f00 */
[----:B------:R-:W-:Y:S02]  /*1eee0*/  IMAD.MOV.U32 R67, RZ, RZ, R63 ;  /* 0x000000ffff437224 */ /* 0x000fe400078e003f */
[----:B------:R-:W-:Y:S01]  /*1eef0*/  IMAD.MOV.U32 R63, RZ, RZ, R61 ;  /* 0x000000ffff3f7224 */ /* 0x000fe200078e003d */
[----:B------:R-:W-:Y:S01]  /*1ef00*/  MOV R61, R59 ;  /* 0x0000003b003d7202 */ /* 0x000fe20000000f00 */
[----:B------:R-:W-:-:S02]  /*1ef10*/  IMAD.MOV.U32 R60, RZ, RZ, R58 ;  /* 0x000000ffff3c7224 */ /* 0x000fc400078e003a */
[----:B------:R-:W-:Y:S01]  /*1ef20*/  IMAD.MOV.U32 R58, RZ, RZ, R56 ;  /* 0x000000ffff3a7224 */ /* 0x000fe200078e0038 */
[----:B------:R-:W-:Y:S01]  /*1ef30*/  MOV R56, R54 ;  /* 0x0000003600387202 */ /* 0x000fe20000000f00 */
[----:B------:R-:W-:Y:S02]  /*1ef40*/  IMAD.MOV.U32 R59, RZ, RZ, R57 ;  /* 0x000000ffff3b7224 */ /* 0x000fe400078e0039 */
[----:B------:R-:W-:Y:S01]  /*1ef50*/  IMAD.MOV.U32 R57, RZ, RZ, R55 ;  /* 0x000000ffff397224 */ /* 0x000fe200078e0037 */
[----:B------:R-:W-:Y:S01]  /*1ef60*/  MOV R55, R53 ;  /* 0x0000003500377202 */ /* 0x000fe20000000f00 */
[----:B------:R-:W-:Y:S02]  /*1ef70*/  IMAD.MOV.U32 R54, RZ, RZ, R52 ;  /* 0x000000ffff367224 */ /* 0x000fe400078e0034 */
[----:B------:R-:W-:Y:S01]  /*1ef80*/  IMAD.MOV.U32 R52, RZ, RZ, R26 ;  /* 0x000000ffff347224 */ /* 0x000fe200078e001a */
[----:B------:R-:W-:Y:S01]  /*1ef90*/  MOV R26, R12 ;  /* 0x0000000c001a7202 */ /* 0x000fe20000000f00 */
[----:B------:R-:W-:-:S02]  /*1efa0*/  IMAD.MOV.U32 R53, RZ, RZ, R27 ;  /* 0x000000ffff357224 */ /* 0x000fc400078e001b */
[----:B------:R-:W-:Y:S02]  /*1efb0*/  IMAD.MOV.U32 R27, RZ, RZ, R13 ;  /* 0x000000ffff1b7224 */ /* 0x000fe400078e000d */
[----:B------:R-:W2:Y:S04]  /*1efc0*/  LDL.LU.64 R12, [R1+0x248] ;  /* 0x00024800010c7983 */ /* 0x000ea80000300a00 */
[----:B------:R-:W3:Y:S04]  /*1efd0*/  LDL.LU.64 R100, [R1+0x4d0] ;  /* 0x0004d00001647983 */ /* 0x000ee80000300a00 */
[----:B------:R-:W4:Y:S04]  /*1efe0*/  LDL.LU.64 R78, [R1+0x4c8] ;  /* 0x0004c800014e7983 */ /* 0x000f280000300a00 */
[----:B------:R1:W-:Y:S04]  /*1eff0*/  STL.64 [R1+0x1140], R74 ;  /* 0x0011404a01007387 */ /* 0x0003e80000100a00 */
[----:B------:R1:W-:Y:S04]  /*1f000*/  STL.64 [R1+0x1170], R64 ;  /* 0x0011704001007387 */ /* 0x0003e80000100a00 */
[----:B------:R-:W2:Y:S01]  /*1f010*/  LDL.LU.64 R106, [R1+0x538] ;  /* 0x00053800016a7983 */ /* 0x000ea20000300a00 */
[----:B------:R-:W-:-:S02]  /*1f020*/  IADD3 R72, P3, PT, R76, R80, RZ ;  /* 0x000000504c487210 */ /* 0x000fc40007f7e0ff */
[----:B-1----:R-:W-:-:S03]  /*1f030*/  IADD3 R74, P4, PT, R102, R80, RZ ;  /* 0x00000050664a7210 */ /* 0x002fc60007f9e0ff */
[----:B------:R-:W-:Y:S01]  /*1f040*/  IMAD.X R73, R77, 0x1, R3, P3 ;  /* 0x000000014d497824 */ /* 0x000fe200018e0603 */
[----:B------:R-:W-:Y:S02]  /*1f050*/  IADD3 R64, P5, PT, R70, R80, RZ ;  /* 0x0000005046407210 */ /* 0x000fe40007fbe0ff */
[----:B------:R-:W-:-:S03]  /*1f060*/  IADD3.X R75, PT, PT, R103, R3, RZ, P4, !PT ;  /* 0x00000003674b7210 */ /* 0x000fc600027fe4ff */
[----:B------:R-:W-:Y:S01]  /*1f070*/  IMAD.X R65, R71, 0x1, R3, P5 ;  /* 0x0000000147417824 */ /* 0x000fe200028e0603 */
[----:B--2---:R-:W-:-:S05]  /*1f080*/  IADD3 R104, P1, PT, R106, R80, RZ ;  /* 0x000000506a687210 */ /* 0x004fca0007f3e0ff */
[----:B------:R-:W-:-:S05]  /*1f090*/  IMAD.X R105, R107, 0x1, R3, P1 ;  /* 0x000000016b697824 */ /* 0x000fca00008e0603 */
[----:B------:R-:W-:Y:S04]  /*1f0a0*/  STL.64 [R1+0x1198], R104 ;  /* 0x0011986801007387 */ /* 0x000fe80000100a00 */
[----:B------:R1:W-:Y:S04]  /*1f0b0*/  STL.64 [R1+0x11b8], R72 ;  /* 0x0011b84801007387 */ /* 0x0003e80000100a00 */
[----:B------:R-:W2:Y:S04]  /*1f0c0*/  LDL.LU.64 R106, [R1+0x4a8] ;  /* 0x0004a800016a7983 */ /* 0x000ea80000300a00 */
[----:B------:R-:W2:Y:S04]  /*1f0d0*/  LDL.LU.64 R76, [R1+0x4a0] ;  /* 0x0004a000014c7983 */ /* 0x000ea80000300a00 */
[----:B-1----:R-:W2:Y:S04]  /*1f0e0*/  LDL.LU.64 R72, [R1+0x490] ;  /* 0x0004900001487983 */ /* 0x002ea80000300a00 */
[----:B------:R1:W-:Y:S04]  /*1f0f0*/  STL.64 [R1+0x11d0], R74 ;  /* 0x0011d04a01007387 */ /* 0x0003e80000100a00 */
[----:B------:R3:W-:Y:S04]  /*1f100*/  STL.64 [R1+0x11e0], R64 ;  /* 0x0011e04001007387 */ /* 0x0007e80000100a00 */
[----:B------:R-:W2:Y:S01]  /*1f110*/  LDL.LU.64 R104, [R1+0x510] ;  /* 0x0005100001687983 */ /* 0x000ea20000300a00 */
[----:B------:R-:W-:-:S02]  /*1f120*/  IADD3 R70, P3, PT, R98, R80, RZ ;  /* 0x0000005062467210 */ /* 0x000fc40007f7e0ff */
[-C--:B-1----:R-:W-:Y:S02]  /*1f130*/  IADD3 R74, P4, PT, R96, R80.reuse, RZ ;  /* 0x00000050604a7210 */ /* 0x082fe40007f9e0ff */
[----:B------:R-:W-:Y:S02]  /*1f140*/  IADD3.X R71, PT, PT, R99, R3, RZ, P3, !PT ;  /* 0x0000000363477210 */ /* 0x000fe40001ffe4ff */
[-C--:B---3--:R-:W-:Y:S02]  /*1f150*/  IADD3 R64, P5, PT, R68, R80.reuse, RZ ;  /* 0x0000005044407210 */ /* 0x088fe40007fbe0ff */
[----:B--2---:R-:W-:-:S05]  /*1f160*/  IADD3 R102, P1, PT, R104, R80, RZ ;  /* 0x0000005068667210 */ /* 0x004fca0007f3e0ff */
        /* <DEDUP_REMOVED lines=15> */
[----:B------:R-:W-:Y:S02]  /*1f260*/  IMAD.MOV.U32 R48, RZ, RZ, R46 ;  /* 0x000000ffff307224 */ /* 0x000fe400078e002e */
[----:B------:R-:W-:-:S02]  /*1f270*/  IMAD.MOV.U32 R49, RZ, RZ, R47 ;  /* 0x000000ffff317224 */ /* 0x000fc400078e002f */
[----:B------:R-:W2:Y:S01]  /*1f280*/  LDL.LU.64 R46, [R1+0x3b8] ;  /* 0x0003b800012e7983 */ /* 0x000ea20000300a00 */
[----:B------:R-:W-:Y:S01]  /*1f290*/  IADD3.X R75, PT, PT, R97, R3, RZ, P4, !PT ;  /* 0x00000003614b7210 */ /* 0x000fe200027fe4ff */
[----:B------:R-:W-:Y:S01]  /*1f2a0*/  IMAD.X R65, R69, 0x1, R3, P5 ;  /* 0x0000000145417824 */ /* 0x000fe200028e0603 */
[----:B------:R-:W-:Y:S01]  /*1f2b0*/  MOV R69, R63 ;  /* 0x0000003f00457202 */ /* 0x000fe20000000f00 */
[----:B------:R-:W-:Y:S01]  /*1f2c0*/  IMAD.MOV.U32 R68, RZ, RZ, R62 ;  /* 0x000000ffff447224 */ /* 0x000fe200078e003e */
[----:B------:R-:W3:Y:S01]  /*1f2d0*/  LDL.LU.64 R108, [R1+0x478] ;  /* 0x00047800016c7983 */ /* 0x000ee20000300a00 */
[----:B------:R-:W-:Y:S01]  /*1f2e0*/  IMAD.MOV.U32 R62, RZ, RZ, R60 ;  /* 0x000000ffff3e7224 */ /* 0x000fe200078e003c */
[----:B------:R-:W-:Y:S01]  /*1f2f0*/  MOV R60, R52 ;  /* 0x00000034003c7202 */ /* 0x000fe20000000f00 */
[----:B------:R-:W-:Y:S01]  /*1f300*/  IMAD.MOV.U32 R63, RZ, RZ, R61 ;  /* 0x000000ffff3f7224 */ /* 0x000fe200078e003d */
[----:B------:R-:W3:Y:S01]  /*1f310*/  LDL.LU.64 R102, [R1+0x470] ;  /* 0x0004700001667983 */ /* 0x000ee20000300a00 */
[----:B------:R-:W-:-:S03]  /*1f320*/  IMAD.MOV.U32 R61, RZ, RZ, R53 ;  /* 0x000000ffff3d7224 */ /* 0x000fc600078e0035 */
[----:B------:R4:W-:Y:S04]  /*1f330*/  STL.64 [R1+0xd90], R74 ;  /* 0x000d904a01007387 */ /* 0x0009e80000100a00 */
[----:B------:R1:W-:Y:S01]  /*1f340*/  STL.64 [R1+0xe18], R64 ;  /* 0x000e184001007387 */ /* 0x0003e20000100a00 */
[----:B--2---:R-:W-:Y:S01]  /*1f350*/  IMAD.MOV.U32 R52, RZ, RZ, R46 ;  /* 0x000000ffff347224 */ /* 0x004fe200078e002e */
[----:B------:R-:W-:Y:S01]  /*1f360*/  MOV R53, R47 ;  /* 0x0000002f00357202 */ /* 0x000fe20000000f00 */
[----:B------:R-:W-:Y:S02]  /*1f370*/  IMAD.MOV.U32 R46, RZ, RZ, R34 ;  /* 0x000000ffff2e7224 */ /* 0x000fe400078e0022 */
[----:B------:R-:W-:Y:S02]  /*1f380*/  IMAD.MOV.U32 R47, RZ, RZ, R35 ;  /* 0x000000ffff2f7224 */ /* 0x000fe400078e0023 */
[----:B------:R-:W2:Y:S04]  /*1f390*/  LDL.LU.64 R34, [R1+0x208] ;  /* 0x0002080001227983 */ /* 0x000ea80000300a00 */
[----:B------:R-:W2:Y:S01]  /*1f3a0*/  LDL.LU.64 R112, [R1+0x4e0] ;  /* 0x0004e00001707983 */ /* 0x000ea20000300a00 */
[----:B------:R-:W-:-:S02]  /*1f3b0*/  IADD3 R96, P3, PT, R100, R80, RZ ;  /* 0x0000005064607210 */ /* 0x000fc40007f7e0ff */
[-C--:B----4-:R-:W-:Y:S01]  /*1f3c0*/  IADD3 R74, P4, PT, R78, R80.reuse, RZ ;  /* 0x000000504e4a7210 */ /* 0x090fe20007f9e0ff */
[----:B------:R-:W4:Y:S01]  /*1f3d0*/  LDL.LU.64 R98, [R1+0x448] ;  /* 0x0004480001627983 */ /* 0x000f220000300a00 */
[----:B-1----:R-:W-:Y:S01]  /*1f3e0*/  IADD3 R64, P5, PT, R66, R80, RZ ;  /* 0x0000005042407210 */ /* 0x002fe20007fbe0ff */
[--C-:B------:R-:W-:Y:S02]  /*1f3f0*/  IMAD.X R97, R101, 0x1, R3.reuse, P3 ;  /* 0x0000000165617824 */ /* 0x100fe400018e0603 */
[----:B------:R-:W-:Y:S01]  /*1f400*/  IMAD.X R75, R79, 0x1, R3, P4 ;  /* 0x000000014f4b7824 */ /* 0x000fe200020e0603 */
[----:B------:R-:W-:Y:S01]  /*1f410*/  IADD3.X R65, PT, PT, R67, R3, RZ, P5, !PT ;  /* 0x0000000343417210 */ /* 0x000fe20002ffe4ff */
[----:B------:R-:W3:Y:S01]  /*1f420*/  LDL.LU.64 R104, [R1+0x440] ;  /* 0x0004400001687983 */ /* 0x000ee20000300a00 */
[----:B------:R-:W-:Y:S01]  /*1f430*/  IMAD.MOV.U32 R66, RZ, RZ, R62 ;  /* 0x000000ffff427224 */ /* 0x000fe200078e003e */
[----:B------:R-:W-:Y:S01]  /*1f440*/  MOV R62, R60 ;  /* 0x0000003c003e7202 */ /* 0x000fe20000000f00 */
[----:B------:R-:W-:-:S02]  /*1f450*/  IMAD.MOV.U32 R67, RZ, RZ, R63 ;  /* 0x000000ffff437224 */ /* 0x000fc400078e003f */
[----:B------:R-:W-:Y:S01]  /*1f460*/  IMAD.MOV.U32 R63, RZ, RZ, R61 ;  /* 0x000000ffff3f7224 */ /* 0x000fe200078e003d */
[----:B------:R-:W-:Y:S01]  /*1f470*/  MOV R61, R53 ;  /* 0x00000035003d7202 */ /* 0x000fe20000000f00 */
[----:B------:R-:W-:Y:S02]  /*1f480*/  IMAD.MOV.U32 R60, RZ, RZ, R52 ;  /* 0x000000ffff3c7224 */ /* 0x000fe400078e0034 */
[----:B------:R-:W-:Y:S02]  /*1f490*/  IMAD.MOV.U32 R52, RZ, RZ, R46 ;  /* 0x000000ffff347224 */ /* 0x000fe400078e002e */
[----:B------:R-:W-:Y:S01]  /*1f4a0*/  IMAD.MOV.U32 R53, RZ, RZ, R47 ;  /* 0x000000ffff357224 */ /* 0x000fe200078e002f */
[----:B--2---:R-:W-:-:S04]  /*1f4b0*/  IADD3 R110, P1, PT, R112, R80, RZ ;  /* 0x00000050706e7210 */ /* 0x004fc80007f3e0ff */
[----:B------:R-:W-:-:S05]  /*1f4c0*/  IADD3.X R111, PT, PT, R113, R3, RZ, P1, !PT ;  /* 0x00000003716f7210 */ /* 0x000fca0000ffe4ff */
[----:B------:R-:W-:Y:S04]  /*1f4d0*/  STL.64 [R1+0xea0], R110 ;  /* 0x000ea06e01007387 */ /* 0x000fe80000100a00 */
[----:B------:R1:W-:Y:S04]  /*1f4e0*/  STL.64 [R1+0xf20], R96 ;  /* 0x000f206001007387 */ /* 0x0003e80000100a00 */
[----:B------:R2:W-:Y:S04]  /*1f4f0*/  STL.64 [R1+0xfa8], R74 ;  /* 0x000fa84a01007387 */ /* 0x0005e80000100a00 */
[----:B------:R3:W-:Y:S04]  /*1f500*/  STL.64 [R1+0x1028], R64 ;  /* 0x0010284001007387 */ /* 0x0007e80000100a00 */
[----:B------:R-:W4:Y:S04]  /*1f510*/  LDL.LU.64 R46, [R1+0x180] ;  /* 0x00018000012e7983 */ /* 0x000f280000300a00 */
[----:B------:R-:W4:Y:S01]  /*1f520*/  LDL.LU.64 R112, [R1+0x4b0] ;  /* 0x0004b00001707983 */ /* 0x000f220000300a00 */
[----:B-1----:R-:W-:-:S02]  /*1f530*/  IADD3 R96, P3, PT, R106, R80, RZ ;  /* 0x000000506a607210 */ /* 0x002fc40007f7e0ff */
[-C--:B--2---:R-:W-:Y:S01]  /*1f540*/  IADD3 R74, P4, PT, R76, R80.reuse, RZ ;  /* 0x000000504c4a7210 */ /* 0x084fe20007f9e0ff */
[----:B------:R-:W2:Y:S01]  /*1f550*/  LDL.LU.64 R78, [R1+0x428] ;  /* 0x00042800014e7983 */ /* 0x000ea20000300a00 */
[-C--:B---3--:R-:W-:Y:S01]  /*1f560*/  IADD3 R64, P5, PT, R72, R80.reuse, RZ ;  /* 0x0000005048407210 */ /* 0x088fe20007fbe0ff */
[--C-:B------:R-:W-:Y:S02]  /*1f570*/  IMAD.X R97, R107, 0x1, R3.reuse, P3 ;  /* 0x000000016b617824 */ /* 0x100fe400018e0603 */
[----:B------:R-:W-:Y:S01]  /*1f580*/  IMAD.X R75, R77, 0x1, R3, P4 ;  /* 0x000000014d4b7824 */ /* 0x000fe200020e0603 */
[----:B------:R-:W-:Y:S01]  /*1f590*/  IADD3.X R65, PT, PT, R73, R3, RZ, P5, !PT ;  /* 0x0000000349417210 */ /* 0x000fe20002ffe4ff */
[----:B------:R-:W3:Y:S01]  /*1f5a0*/  LDL.LU.64 R100, [R1+0x420] ;  /* 0x0004200001647983 */ /* 0x000ee20000300a00 */
[----:B----4-:R-:W-:-:S04]  /*1f5b0*/  IADD3 R110, P1, PT, R112, R80, RZ ;  /* 0x00000050706e7210 */ /* 0x010fc80007f3e0ff */
[----:B------:R-:W-:-:S05]  /*1f5c0*/  IADD3.X R111, PT, PT, R113, R3, RZ, P1, !PT ;  /* 0x00000003716f7210 */ /* 0x000fca0000ffe4ff */
[----:B------:R-:W-:Y:S04]  /*1f5d0*/  STL.64 [R1+0x10a0], R110 ;  /* 0x0010a06e01007387 */ /* 0x000fe80000100a00 */
[----:B------:R-:W-:Y:S04]  /*1f5e0*/  STL.64 [R1+0x10d8], R96 ;  /* 0x0010d86001007387 */ /* 0x000fe80000100a00 */
[----:B------:R1:W-:Y:S04]  /*1f5f0*/  STL.64 [R1+0x1110], R74 ;  /* 0x0011104a01007387 */ /* 0x0003e80000100a00 */
[----:B------:R4:W-:Y:S04]  /*1f600*/  STL.64 [R1+0x1148], R64 ;  /* 0x0011484001007387 */ /* 0x0009e80000100a00 */
[----:B------:R-:W2:Y:S01]  /*1f610*/  LDL.LU.64 R112, [R1+0x488] ;  /* 0x0004880001707983 */ /* 0x000ea20000300a00 */
[----:B------:R-:W-:-:S02]  /*1f620*/  IADD3 R106, P3, PT, R108, R80, RZ ;  /* 0x000000506c6a7210 */ /* 0x000fc40007f7e0ff */
[-C--:B-1----:R-:W-:Y:S01]  /*1f630*/  IADD3 R74, P4, PT, R102, R80.reuse, RZ ;  /* 0x00000050664a7210 */ /* 0x082fe20007f9e0ff */
[----:B------:R-:W3:Y:S01]  /*1f640*/  LDL.LU.64 R96, [R1+0x408] ;  /* 0x0004080001607983 */ /* 0x000ee20000300a00 */
[-C--:B----4-:R-:W-:Y:S01]  /*1f650*/  IADD3 R64, P5, PT, R70, R80.reuse, RZ ;  /* 0x0000005046407210 */ /* 0x090fe20007fbe0ff */
[--C-:B------:R-:W-:Y:S01]  /*1f660*/  IMAD.X R107, R109, 0x1, R3.reuse, P3 ;  /* 0x000000016d6b7824 */ /* 0x100fe200018e0603 */
[----:B------:R-:W-:Y:S01]  /*1f670*/  IADD3.X R75, PT, PT, R103, R3, RZ, P4, !PT ;  /* 0x00000003674b7210 */ /* 0x000fe200027fe4ff */
[----:B------:R-:W4:Y:S02]  /*1f680*/  LDL.LU.64 R76, [R1+0x400] ;  /* 0x00040000014c7983 */ /* 0x000f240000300a00 */
[----:B------:R-:W-:Y:S02]  /*1f690*/  IMAD.X R65, R71, 0x1, R3, P5 ;  /* 0x0000000147417824 */ /* 0x000fe400028e0603 */
[----:B------:R-:W3:Y:S01]  /*1f6a0*/  LDL.LU.64 R72, [R1+0x3f8] ;  /* 0x0003f80001487983 */ /* 0x000ee20000300a00 */
[----:B--2---:R-:W-:-:S05]  /*1f6b0*/  IADD3 R110, P1, PT, R112, R80, RZ ;  /* 0x00000050706e7210 */ /* 0x004fca0007f3e0ff */
[----:B------:R-:W-:-:S05]  /*1f6c0*/  IMAD.X R111, R113, 0x1, R3, P1 ;  /* 0x00000001716f7824 */ /* 0x000fca00008e0603 */
[----:B------:R-:W-:Y:S04]  /*1f6d0*/  STL.64 [R1+0x1178], R110 ;  /* 0x0011786e01007387 */ /* 0x000fe80000100a00 */
[----:B------:R1:W-:Y:S04]  /*1f6e0*/  STL.64 [R1+0x11a0], R106 ;  /* 0x0011a06a01007387 */ /* 0x0003e80000100a00 */
[----:B------:R2:W-:Y:S04]  /*1f6f0*/  STL.64 [R1+0x11c0], R74 ;  /* 0x0011c04a01007387 */ /* 0x0005e80000100a00 */
[----:B------:R3:W-:Y:S04]  /*1f700*/  STL.64 [R1+0x11d8], R64 ;  /* 0x0011d84001007387 */ /* 0x0007e80000100a00 */
[----:B-1----:R-:W4:Y:S01]  /*1f710*/  LDL.LU.64 R106, [R1+0x458] ;  /* 0x00045800016a7983 */ /* 0x002f220000300a00 */
[----:B------:R-:W-:-:S02]  /*1f720*/  IADD3 R70, P3, PT, R98, R80, RZ ;  /* 0x0000005062467210 */ /* 0x000fc40007f7e0ff */
[-C--:B--2---:R-:W-:Y:S02]  /*1f730*/  IADD3 R74, P4, PT, R104, R80.reuse, RZ ;  /* 0x00000050684a7210 */ /* 0x084fe40007f9e0ff */
[----:B------:R-:W-:Y:S02]  /*1f740*/  IADD3.X R71, PT, PT, R99, R3, RZ, P3, !PT ;  /* 0x0000000363477210 */ /* 0x000fe40001ffe4ff */
[----:B---3--:R-:W-:Y:S01]  /*1f750*/  IADD3 R64, P5, PT, R68, R80, RZ ;  /* 0x0000005044407210 */ /* 0x008fe20007fbe0ff */
[----:B------:R-:W-:-:S04]  /*1f760*/  IMAD.X R75, R105, 0x1, R3, P4 ;  /* 0x00000001694b7824 */ /* 0x000fc800020e0603 */
[----:B------:R-:W-:Y:S01]  /*1f770*/  IMAD.X R65, R69, 0x1, R3, P5 ;  /* 0x0000000145417824 */ /* 0x000fe200028e0603 */
[----:B----4-:R-:W-:-:S05]  /*1f780*/  IADD3 R102, P1, PT, R106, R80, RZ ;  /* 0x000000506a667210 */ /* 0x010fca0007f3e0ff */
        /* <DEDUP_REMOVED lines=33> */
[----:B--2---:R-:W-:-:S04]  /*1f9a0*/  IADD3 R104, P1, PT, R106, R80, RZ ;  /* 0x000000506a687210 */ /* 0x004fc80007f3e0ff */
[----:B------:R-:W-:-:S05]  /*1f9b0*/  IADD3.X R105, PT, PT, R107, R3, RZ, P1, !PT ;  /* 0x000000036b697210 */ /* 0x000fca0000ffe4ff */
[----:B------:R-:W-:Y:S04]  /*1f9c0*/  STL.64 [R1+0xe20], R104 ;  /* 0x000e206801007387 */ /* 0x000fe80000100a00 */
[----:B------:R1:W-:Y:S02]  /*1f9d0*/  STL.64 [R1+0xea8], R68 ;  /* 0x000ea84401007387 */ /* 0x0003e40000100a00 */
[----:B-1----:R-:W-:Y:S01]  /*1f9e0*/  IMAD.MOV.U32 R68, RZ, RZ, R62 ;  /* 0x000000ffff447224 */ /* 0x002fe200078e003e */
[----:B------:R-:W-:Y:S01]  /*1f9f0*/  MOV R69, R63 ;  /* 0x0000003f00457202 */ /* 0x000fe20000000f00 */
[----:B------:R-:W-:Y:S01]  /*1fa00*/  IMAD.MOV.U32 R62, RZ, RZ, R60 ;  /* 0x000000ffff3e7224 */ /* 0x000fe200078e003c */
[----:B------:R-:W-:Y:S01]  /*1fa10*/  MOV R60, R58 ;  /* 0x0000003a003c7202 */ /* 0x000fe20000000f00 */
[----:B------:R-:W-:-:S02]  /*1fa20*/  IMAD.MOV.U32 R63, RZ, RZ, R61 ;  /* 0x000000ffff3f7224 */ /* 0x000fc400078e003d */
[----:B------:R-:W-:Y:S01]  /*1fa30*/  IMAD.MOV.U32 R61, RZ, RZ, R59 ;  /* 0x000000ffff3d7224 */ /* 0x000fe200078e003b */
[----:B------:R-:W-:Y:S01]  /*1fa40*/  MOV R59, R53 ;  /* 0x00000035003b7202 */ /* 0x000fe20000000f00 */
[----:B------:R-:W-:Y:S02]  /*1fa50*/  IMAD.MOV.U32 R58, RZ, RZ, R52 ;  /* 0x000000ffff3a7224 */ /* 0x000fe400078e0034 */
[----:B------:R-:W-:Y:S02]  /*1fa60*/  IMAD.MOV.U32 R52, RZ, RZ, R48 ;  /* 0x000000ffff347224 */ /* 0x000fe400078e0030 */
[----:B------:R-:W-:Y:S02]  /*1fa70*/  IMAD.MOV.U32 R53, RZ, RZ, R49 ;  /* 0x000000ffff357224 */ /* 0x000fe400078e0031 */
[----:B------:R-:W2:Y:S04]  /*1fa80*/  LDL.LU.64 R48, [R1+0x318] ;  /* 0x0003180001307983 */ /* 0x000ea80000300a00 */
[----:B------:R-:W2:Y:S04]  /*1fa90*/  LDL.LU.64 R106, [R1+0x3c8] ;  /* 0x0003c800016a7983 */ /* 0x000ea80000300a00 */
[----:B------:R-:W2:Y:S04]  /*1faa0*/  LDL.LU.64 R78, [R1+0x3c0] ;  /* 0x0003c000014e7983 */ /* 0x000ea80000300a00 */
[----:B------:R1:W-:Y:S04]  /*1fab0*/  STL.64 [R1+0xf30], R74 ;  /* 0x000f304a01007387 */ /* 0x0003e80000100a00 */
[----:B------:R3:W-:Y:S04]  /*1fac0*/  STL.64 [R1+0xfb8], R64 ;  /* 0x000fb84001007387 */ /* 0x0007e80000100a00 */
[----:B------:R-:W2:Y:S01]  /*1fad0*/  LDL.LU.64 R104, [R1+0x410] ;  /* 0x0004100001687983 */ /* 0x000ea20000300a00 */
[----:B------:R-:W-:-:S02]  /*1fae0*/  IADD3 R66, P3, PT, R96, R80, RZ ;  /* 0x0000005060427210 */ /* 0x000fc40007f7e0ff */
[-C--:B-1----:R-:W-:Y:S02]  /*1faf0*/  IADD3 R74, P4, PT, R76, R80.reuse, RZ ;  /* 0x000000504c4a7210 */ /* 0x082fe40007f9e0ff */
[----:B------:R-:W-:Y:S02]  /*1fb00*/  IADD3.X R67, PT, PT, R97, R3, RZ, P3, !PT ;  /* 0x0000000361437210 */ /* 0x000fe40001ffe4ff */
[----:B---3--:R-:W-:Y:S01]  /*1fb10*/  IADD3 R64, P5, PT, R72, R80, RZ ;  /* 0x0000005048407210 */ /* 0x008fe20007fbe0ff */
[----:B------:R-:W-:-:S04]  /*1fb20*/  IMAD.X R75, R77, 0x1, R3, P4 ;  /* 0x000000014d4b7824 */ /* 0x000fc800020e0603 */
[----:B------:R-:W-:Y:S01]  /*1fb30*/  IMAD.X R65, R73, 0x1, R3, P5 ;  /* 0x0000000149417824 */ /* 0x000fe200028e0603 */
        /* <DEDUP_REMOVED lines=24> */
[----:B------:R-:W2:Y:S04]  /*1fcc0*/  LDL.LU.64 R96, [R1+0x3a0] ;  /* 0x0003a00001607983 */ /* 0x000ea80000300a00 */
[----:B------:R1:W-:Y:S04]  /*1fcd0*/  STL.64 [R1+0x10e0], R74 ;  /* 0x0010e04a01007387 */ /* 0x0003e80000100a00 */
[----:B------:R1:W-:Y:S04]  /*1fce0*/  STL.64 [R1+0x1118], R64 ;  /* 0x0011184001007387 */ /* 0x0003e80000100a00 */
[----:B------:R-:W2:Y:S01]  /*1fcf0*/  LDL.LU.64 R112, [R1+0x3f0] ;  /* 0x0003f00001707983 */ /* 0x000ea20000300a00 */
[----:B------:R-:W-:-:S02]  /*1fd00*/  IADD3 R100, P3, PT, R102, R80, RZ ;  /* 0x0000005066647210 */ /* 0x000fc40007f7e0ff */
[-C--:B----4-:R-:W-:Y:S01]  /*1fd10*/  IADD3 R76, P4, PT, R98, R80.reuse, RZ ;  /* 0x00000050624c7210 */ /* 0x090fe20007f9e0ff */
[----:B-1----:R-:W4:Y:S01]  /*1fd20*/  LDL.LU.64 R74, [R1+0x388] ;  /* 0x00038800014a7983 */ /* 0x002f220000300a00 */
[----:B------:R-:W-:Y:S01]  /*1fd30*/  IADD3 R64, P5, PT, R70, R80, RZ ;  /* 0x0000005046407210 */ /* 0x000fe20007fbe0ff */
[--C-:B------:R-:W-:Y:S02]  /*1fd40*/  IMAD.X R101, R103, 0x1, R3.reuse, P3 ;  /* 0x0000000167657824 */ /* 0x100fe400018e0603 */
[----:B------:R-:W3:Y:S01]  /*1fd50*/  LDL.LU.64 R104, [R1+0x380] ;  /* 0x0003800001687983 */ /* 0x000ee20000300a00 */
[----:B------:R-:W-:Y:S01]  /*1fd60*/  IMAD.X R77, R99, 0x1, R3, P4 ;  /* 0x00000001634d7824 */ /* 0x000fe200020e0603 */
[----:B------:R-:W-:Y:S01]  /*1fd70*/  IADD3.X R65, PT, PT, R71, R3, RZ, P5, !PT ;  /* 0x0000000347417210 */ /* 0x000fe20002ffe4ff */
[----:B------:R-:W-:Y:S01]  /*1fd80*/  IMAD.MOV.U32 R70, RZ, RZ, R62 ;  /* 0x000000ffff467224 */ /* 0x000fe200078e003e */
[----:B------:R-:W-:Y:S01]  /*1fd90*/  MOV R62, R60 ;  /* 0x0000003c003e7202 */ /* 0x000fe20000000f00 */
[----:B------:R-:W-:Y:S01]  /*1fda0*/  IMAD.MOV.U32 R71, RZ, RZ, R63 ;  /* 0x000000ffff477224 */ /* 0x000fe200078e003f */
[----:B------:R-:W3:Y:S01]  /*1fdb0*/  LDL.LU.64 R72, [R1+0x378] ;  /* 0x0003780001487983 */ /* 0x000ee20000300a00 */
        /* <DEDUP_REMOVED lines=14> */
[----:B------:R-:W-:Y:S04]  /*1fea0*/  STL.64 [R1+0x1180], R100 ;  /* 0x0011806401007387 */ /* 0x000fe80000100a00 */
[----:B------:R1:W-:Y:S04]  /*1feb0*/  STL.64 [R1+0x11a8], R76 ;  /* 0x0011a84c01007387 */ /* 0x0003e80000100a00 */
[----:B------:R2:W-:Y:S04]  /*1fec0*/  STL.64 [R1+0x11c8], R64 ;  /* 0x0011c84001007387 */ /* 0x0005e80000100a00 */
[----:B------:R-:W3:Y:S04]  /*1fed0*/  LDL.LU.64 R36, [R1+0x268] ;  /* 0x0002680001247983 */ /* 0x000ee80000300a00 */
[----:B------:R-:W3:Y:S01]  /*1fee0*/  LDL.LU.64 R112, [R1+0x3d0] ;  /* 0x0003d00001707983 */ /* 0x000ee20000300a00 */
[----:B------:R-:W-:-:S02]  /*1fef0*/  IADD3 R98, P3, PT, R106, R80, RZ ;  /* 0x000000506a627210 */ /* 0x000fc40007f7e0ff */
[-C--:B-1----:R-:W-:Y:S01]  /*1ff00*/  IADD3 R76, P4, PT, R78, R80.reuse, RZ ;  /* 0x000000504e4c7210 */ /* 0x082fe20007f9e0ff */
[----:B------:R-:W4:Y:S01]  /*1ff10*/  LDL.LU.64 R100, [R1+0x368] ;  /* 0x0003680001647983 */ /* 0x000f220000300a00 */
[----:B--2---:R-:W-:Y:S01]  /*1ff20*/  IADD3 R64, P5, PT, R68, R80, RZ ;  /* 0x0000005044407210 */ /* 0x004fe20007fbe0ff */
[--C-:B------:R-:W-:Y:S02]  /*1ff30*/  IMAD.X R99, R107, 0x1, R3.reuse, P3 ;  /* 0x000000016b637824 */ /* 0x100fe400018e0603 */
[----:B------:R-:W-:Y:S01]  /*1ff40*/  IMAD.X R77, R79, 0x1, R3, P4 ;  /* 0x000000014f4d7824 */ /* 0x000fe200020e0603 */
[----:B------:R-:W-:Y:S01]  /*1ff50*/  IADD3.X R65, PT, PT, R69, R3, RZ, P5, !PT ;  /* 0x0000000345417210 */ /* 0x000fe20002ffe4ff */
[----:B------:R-:W2:Y:S01]  /*1ff60*/  LDL.LU.64 R102, [R1+0x360] ;  /* 0x0003600001667983 */ /* 0x000ea20000300a00 */
        /* <DEDUP_REMOVED lines=8> */
[----:B---3--:R-:W-:-:S04]  /*1fff0*/  IADD3 R110, P1, PT, R112, R80, RZ ;  /* 0x00000050706e7210 */ /* 0x008fc80007f3e0ff */
[----:B------:R-:W-:-:S05]  /*20000*/  IADD3.X R111, PT, PT, R113, R3, RZ, P1, !PT ;  /* 0x00000003716f7210 */ /* 0x000fca0000ffe4ff */
[----:B------:R-:W-:Y:S04]  /*20010*/  STL.64 [R1+0xbc0], R110 ;  /* 0x000bc06e01007387 */ /* 0x000fe80000100a00 */
[----:B------:R1:W-:Y:S04]  /*20020*/  STL.64 [R1+0xc20], R98 ;  /* 0x000c206201007387 */ /* 0x0003e80000100a00 */
[----:B------:R-:W-:Y:S04]  /*20030*/  STL.64 [R1+0xca0], R76 ;  /* 0x000ca04c01007387 */ /* 0x000fe80000100a00 */
[----:B------:R3:W-:Y:S04]  /*20040*/  STL.64 [R1+0xd28], R64 ;  /* 0x000d284001007387 */ /* 0x0007e80000100a00 */
[----:B------:R-:W2:Y:S04]  /*20050*/  LDL.LU.64 R54, [R1+0x210] ;  /* 0x0002100001367983 */ /* 0x000ea80000300a00 */
[----:B------:R-:W2:Y:S01]  /*20060*/  LDL.LU.64 R112, [R1+0x3b0] ;  /* 0x0003b00001707983 */ /* 0x000ea20000300a00 */
[----:B------:R-:W-:-:S02]  /*20070*/  IADD3 R106, P3, PT, R108, R80, RZ ;  /* 0x000000506c6a7210 */ /* 0x000fc40007f7e0ff */
[-C--:B------:R-:W-:Y:S01]  /*20080*/  IADD3 R78, P4, PT, R96, R80.reuse, RZ ;  /* 0x00000050604e7210 */ /* 0x080fe20007f9e0ff */
[----:B-1----:R-:W4:Y:S01]  /*20090*/  LDL.LU.64 R98, [R1+0x348] ;  /* 0x0003480001627983 */ /* 0x002f220000300a00 */
[-C--:B---3--:R-:W-:Y:S01]  /*200a0*/  IADD3 R64, P5, PT, R66, R80.reuse, RZ ;  /* 0x0000005042407210 */ /* 0x088fe20007fbe0ff */
[--C-:B------:R-:W-:Y:S02]  /*200b0*/  IMAD.X R107, R109, 0x1, R3.reuse, P3 ;  /* 0x000000016d6b7824 */ /* 0x100fe400018e0603 */
[----:B------:R-:W-:Y:S01]  /*200c0*/  IMAD.X R79, R97, 0x1, R3, P4 ;  /* 0x00000001614f7824 */ /* 0x000fe200020e0603 */
[----:B------:R-:W-:Y:S01]  /*200d0*/  IADD3.X R65, PT, PT, R67, R3, RZ, P5, !PT ;  /* 0x0000000343417210 */ /* 0x000fe20002ffe4ff */
[----:B------:R-:W3:Y:S01]  /*200e0*/  LDL.LU.64 R76, [R1+0x340] ;  /* 0x00034000014c7983 */ /* 0x000ee20000300a00 */
[----:B--2---:R-:W-:-:S04]  /*200f0*/  IADD3 R110, P1, PT, R112, R80, RZ ;  /* 0x00000050706e7210 */ /* 0x004fc80007f3e0ff */
[----:B------:R-:W-:-:S05]  /*20100*/  IADD3.X R111, PT, PT, R113, R3, RZ, P1, !PT ;  /* 0x00000003716f7210 */ /* 0x000fca0000ffe4ff */
[----:B------:R-:W-:Y:S04]  /*20110*/  STL.64 [R1+0xda8], R110 ;  /* 0x000da86e01007387 */ /* 0x000fe80000100a00 */
[----:B------:R1:W-:Y:S04]  /*20120*/  STL.64 [R1+0xe30], R106 ;  /* 0x000e306a01007387 */ /* 0x0003e80000100a00 */
[----:B------:R2:W-:Y:S04]  /*20130*/  STL.64 [R1+0xeb0], R78 ;  /* 0x000eb04e01007387 */ /* 0x0005e80000100a00 */
[----:B------:R3:W-:Y:S04]  /*20140*/  STL.64 [R1+0xf38], R64 ;  /* 0x000f384001007387 */ /* 0x0007e80000100a00 */
[----:B-1----:R-:W3:Y:S01]  /*20150*/  LDL.LU.64 R106, [R1+0x390] ;  /* 0x00039000016a7983 */ /* 0x002ee20000300a00 */
[----:B----4-:R-:W-:-:S02]  /*20160*/  IADD3 R66, P3, PT, R74, R80, RZ ;  /* 0x000000504a427210 */ /* 0x010fc40007f7e0ff */
[----:B--2---:R-:W-:-:S03]  /*20170*/  IADD3 R78, P4, PT, R104, R80, RZ ;  /* 0x00000050684e7210 */ /* 0x004fc60007f9e0ff */
[----:B------:R-:W-:Y:S01]  /*20180*/  IMAD.X R67, R75, 0x1, R3, P3 ;  /* 0x000000014b437824 */ /* 0x000fe200018e0603 */
[----:B---3--:R-:W-:Y:S02]  /*20190*/  IADD3 R64, P5, PT, R72, R80, RZ ;  /* 0x0000005048407210 */ /* 0x008fe40007fbe0ff */
[----:B------:R-:W-:-:S03]  /*201a0*/  IADD3.X R79, PT, PT, R105, R3, RZ, P4, !PT ;  /* 0x00000003694f7210 */ /* 0x000fc600027fe4ff */
[----:B------:R-:W-:Y:S01]  /*201b0*/  IMAD.X R65, R73, 0x1, R3, P5 ;  /* 0x0000000149417824 */ /* 0x000fe200028e0603 */
[----:B------:R-:W-:-:S05]  /*201c0*/  IADD3 R96, P1, PT, R106, R80, RZ ;  /* 0x000000506a607210 */ /* 0x000fca0007f3e0ff */
[----:B------:R-:W-:-:S05]  /*201d0*/  IMAD.X R97, R107, 0x1, R3, P1 ;  /* 0x000000016b617824 */ /* 0x000fca00008e0603 */
[----:B------:R-:W-:Y:S04]  /*201e0*/  STL.64 [R1+0xfc0], R96 ;  /* 0x000fc06001007387 */ /* 0x000fe80000100a00 */
[----:B------:R1:W-:Y:S02]  /*201f0*/  STL.64 [R1+0x1048], R66 ;  /* 0x0010484201007387 */ /* 0x0003e40000100a00 */
[----:B-1----:R-:W-:Y:S01]  /*20200*/  MOV R66, R62 ;  /* 0x0000003e00427202 */ /* 0x002fe20000000f00 */
[----:B------:R-:W-:Y:S01]  /*20210*/  IMAD.MOV.U32 R67, RZ, RZ, R63 ;  /* 0x000000ffff437224 */ /* 0x000fe200078e003f */
[----:B------:R-:W-:Y:S01]  /*20220*/  MOV R63, R61 ;  /* 0x0000003d003f7202 */ /* 0x000fe20000000f00 */
[----:B------:R-:W-:Y:S02]  /*20230*/  IMAD.MOV.U32 R62, RZ, RZ, R60 ;  /* 0x000000ffff3e7224 */ /* 0x000fe400078e003c */
        /* <DEDUP_REMOVED lines=9> */
[-C--:B-1----:R-:W-:Y:S02]  /*202d0*/  IADD3 R78, P4, PT, R102, R80.reuse, RZ ;  /* 0x00000050664e7210 */ /* 0x082fe40007f9e0ff */
[----:B------:R-:W-:Y:S02]  /*202e0*/  IADD3.X R73, PT, PT, R101, R3, RZ, P3, !PT ;  /* 0x0000000365497210 */ /* 0x000fe40001ffe4ff */
[----:B------:R-:W-:Y:S01]  /*202f0*/  IADD3 R64, P5, PT, R70, R80, RZ ;  /* 0x0000005046407210 */ /* 0x000fe20007fbe0ff */
[----:B------:R-:W-:-:S04]  /*20300*/  IMAD.X R79, R103, 0x1, R3, P4 ;  /* 0x00000001674f7824 */ /* 0x000fc800020e0603 */
[----:B------:R-:W-:Y:S01]  /*20310*/  IMAD.X R65, R71, 0x1, R3, P5 ;  /* 0x0000000147417824 */ /* 0x000fe200028e0603 */
[----:B--2---:R-:W-:-:S05]  /*20320*/  IADD3 R104, P1, PT, R106, R80, RZ ;  /* 0x000000506a687210 */ /* 0x004fca0007f3e0ff */
[----:B------:R-:W-:-:S05]  /*20330*/  IMAD.X R105, R107, 0x1, R3, P1 ;  /* 0x000000016b697824 */ /* 0x000fca00008e0603 */
[----:B------:R-:W-:Y:S04]  /*20340*/  STL.64 [R1+0x1120], R104 ;  /* 0x0011206801007387 */ /* 0x000fe80000100a00 */
[----:B------:R1:W-:Y:S04]  /*20350*/  STL.64 [R1+0x1158], R72 ;  /* 0x0011584801007387 */ /* 0x0003e80000100a00 */
[----:B-1----:R-:W2:Y:S04]  /*20360*/  LDL.LU.64 R72, [R1+0x308] ;  /* 0x0003080001487983 */ /* 0x002ea80000300a00 */
[----:B------:R-:W2:Y:S04]  /*20370*/  LDL.LU.64 R110, [R1+0x300] ;  /* 0x00030000016e7983 */ /* 0x000ea80000300a00 */
[----:B------:R-:W2:Y:S04]  /*20380*/  LDL.LU.64 R100, [R1+0x2f8] ;  /* 0x0002f80001647983 */ /* 0x000ea80000300a00 */
[----:B------:R1:W-:Y:S04]  /*20390*/  STL.64 [R1+0x1188], R78 ;  /* 0x0011884e01007387 */ /* 0x0003e80000100a00 */
[----:B------:R3:W-:Y:S04]  /*203a0*/  STL.64 [R1+0x11b0], R64 ;  /* 0x0011b04001007387 */ /* 0x0007e80000100a00 */
[----:B------:R-:W2:Y:S01]  /*203b0*/  LDL.LU.64 R104, [R1+0x350] ;  /* 0x0003500001687983 */ /* 0x000ea20000300a00 */
[----:B------:R-:W-:-:S02]  /*203c0*/  IADD3 R70, P4, PT, R76, R80, RZ ;  /* 0x000000504c467210 */ /* 0x000fc40007f9e0ff */
[-C--:B-1----:R-:W-:Y:S02]  /*203d0*/  IADD3 R78, P3, PT, R98, R80.reuse, RZ ;  /* 0x00000050624e7210 */ /* 0x082fe40007f7e0ff */
[----:B---3--:R-:W-:-:S03]  /*203e0*/  IADD3 R64, P5, PT, R68, R80, RZ ;  /* 0x0000005044407210 */ /* 0x008fc60007fbe0ff */
[--C-:B------:R-:W-:Y:S02]  /*203f0*/  IMAD.X R79, R99, 0x1, R3.reuse, P3 ;  /* 0x00000001634f7824 */ /* 0x100fe400018e0603 */
[----:B------:R-:W-:Y:S01]  /*20400*/  IMAD.X R71, R77, 0x1, R3, P4 ;  /* 0x000000014d477824 */ /* 0x000fe200020e0603 */
[----:B------:R-:W-:Y:S02]  /*20410*/  IADD3.X R65, PT, PT, R69, R3, RZ, P5, !PT ;  /* 0x0000000345417210 */ /* 0x000fe40002ffe4ff */
[----:B--2---:R-:W-:-:S04]  /*20420*/  IADD3 R102, P1, PT, R104, R80, RZ ;  /* 0x0000005068667210 */ /* 0x004fc80007f3e0ff */
[----:B------:R-:W-:-:S05]  /*20430*/  IADD3.X R103, PT, PT, R105, R3, RZ, P1, !PT ;  /* 0x0000000369677210 */ /* 0x000fca0000ffe4ff */
[----:B------:R-:W-:Y:S04]  /*20440*/  STL.64 [R1+0xb98], R102 ;  /* 0x000b986601007387 */ /* 0x000fe80000100a00 */
[----:B------:R1:W-:Y:S04]  /*20450*/  STL.64 [R1+0xbc8], R78 ;  /* 0x000bc84e01007387 */ /* 0x0003e80000100a00 */
[----:B------:R-:W2:Y:S04]  /*20460*/  LDL.LU.64 R108, [R1+0x2e8] ;  /* 0x0002e800016c7983 */ /* 0x000ea80000300a00 */
[----:B------:R-:W3:Y:S04]  /*20470*/  LDL.LU.64 R104, [R1+0x2e0] ;  /* 0x0002e00001687983 */ /* 0x000ee80000300a00 */
[----:B-1----:R-:W2:Y:S04]  /*20480*/  LDL.LU.64 R78, [R1+0x2d8] ;  /* 0x0002d800014e7983 */ /* 0x002ea80000300a00 */
[----:B------:R1:W-:Y:S04]  /*20490*/  STL.64 [R1+0xc30], R70 ;  /* 0x000c304601007387 */ /* 0x0003e80000100a00 */
[----:B------:R4:W-:Y:S01]  /*204a0*/  STL.64 [R1+0xca8], R64 ;  /* 0x000ca84001007387 */ /* 0x0009e20000100a00 */
[----:B-1----:R-:W-:Y:S01]  /*204b0*/  IMAD.MOV.U32 R70, RZ, RZ, R62 ;  /* 0x000000ffff467224 */ /* 0x002fe200078e003e */
        /* <DEDUP_REMOVED lines=8> */
[----:B------:R-:W2:Y:S01]  /*20540*/  LDL.LU.64 R112, [R1+0x330] ;  /* 0x0003300001707983 */ /* 0x000ea20000300a00 */
[----:B------:R-:W-:-:S02]  /*20550*/  IADD3 R76, P3, PT, R96, R80, RZ ;  /* 0x00000050604c7210 */ /* 0x000fc40007f7e0ff */
[-C--:B----4-:R-:W-:Y:S01]  /*20560*/  IADD3 R68, P4, PT, R74, R80.reuse, RZ ;  /* 0x000000504a447210 */ /* 0x090fe20007f9e0ff */
[----:B------:R-:W4:Y:S01]  /*20570*/  LDL.LU.64 R102, [R1+0x2c8] ;  /* 0x0002c80001667983 */ /* 0x000f220000300a00 */
[-C--:B------:R-:W-:Y:S01]  /*20580*/  IADD3 R64, P5, PT, R66, R80.reuse, RZ ;  /* 0x0000005042407210 */ /* 0x080fe20007fbe0ff */
[--C-:B------:R-:W-:Y:S02]  /*20590*/  IMAD.X R77, R97, 0x1, R3.reuse, P3 ;  /* 0x00000001614d7824 */ /* 0x100fe400018e0603 */
[----:B------:R-:W-:Y:S01]  /*205a0*/  IMAD.X R69, R75, 0x1, R3, P4 ;  /* 0x000000014b457824 */ /* 0x000fe200020e0603 */
[----:B------:R-:W-:Y:S01]  /*205b0*/  IADD3.X R65, PT, PT, R67, R3, RZ, P5, !PT ;  /* 0x0000000343417210 */ /* 0x000fe20002ffe4ff */
[----:B------:R-:W3:Y:S01]  /*205c0*/  LDL.LU.64 R98, [R1+0x2c0] ;  /* 0x0002c00001627983 */ /* 0x000ee20000300a00 */
[----:B--2---:R-:W-:-:S04]  /*205d0*/  IADD3 R106, P1, PT, R112, R80, RZ ;  /* 0x00000050706a7210 */ /* 0x004fc80007f3e0ff */
[----:B------:R-:W-:-:S05]  /*205e0*/  IADD3.X R107, PT, PT, R113, R3, RZ, P1, !PT ;  /* 0x00000003716b7210 */ /* 0x000fca0000ffe4ff */
[----:B------:R-:W-:Y:S04]  /*205f0*/  STL.64 [R1+0xd30], R106 ;  /* 0x000d306a01007387 */ /* 0x000fe80000100a00 */
[----:B------:R-:W-:Y:S04]  /*20600*/  STL.64 [R1+0xdb8], R76 ;  /* 0x000db84c01007387 */ /* 0x000fe80000100a00 */
[----:B------:R-:W-:Y:S04]  /*20610*/  STL.64 [R1+0xe40], R68 ;  /* 0x000e404401007387 */ /* 0x000fe80000100a00 */
[----:B------:R1:W-:Y:S02]  /*20620*/  STL.64 [R1+0xec0], R64 ;  /* 0x000ec04001007387 */ /* 0x0003e40000100a00 */
[----:B-1----:R-:W-:Y:S01]  /*20630*/  IMAD.MOV.U32 R64, RZ, RZ, R62 ;  /* 0x000000ffff407224 */ /* 0x002fe200078e003e */
        /* <DEDUP_REMOVED lines=9> */
[----:B------:R-:W2:Y:S04]  /*206d0*/  LDL.LU.64 R46, [R1+0x250] ;  /* 0x00025000012e7983 */ /* 0x000ea80000300a00 */
[----:B------:R-:W2:Y:S04]  /*206e0*/  LDL.LU.64 R96, [R1+0x2a8] ;  /* 0x0002a80001607983 */ /* 0x000ea80000300a00 */
[----:B------:R-:W2:Y:S01]  /*206f0*/  LDL.LU.64 R74, [R1+0x288] ;  /* 0x00028800014a7983 */ /* 0x000ea20000300a00 */
[-C--:B------:R-:W-:Y:S01]  /*20700*/  IADD3 R68, P3, PT, R72, R80.reuse, RZ ;  /* 0x0000005048447210 */ /* 0x080fe20007f7e0ff */
[----:B------:R-:W-:Y:S01]  /*20710*/  IMAD.MOV.U32 R66, RZ, RZ, R64 ;  /* 0x000000ffff427224 */ /* 0x000fe200078e0040 */
[-C--:B------:R-:W-:Y:S01]  /*20720*/  IADD3 R106, P4, PT, R110, R80.reuse, RZ ;  /* 0x000000506e6a7210 */ /* 0x080fe20007f9e0ff */
[----:B------:R-:W2:Y:S01]  /*20730*/  LDL.LU.64 R112, [R1+0x310] ;  /* 0x0003100001707983 */ /* 0x000ea20000300a00 */
[----:B------:R-:W-:Y:S01]  /*20740*/  MOV R67, R65 ;  /* 0x0000004100437202 */ /* 0x000fe20000000f00 */
[--C-:B------:R-:W-:Y:S01]  /*20750*/  IMAD.X R69, R73, 0x1, R3.reuse, P3 ;  /* 0x0000000149457824 */ /* 0x100fe200018e0603 */
[----:B------:R-:W-:Y:S01]  /*20760*/  IADD3 R64, P5, PT, R100, R80, RZ ;  /* 0x0000005064407210 */ /* 0x000fe20007fbe0ff */
[----:B------:R-:W-:-:S04]  /*20770*/  IMAD.X R107, R111, 0x1, R3, P4 ;  /* 0x000000016f6b7824 */ /* 0x000fc800020e0603 */
[----:B------:R-:W-:Y:S01]  /*20780*/  IMAD.X R65, R101, 0x1, R3, P5 ;  /* 0x0000000165417824 */ /* 0x000fe200028e0603 */
[----:B--2---:R-:W-:-:S05]  /*20790*/  IADD3 R76, P1, PT, R112, R80, RZ ;  /* 0x00000050704c7210 */ /* 0x004fca0007f3e0ff */
[----:B------:R-:W-:-:S05]  /*207a0*/  IMAD.X R77, R113, 0x1, R3, P1 ;  /* 0x00000001714d7824 */ /* 0x000fca00008e0603 */
[----:B------:R-:W-:Y:S04]  /*207b0*/  STL.64 [R1+0xf48], R76 ;  /* 0x000f484c01007387 */ /* 0x000fe80000100a00 */
[----:B------:R1:W-:Y:S02]  /*207c0*/  STL.64 [R1+0xfc8], R68 ;  /* 0x000fc84401007387 */ /* 0x0003e40000100a00 */
[----:B-1----:R-:W-:Y:S01]  /*207d0*/  MOV R68, R62 ;  /* 0x0000003e00447202 */ /* 0x002fe20000000f00 */
        /* <DEDUP_REMOVED lines=10> */
[----:B------:R-:W2:Y:S04]  /*20880*/  LDL.LU.64 R76, [R1+0x1e0] ;  /* 0x0001e000014c7983 */ /* 0x000ea80000300a00 */
[----:B------:R-:W2:Y:S04]  /*20890*/  LDL.LU.64 R72, [R1+0x1c8] ;  /* 0x0001c80001487983 */ /* 0x000ea80000300a00 */
[----:B------:R1:W-:Y:S04]  /*208a0*/  STL.64 [R1+0x1050], R106 ;  /* 0x0010506a01007387 */ /* 0x0003e80000100a00 */
[----:B------:R4:W-:Y:S04]  /*208b0*/  STL.64 [R1+0x10b8], R64 ;  /* 0x0010b84001007387 */ /* 0x0009e80000100a00 */
[----:B------:R-:W2:Y:S01]  /*208c0*/  LDL.LU.64 R112, [R1+0x2f0] ;  /* 0x0002f00001707983 */ /* 0x000ea20000300a00 */
[----:B---3--:R-:W-:-:S02]  /*208d0*/  IADD3 R100, P4, PT, R104, R80, RZ ;  /* 0x0000005068647210 */ /* 0x008fc40007f9e0ff */
[-C--:B-1----:R-:W-:Y:S02]  /*208e0*/  IADD3 R106, P3, PT, R108, R80.reuse, RZ ;  /* 0x000000506c6a7210 */ /* 0x082fe40007f7e0ff */
[----:B----4-:R-:W-:-:S03]  /*208f0*/  IADD3 R64, P5, PT, R78, R80, RZ ;  /* 0x000000504e407210 */ /* 0x010fc60007fbe0ff */
[--C-:B------:R-:W-:Y:S02]  /*20900*/  IMAD.X R107, R109, 0x1, R3.reuse, P3 ;  /* 0x000000016d6b7824 */ /* 0x100fe400018e0603 */
[----:B------:R-:W-:Y:S01]  /*20910*/  IMAD.X R101, R105, 0x1, R3, P4 ;  /* 0x0000000169657824 */ /* 0x000fe200020e0603 */
[----:B------:R-:W-:Y:S02]  /*20920*/  IADD3.X R65, PT, PT, R79, R3, RZ, P5, !PT ;  /* 0x000000034f417210 */ /* 0x000fe40002ffe4ff */
[----:B--2---:R-:W-:-:S04]  /*20930*/  IADD3 R110, P1, PT, R112, R80, RZ ;  /* 0x00000050706e7210 */ /* 0x004fc80007f3e0ff */
[----:B------:R-:W-:-:S05]  /*20940*/  IADD3.X R111, PT, PT, R113, R3, RZ, P1, !PT ;  /* 0x00000003716f7210 */ /* 0x000fca0000ffe4ff */
[----:B------:R-:W-:Y:S04]  /*20950*/  STL.64 [R1+0x10f0], R110 ;  /* 0x0010f06e01007387 */ /* 0x000fe80000100a00 */
[----:B------:R1:W-:Y:S04]  /*20960*/  STL.64 [R1+0x1128], R106 ;  /* 0x0011286a01007387 */ /* 0x0003e80000100a00 */
[----:B------:R2:W-:Y:S04]  /*20970*/  STL.64 [R1+0x1160], R100 ;  /* 0x0011606401007387 */ /* 0x0005e80000100a00 */
[----:B------:R3:W-:Y:S04]  /*20980*/  STL.64 [R1+0x1190], R64 ;  /* 0x0011904001007387 */ /* 0x0007e80000100a00 */
[----:B-1----:R-:W4:Y:S01]  /*20990*/  LDL.LU.64 R106, [R1+0x2d0] ;  /* 0x0002d000016a7983 */ /* 0x002f220000300a00 */
[----:B------:R-:W-:-:S02]  /*209a0*/  IADD3 R78, P4, PT, R98, R80, RZ ;  /* 0x00000050624e7210 */ /* 0x000fc40007f9e0ff */
[-C--:B--2---:R-:W-:Y:S02]  /*209b0*/  IADD3 R100, P3, PT, R102, R80.reuse, RZ ;  /* 0x0000005066647210 */ /* 0x084fe40007f7e0ff */
[----:B---3--:R-:W-:-:S03]  /*209c0*/  IADD3 R64, P5, PT, R70, R80, RZ ;  /* 0x0000005046407210 */ /* 0x008fc60007fbe0ff */
[--C-:B------:R-:W-:Y:S01]  /*209d0*/  IMAD.X R101, R103, 0x1, R3.reuse, P3 ;  /* 0x0000000167657824 */ /* 0x100fe200018e0603 */
[----:B------:R-:W-:Y:S01]  /*209e0*/  IADD3.X R79, PT, PT, R99, R3, RZ, P4, !PT ;  /* 0x00000003634f7210 */ /* 0x000fe200027fe4ff */
[----:B------:R-:W-:Y:S01]  /*209f0*/  IMAD.X R65, R71, 0x1, R3, P5 ;  /* 0x0000000147417824 */ /* 0x000fe200028e0603 */
[----:B----4-:R-:W-:-:S05]  /*20a00*/  IADD3 R104, P1, PT, R106, R80, RZ ;  /* 0x000000506a687210 */ /* 0x010fca0007f3e0ff */
        /* <DEDUP_REMOVED lines=8> */
[----:B---3--:R-:W-:Y:S01]  /*20a90*/  IADD3 R64, P5, PT, R66, R80, RZ ;  /* 0x0000005042407210 */ /* 0x008fe20007fbe0ff */
[----:B------:R-:W-:Y:S01]  /*20aa0*/  IMAD.X R71, R75, 0x1, R3, P4 ;  /* 0x000000014b477824 */ /* 0x000fe200020e0603 */
[----:B------:R-:W-:-:S03]  /*20ab0*/  IADD3.X R79, PT, PT, R97, R3, RZ, P3, !PT ;  /* 0x00000003614f7210 */ /* 0x000fc60001ffe4ff */
[----:B------:R-:W-:Y:S01]  /*20ac0*/  IMAD.X R65, R67, 0x1, R3, P5 ;  /* 0x0000000143417824 */ /* 0x000fe200028e0603 */
[----:B----4-:R-:W-:-:S05]  /*20ad0*/  IADD3 R98, P1, PT, R100, R80, RZ ;  /* 0x0000005064627210 */ /* 0x010fca0007f3e0ff */
[----:B------:R-:W-:-:S05]  /*20ae0*/  IMAD.X R99, R101, 0x1, R3, P1 ;  /* 0x0000000165637824 */ /* 0x000fca00008e0603 */
[----:B------:R-:W-:Y:S04]  /*20af0*/  STL.64 [R1+0xcb8], R98 ;  /* 0x000cb86201007387 */ /* 0x000fe80000100a00 */
[----:B------:R-:W-:Y:S04]  /*20b00*/  STL.64 [R1+0xd38], R78 ;  /* 0x000d384e01007387 */ /* 0x000fe80000100a00 */
[----:B------:R-:W-:Y:S04]  /*20b10*/  STL.64 [R1+0xdc0], R70 ;  /* 0x000dc04601007387 */ /* 0x000fe80000100a00 */
[----:B------:R1:W-:Y:S02]  /*20b20*/  STL.64 [R1+0xe48], R64 ;  /* 0x000e484001007387 */ /* 0x0003e40000100a00 */
[----:B-1----:R-:W-:Y:S01]  /*20b30*/  MOV R64, R60 ;  /* 0x0000003c00407202 */ /* 0x002fe20000000f00 */
        /* <DEDUP_REMOVED lines=14> */
[----:B------:R-:W3:Y:S01]  /*20c20*/  LDL.LU.64 R96, [R1+0x1f8] ;  /* 0x0001f80001607983 */ /* 0x000ee20000300a00 */
[-C--:B------:R-:W-:Y:S02]  /*20c30*/  IADD3 R74, P3, PT, R76, R80.reuse, RZ ;  /* 0x000000504c4a7210 */ /* 0x080fe40007f7e0ff */
[-C--:B------:R-:W-:Y:S02]  /*20c40*/  IADD3 R70, P4, PT, R72, R80.reuse, RZ ;  /* 0x0000005048467210 */ /* 0x080fe40007f9e0ff */
[----:B------:R-:W-:-:S02]  /*20c50*/  IADD3 R66, P5, PT, R68, R80, RZ ;  /* 0x0000005044427210 */ /* 0x000fc40007fbe0ff */
[----:B------:R-:W-:Y:S01]  /*20c60*/  IADD3.X R75, PT, PT, R77, R3, RZ, P3, !PT ;  /* 0x000000034d4b7210 */ /* 0x000fe20001ffe4ff */
[--C-:B------:R-:W-:Y:S02]  /*20c70*/  IMAD.X R71, R73, 0x1, R3.reuse, P4 ;  /* 0x0000000149477824 */ /* 0x100fe400020e0603 */
[----:B------:R-:W-:Y:S01]  /*20c80*/  IMAD.X R67, R69, 0x1, R3, P5 ;  /* 0x0000000145437824 */ /* 0x000fe200028e0603 */
[----:B---3--:R-:W-:-:S05]  /*20c90*/  IADD3 R78, P1, PT, R96, R80, RZ ;  /* 0x00000050604e7210 */ /* 0x008fca0007f3e0ff */
[----:B------:R-:W-:-:S05]  /*20ca0*/  IMAD.X R79, R97, 0x1, R3, P1 ;  /* 0x00000001614f7824 */ /* 0x000fca00008e0603 */
[----:B------:R-:W-:Y:S04]  /*20cb0*/  STL.64 [R1+0xed0], R78 ;  /* 0x000ed04e01007387 */ /* 0x000fe80000100a00 */
[----:B------:R1:W-:Y:S04]  /*20cc0*/  STL.64 [R1+0xf50], R74 ;  /* 0x000f504a01007387 */ /* 0x0003e80000100a00 */
[----:B------:R3:W-:Y:S04]  /*20cd0*/  STL.64 [R1+0xfd8], R70 ;  /* 0x000fd84601007387 */ /* 0x0007e80000100a00 */
[----:B------:R4:W-:Y:S04]  /*20ce0*/  STL.64 [R1+0x1058], R66 ;  /* 0x0010584201007387 */ /* 0x0009e80000100a00 */
[----:B------:R-:W2:Y:S01]  /*20cf0*/  LDL.LU.64 R68, [R1+0x280] ;  /* 0x0002800001447983 */ /* 0x000ea20000300a00 */
[----:B-1----:R-:W-:Y:S01]  /*20d00*/  MOV R74, R64 ;  /* 0x00000040004a7202 */ /* 0x002fe20000000f00 */
[----:B---3--:R-:W-:Y:S01]  /*20d10*/  IMAD.MOV.U32 R70, RZ, RZ, R60 ;  /* 0x000000ffff467224 */ /* 0x008fe200078e003c */
[----:B------:R-:W-:Y:S01]  /*20d20*/  MOV R71, R61 ;  /* 0x0000003d00477202 */ /* 0x000fe20000000f00 */
[----:B------:R-:W-:Y:S01]  /*20d30*/  IMAD.MOV.U32 R75, RZ, RZ, R65 ;  /* 0x000000ffff4b7224 */ /* 0x000fe200078e0041 */
[-C--:B------:R-:W-:Y:S01]  /*20d40*/  IADD3 R72, P1, PT, R74, R80.reuse, RZ ;  /* 0x000000504a487210 */ /* 0x080fe20007f3e0ff */
[----:B------:R-:W-:Y:S01]  /*20d50*/  IMAD.MOV.U32 R64, RZ, RZ, R52 ;  /* 0x000000ffff407224 */ /* 0x000fe200078e0034 */
[----:B----4-:R-:W-:-:S02]  /*20d60*/  IADD3 R66, P3, PT, R70, R80, RZ ;  /* 0x0000005046427210 */ /* 0x010fc40007f7e0ff */
[-C--:B------:R-:W-:Y:S02]  /*20d70*/  IADD3 R60, P4, PT, R62, R80.reuse, RZ ;  /* 0x000000503e3c7210 */ /* 0x080fe40007f9e0ff */
[-C--:B------:R-:W-:Y:S01]  /*20d80*/  IADD3 R52, P5, PT, R196, R80.reuse, RZ ;  /* 0x00000050c4347210 */ /* 0x080fe20007fbe0ff */
[----:B------:R-:W-:Y:S01]  /*20d90*/  IMAD.X R67, R71, 0x1, R3, P3 ;  /* 0x0000000147437824 */ /* 0x000fe200018e0603 */
[----:B------:R-:W-:Y:S01]  /*20da0*/  IADD3.X R73, PT, PT, R75, R3, RZ, P1, !PT ;  /* 0x000000034b497210 */ /* 0x000fe20000ffe4ff */
[----:B------:R-:W-:Y:S01]  /*20db0*/  IMAD.MOV.U32 R65, RZ, RZ, R53 ;  /* 0x000000ffff417224 */ /* 0x000fe200078e0035 */
[----:B------:R-:W-:Y:S01]  /*20dc0*/  SHF.R.S32.HI R0, RZ, 0x1f, R2 ;  /* 0x0000001fff007819 */ /* 0x000fe20000011402 */
[--C-:B------:R-:W-:Y:S01]  /*20dd0*/  IMAD.X R61, R63, 0x1, R3.reuse, P4 ;  /* 0x000000013f3d7824 */ /* 0x100fe200020e0603 */
[----:B------:R-:W1:Y:S01]  /*20de0*/  LDC R196, c[0x0][0x3a0] ;  /* 0x0000e800ffc47b82 */ /* 0x000e620000000800 */
[----:B------:R-:W-:Y:S01]  /*20df0*/  IMAD.X R53, R197, 0x1, R3, P5 ;  /* 0x00000001c5357824 */ /* 0x000fe200028e0603 */
[----:B------:R-:W-:Y:S01]  /*20e00*/  STL.64 [R1+0x10c0], R72 ;  /* 0x0010c04801007387 */ /* 0x000fe20000100a00 */
[----:B------:R-:W-:-:S03]  /*20e10*/  IADD3 R62, P3, PT, R64, R80, RZ ;  /* 0x00000050403e7210 */ /* 0x000fc60007f7e0ff */
[----:B------:R-:W-:Y:S01]  /*20e20*/  STL.64 [R1+0x10f8], R66 ;  /* 0x0010f84201007387 */ /* 0x000fe20000100a00 */
[----:B------:R-:W-:Y:S01]  /*20e30*/  SHF.L.U64.HI R0, R2, 0x2, R0 ;  /* 0x0000000202007819 */ /* 0x000fe20000010200 */
[----:B------:R-:W3:Y:S02]  /*20e40*/  LDC R197, c[0x0][0x3a0] ;  /* 0x0000e800ffc57b82 */ /* 0x000ee40000000800 */
[----:B------:R4:W-:Y:S04]  /*20e50*/  STL.64 [R1+0x1130], R60 ;  /* 0x0011303c01007387 */ /* 0x0009e80000100a00 */
[----:B------:R4:W-:Y:S01]  /*20e60*/  STL.64 [R1+0x1168], R52 ;  /* 0x0011683401007387 */ /* 0x0009e20000100a00 */
[----:B------:R-:W-:Y:S02]  /*20e70*/  IADD3.X R63, PT, PT, R65, R3, RZ, P3, !PT ;  /* 0x00000003413f7210 */ /* 0x000fe40001ffe4ff */
[----:B----4-:R-:W-:-:S02]  /*20e80*/  MOV R60, R54 ;  /* 0x00000036003c7202 */ /* 0x010fc40000000f00 */
[----:B------:R-:W-:Y:S02]  /*20e90*/  IADD3 R54, P4, PT, R58, R80, RZ ;  /* 0x000000503a367210 */ /* 0x000fe40007f9e0ff */
[----:B------:R-:W-:Y:S02]  /*20ea0*/  MOV R52, R44 ;  /* 0x0000002c00347202 */ /* 0x000fe40000000f00 */
[-C--:B------:R-:W-:Y:S01]  /*20eb0*/  IADD3 R44, P5, PT, R46, R80.reuse, RZ ;  /* 0x000000502e2c7210 */ /* 0x080fe20007fbe0ff */
[----:B------:R-:W-:Y:S02]  /*20ec0*/  IMAD.MOV.U32 R61, RZ, RZ, R55 ;  /* 0x000000ffff3d7224 */ /* 0x000fe400078e0037 */
[----:B------:R-:W-:Y:S02]  /*20ed0*/  IMAD.MOV.U32 R53, RZ, RZ, R45 ;  /* 0x000000ffff357224 */ /* 0x000fe400078e002d */
[--C-:B------:R-:W-:Y:S02]  /*20ee0*/  IMAD.X R55, R59, 0x1, R3.reuse, P4 ;  /* 0x000000013b377824 */ /* 0x100fe400020e0603 */
[----:B------:R-:W-:Y:S01]  /*20ef0*/  IMAD.X R45, R47, 0x1, R3, P5 ;  /* 0x000000012f2d7824 */ /* 0x000fe200028e0603 */
[----:B------:R-:W-:-:S05]  /*20f00*/  IADD3 R46, P4, PT, R50, R80, RZ ;  /* 0x00000050322e7210 */ /* 0x000fca0007f9e0ff */
[----:B------:R-:W-:Y:S01]  /*20f10*/  IMAD.X R47, R51, 0x1, R3, P4 ;  /* 0x00000001332f7824 */ /* 0x000fe200020e0603 */
[----:B--2---:R-:W-:-:S05]  /*20f20*/  IADD3 R66, P1, PT, R68, R80, RZ ;  /* 0x0000005044427210 */ /* 0x004fca0007f3e0ff */
[----:B------:R-:W-:Y:S01]  /*20f30*/  IMAD.X R67, R69, 0x1, R3, P1 ;  /* 0x0000000145437824 */ /* 0x000fe200008e0603 */
[----:B------:R-:W-:-:S04]  /*20f40*/  IADD3 R58, P1, PT, R60, R80, RZ ;  /* 0x000000503c3a7210 */ /* 0x000fc80007f3e0ff */
[----:B------:R-:W-:Y:S04]  /*20f50*/  STL.64 [R1+0xb70], R66 ;  /* 0x000b704201007387 */ /* 0x000fe80000100a00 */
[----:B------:R-:W-:Y:S04]  /*20f60*/  STL.64 [R1+0xb88], R62 ;  /* 0x000b883e01007387 */ /* 0x000fe80000100a00 */
[----:B------:R2:W-:Y:S04]  /*20f70*/  STL.64 [R1+0xba8], R54 ;  /* 0x000ba83601007387 */ /* 0x0005e80000100a00 */
[----:B------:R4:W-:Y:S01]  /*20f80*/  STL.64 [R1+0xbd8], R44 ;  /* 0x000bd82c01007387 */ /* 0x0009e20000100a00 */
[----:B------:R-:W-:Y:S01]  /*20f90*/  IMAD.X R59, R61, 0x1, R3, P1 ;  /* 0x000000013d3b7824 */ /* 0x000fe200008e0603 */
[----:B--2---:R-:W-:-:S02]  /*20fa0*/  IADD3 R54, P3, PT, R56, R80, RZ ;  /* 0x0000005038367210 */ /* 0x004fc40007f7e0ff */
[----:B----4-:R-:W-:Y:S02]  /*20fb0*/  MOV R44, R28 ;  /* 0x0000001c002c7202 */ /* 0x010fe40000000f00 */
[----:B------:R-:W-:Y:S01]  /*20fc0*/  IADD3 R28, P5, PT, R34, R80, RZ ;  /* 0x00000050221c7210 */ /* 0x000fe20007fbe0ff */
[----:B------:R-:W-:Y:S01]  /*20fd0*/  IMAD.MOV.U32 R45, RZ, RZ, R29 ;  /* 0x000000ffff2d7224 */ /* 0x000fe200078e001d */
[----:B------:R-:W-:-:S03]  /*20fe0*/  IADD3.X R55, PT, PT, R57, R3, RZ, P3, !PT ;  /* 0x0000000339377210 */ /* 0x000fc60001ffe4ff */
[----:B------:R-:W-:Y:S01]  /*20ff0*/  IMAD.X R29, R35, 0x1, R3, P5 ;  /* 0x00000001231d7824 */ /* 0x000fe200028e0603 */
[----:B------:R-:W-:Y:S01]  /*21000*/  STL.64 [R1+0xc40], R58 ;  /* 0x000c403a01007387 */ /* 0x000fe20000100a00 */
[----:B------:R-:W-:-:S03]  /*21010*/  IADD3 R50, P1, PT, R52, R80, RZ ;  /* 0x0000005034327210 */ /* 0x000fc60007f3e0ff */
[----:B------:R-:W-:Y:S04]  /*21020*/  STL.64 [R1+0xcc8], R54 ;  /* 0x000cc83601007387 */ /* 0x000fe80000100a00 */
[----:B------:R2:W-:Y:S01]  /*21030*/  STL.64 [R1+0xdd0], R28 ;  /* 0x000dd01c01007387 */ /* 0x0005e20000100a00 */
[----:B------:R-:W-:-:S03]  /*21040*/  IADD3 R34, P4, PT, R42, R80, RZ ;  /* 0x000000502a227210 */ /* 0x000fc60007f9e0ff */
[----:B------:R4:W-:Y:S01]  /*21050*/  STL.64 [R1+0xd48], R46 ;  /* 0x000d482e01007387 */ /* 0x0009e20000100a00 */
[----:B------:R-:W-:Y:S01]  /*21060*/  IMAD.X R51, R53, 0x1, R3, P1 ;  /* 0x0000000135337824 */ /* 0x000fe200008e0603 */
[----:B------:R-:W-:Y:S02]  /*21070*/  IADD3.X R35, PT, PT, R43, R3, RZ, P4, !PT ;  /* 0x000000032b237210 */ /* 0x000fe400027fe4ff */
[----:B--2---:R-:W-:Y:S02]  /*21080*/  MOV R28, R22 ;  /* 0x00000016001c7202 */ /* 0x004fe40000000f00 */
[-C--:B----4-:R-:W-:Y:S01]  /*21090*/  IADD3 R46, P3, PT, R48, R80.reuse, RZ ;  /* 0x00000050302e7210 */ /* 0x090fe20007f7e0ff */
[----:B------:R-:W-:Y:S01]  /*210a0*/  IMAD.MOV.U32 R22, RZ, RZ, R6 ;  /* 0x000000ffff167224 */ /* 0x000fe200078e0006 */
[----:B------:R-:W-:-:S03]  /*210b0*/  IADD3 R6, P5, PT, R18, R80, RZ ;  /* 0x0000005012067210 */ /* 0x000fc60007fbe0ff */
[----:B------:R-:W-:Y:S01]  /*210c0*/  IMAD.X R47, R49, 0x1, R3, P3 ;  /* 0x00000001312f7824 */ /* 0x000fe200018e0603 */
[----:B------:R-:W-:Y:S01]  /*210d0*/  STL.64 [R1+0xe50], R50 ;  /* 0x000e503201007387 */ /* 0x000fe20000100a00 */
[----:B------:R-:W-:Y:S01]  /*210e0*/  IMAD.MOV.U32 R29, RZ, RZ, R23 ;  /* 0x000000ffff1d7224 */ /* 0x000fe200078e0017 */
[----:B------:R-:W-:Y:S01]  /*210f0*/  MOV R23, R7 ;  /* 0x0000000700177202 */ /* 0x000fe20000000f00 */
[--C-:B------:R-:W-:Y:S01]  /*21100*/  IMAD.X R7, R19, 0x1, R3.reuse, P5 ;  /* 0x0000000113077824 */ /* 0x100fe200028e0603 */
[-C--:B------:R-:W-:Y:S01]  /*21110*/  IADD3 R42, P1, PT, R44, R80.reuse, RZ ;  /* 0x000000502c2a7210 */ /* 0x080fe20007f3e0ff */
[----:B------:R-:W-:Y:S04]  /*21120*/  STL.64 [R1+0xed8], R46 ;  /* 0x000ed82e01007387 */ /* 0x000fe80000100a00 */
[----:B------:R2:W-:Y:S01]  /*21130*/  STL.64 [R1+0xf60], R34 ;  /* 0x000f602201007387 */ /* 0x0005e20000100a00 */
[----:B------:R-:W-:Y:S01]  /*21140*/  IMAD.X R43, R45, 0x1, R3, P1 ;  /* 0x000000012d2b7824 */ /* 0x000fe200008e0603 */
[----:B------:R-:W-:-:S02]  /*21150*/  IADD3 R18, P4, PT, R202, R80, RZ ;  /* 0x00000050ca127210 */ /* 0x000fc40007f9e0ff */
[----:B------:R4:W-:Y:S01]  /*21160*/  STL.64 [R1+0xfe8], R6 ;  /* 0x000fe80601007387 */ /* 0x0009e20000100a00 */
[----:B------:R-:W-:Y:S01]  /*21170*/  SHF.L.U32 R2, R2, 0x2, RZ ;  /* 0x0000000202027819 */ /* 0x000fe200000006ff */
[----:B------:R-:W1:Y:S01]  /*21180*/  LDC R202, c[0x0][0x3a0] ;  /* 0x0000e800ffca7b82 */ /* 0x000e620000000800 */
[----:B--2---:R-:W-:-:S04]  /*21190*/  IADD3 R34, P3, PT, R38, R80, RZ ;  /* 0x0000005026227210 */ /* 0x004fc80007f7e0ff */
[-C--:B------:R-:W-:Y:S02]  /*211a0*/  IADD3.X R35, PT, PT, R39, R3.reuse, RZ, P3, !PT ;  /* 0x0000000327237210 */ /* 0x080fe40001ffe4ff */
[-C--:B----4-:R-:W-:Y:S01]  /*211b0*/  IADD3 R6, P5, PT, R94, R80.reuse, RZ ;  /* 0x000000505e067210 */ /* 0x090fe20007fbe0ff */
[----:B------:R-:W-:Y:S01]  /*211c0*/  STL.64 [R1+0x1070], R42 ;  /* 0x0010702a01007387 */ /* 0x000fe20000100a00 */
[--C-:B------:R-:W-:Y:S01]  /*211d0*/  IMAD.X R19, R203, 0x1, R3.reuse, P4 ;  /* 0x00000001cb137824 */ /* 0x100fe200020e0603 */
[-C--:B------:R-:W-:Y:S01]  /*211e0*/  IADD3 R38, P1, PT, R40, R80.reuse, RZ ;  /* 0x0000005028267210 */ /* 0x080fe20007f3e0ff */
[----:B------:R-:W2:Y:S01]  /*211f0*/  LDC R203, c[0x0][0x3a0] ;  /* 0x0000e800ffcb7b82 */ /* 0x000ea20000000800 */
[----:B------:R4:W-:Y:S01]  /*21200*/  STL.64 [R1+0x10c8], R34 ;  /* 0x0010c82201007387 */ /* 0x0009e20000100a00 */
[----:B------:R-:W-:Y:S01]  /*21210*/  IMAD.X R7, R95, 0x1, R3, P5 ;  /* 0x000000015f077824 */ /* 0x000fe200028e0603 */
[----:B------:R-:W-:Y:S02]  /*21220*/  IADD3.X R39, PT, PT, R41, R3, RZ, P1, !PT ;  /* 0x0000000329277210 */ /* 0x000fe40000ffe4ff */
[----:B------:R-:W-:Y:S01]  /*21230*/  STL.64 [R1+0x1100], R18 ;  /* 0x0011001201007387 */ /* 0x000fe20000100a00 */
[----:B----4-:R-:W-:-:S03]  /*21240*/  IADD3 R34, P3, PT, R36, R80, RZ ;  /* 0x0000005024227210 */ /* 0x010fc60007f7e0ff */
[----:B------:R4:W-:Y:S02]  /*21250*/  STL.64 [R1+0x1138], R6 ;  /* 0x0011380601007387 */ /* 0x0009e40000100a00 */
[----:B------:R-:W-:Y:S01]  /*21260*/  IMAD.X R35, R37, 0x1, R3, P3 ;  /* 0x0000000125237824 */ /* 0x000fe200018e0603 */
[----:B----4-:R-:W-:-:S04]  /*21270*/  IADD3 R6, P5, PT, R12, R80, RZ ;  /* 0x000000500c067210 */ /* 0x010fc80007fbe0ff */
[----:B------:R-:W-:Y:S04]  /*21280*/  STL.64 [R1+0xb78], R34 ;  /* 0x000b782201007387 */ /* 0x000fe80000100a00 */
[----:B------:R-:W-:Y:S01]  /*21290*/  STL.64 [R1+0xa30], R38 ;  /* 0x000a302601007387 */ /* 0x000fe20000100a00 */
[----:B------:R-:W-:-:S03]  /*212a0*/  IMAD.X R7, R13, 0x1, R3, P5 ;  /* 0x000000010d077824 */ /* 0x000fc600028e0603 */
[----:B------:R-:W4:Y:S01]  /*212b0*/  LDL.LU.64 R12, [R1+0x5f8] ;  /* 0x0005f800010c7983 */ /* 0x000f220000300a00 */
[----:B------:R-:W-:-:S05]  /*212c0*/  IADD3 R18, P4, PT, R24, R80, RZ ;  /* 0x0000005018127210 */ /* 0x000fca0007f9e0ff */
[----:B------:R-:W-:-:S05]  /*212d0*/  IMAD.X R19, R25, 0x1, R3, P4 ;  /* 0x0000000119137824 */ /* 0x000fca00020e0603 */
[----:B------:R1:W-:Y:S04]  /*212e0*/  STL.64 [R1+0xb90], R18 ;  /* 0x000b901201007387 */ /* 0x0003e80000100a00 */
[----:B------:R-:W-:Y:S01]  /*212f0*/  STL.64 [R1+0xbb0], R6 ;  /* 0x000bb00601007387 */ /* 0x000fe20000100a00 */
[----:B-1----:R-:W-:-:S05]  /*21300*/  IADD3 R18, P1, PT, R20, R80, RZ ;  /* 0x0000005014127210 */ /* 0x002fca0007f3e0ff */
[--C-:B------:R-:W-:Y:S02]  /*21310*/  IMAD.X R19, R21, 0x1, R3.reuse, P1 ;  /* 0x0000000115137824 */ /* 0x100fe400008e0603 */
[----:B------:R-:W2:Y:S01]  /*21320*/  LDL.LU.64 R20, [R1+0x600] ;  /* 0x0006000001147983 */ /* 0x000ea20000300a00 */
[----:B------:R-:W-:Y:S02]  /*21330*/  IMAD.MOV.U32 R34, RZ, RZ, R28 ;  /* 0x000000ffff227224 */ /* 0x000fe400078e001c */
[----:B------:R-:W-:Y:S01]  /*21340*/  IMAD.MOV.U32 R28, RZ, RZ, R14 ;  /* 0x000000ffff1c7224 */ /* 0x000fe200078e000e */
[-C--:B------:R-:W-:Y:S01]  /*21350*/  IADD3 R14, P4, PT, R16, R80.reuse, RZ ;  /* 0x00000050100e7210 */ /* 0x080fe20007f9e0ff */
[----:B------:R1:W-:Y:S01]  /*21360*/  STL.64 [R1+0xbe0], R18 ;  /* 0x000be01201007387 */ /* 0x0003e20000100a00 */
[----:B------:R-:W-:Y:S02]  /*21370*/  MOV R35, R29 ;  /* 0x0000001d00237202 */ /* 0x000fe40000000f00 */
[----:B------:R-:W-:Y:S01]  /*21380*/  MOV R29, R15 ;  /* 0x0000000f001d7202 */ /* 0x000fe20000000f00 */
[----:B------:R-:W-:Y:S01]  /*21390*/  IMAD.X R15, R17, 0x1, R3, P4 ;  /* 0x00000001110f7824 */ /* 0x000fe200020e0603 */
[----:B-1----:R-:W3:Y:S04]  /*213a0*/  LDL.LU.64 R18, [R1+0x608] ;  /* 0x0006080001127983 */ /* 0x002ee80000300a00 */
[----:B------:R1:W-:Y:S04]  /*213b0*/  STL.64 [R1+0xcd0], R14 ;  /* 0x000cd00e01007387 */ /* 0x0003e80000100a00 */
[----:B-1----:R-:W3:Y:S01]  /*213c0*/  LDL.LU.64 R14, [R1+0x610] ;  /* 0x00061000010e7983 */ /* 0x002ee20000300a00 */
[----:B------:R-:W-:-:S02]  /*213d0*/  IADD3 R24, P3, PT, R32, R80, RZ ;  /* 0x0000005020187210 */ /* 0x000fc40007f7e0ff */
[----:B------:R-:W-:Y:S02]  /*213e0*/  IADD3 R6, P5, PT, R8, R80, RZ ;  /* 0x0000005008067210 */ /* 0x000fe40007fbe0ff */
[----:B------:R-:W-:-:S03]  /*213f0*/  IADD3.X R25, PT, PT, R33, R3, RZ, P3, !PT ;  /* 0x0000000321197210 */ /* 0x000fc60001ffe4ff */
[----:B------:R-:W-:Y:S02]  /*21400*/  IMAD.X R7, R9, 0x1, R3, P5 ;  /* 0x0000000109077824 */ /* 0x000fe400028e0603 */
[----:B------:R1:W-:Y:S01]  /*21410*/  STL.64 [R1+0xc50], R24 ;  /* 0x000c501801007387 */ /* 0x0003e20000100a00 */
[-C--:B------:R-:W-:Y:S02]  /*21420*/  IADD3 R16, P3, PT, R26, R80.reuse, RZ ;  /* 0x000000501a107210 */ /* 0x080fe40007f7e0ff */
[-C--:B------:R-:W-:Y:S01]  /*21430*/  IADD3 R8, P4, PT, R10, R80.reuse, RZ ;  /* 0x000000500a087210 */ /* 0x080fe20007f9e0ff */
[----:B------:R1:W-:Y:S02]  /*21440*/  STL.64 [R1+0xd58], R6 ;  /* 0x000d580601007387 */ /* 0x0003e40000100a00 */
[----:B-1----:R-:W-:-:S04]  /*21450*/  IADD3 R24, P1, PT, R30, R80, RZ ;  /* 0x000000501e187210 */ /* 0x002fc80007f3e0ff */
[----:B------:R-:W-:Y:S01]  /*21460*/  IADD3.X R25, PT, PT, R31, R3, RZ, P1, !PT ;  /* 0x000000031f197210 */ /* 0x000fe20000ffe4ff */
[----:B------:R-:W3:Y:S01]  /*21470*/  LDL.LU.64 R6, [R1+0x618] ;  /* 0x0006180001067983 */ /* 0x000ee20000300a00 */
[----:B------:R-:W-:-:S03]  /*21480*/  IMAD.X R17, R27, 0x1, R3, P3 ;  /* 0x000000011b117824 */ /* 0x000fc600018e0603 */
[----:B------:R-:W3:Y:S01]  /*21490*/  LDL.LU.64 R32, [R1+0x620] ;  /* 0x0006200001207983 */ /* 0x000ee20000300a00 */
[--C-:B------:R-:W-:Y:S01]  /*214a0*/  IMAD.X R9, R11, 0x1, R3.reuse, P4 ;  /* 0x000000010b097824 */ /* 0x100fe200020e0603 */
[-C--:B------:R-:W-:Y:S02]  /*214b0*/  IADD3 R10, P1, PT, R22, R80.reuse, RZ ;  /* 0x00000050160a7210 */ /* 0x080fe40007f3e0ff */
[----:B------:R1:W-:Y:S01]  /*214c0*/  STL.64 [R1+0xdd8], R24 ;  /* 0x000dd81801007387 */ /* 0x0003e20000100a00 */
[-C--:B------:R-:W-:Y:S02]  /*214d0*/  IADD3 R30, P3, PT, R34, R80.reuse, RZ ;  /* 0x00000050221e7210 */ /* 0x080fe40007f7e0ff */
[--C-:B------:R-:W-:Y:S01]  /*214e0*/  IMAD.X R11, R23, 0x1, R3.reuse, P1 ;  /* 0x00000001170b7824 */ /* 0x100fe200008e0603 */
[----:B------:R-:W-:Y:S01]  /*214f0*/  IADD3 R26, P4, PT, R28, R80, RZ ;  /* 0x000000501c1a7210 */ /* 0x000fe20007f9e0ff */
[----:B-1----:R-:W3:Y:S04]  /*21500*/  LDL.LU.64 R24, [R1+0x628] ;  /* 0x0006280001187983 */ /* 0x002ee80000300a00 */
[----:B------:R1:W-:Y:S01]  /*21510*/  STL.64 [R1+0xe60], R16 ;  /* 0x000e601001007387 */ /* 0x0003e20000100a00 */
[----:B------:R-:W-:Y:S01]  /*21520*/  IMAD.X R31, R35, 0x1, R3, P3 ;  /* 0x00000001231f7824 */ /* 0x000fe200018e0603 */
[----:B------:R-:W-:-:S02]  /*21530*/  IADD3.X R27, PT, PT, R29, R3, RZ, P4, !PT ;  /* 0x000000031d1b7210 */ /* 0x000fc400027fe4ff */
[----:B-1----:R-:W3:Y:S04]  /*21540*/  LDL.LU.64 R16, [R1+0x630] ;  /* 0x0006300001107983 */ /* 0x002ee80000300a00 */
[----:B------:R1:W-:Y:S04]  /*21550*/  STL.64 [R1+0xee0], R8 ;  /* 0x000ee00801007387 */ /* 0x0003e80000100a00 */
[----:B-1----:R-:W3:Y:S04]  /*21560*/  LDL.LU.64 R8, [R1+0x638] ;  /* 0x0006380001087983 */ /* 0x002ee80000300a00 */
[----:B------:R1:W-:Y:S04]  /*21570*/  STL.64 [R1+0xf68], R10 ;  /* 0x000f680a01007387 */ /* 0x0003e80000100a00 */
[----:B-1----:R-:W3:Y:S04]  /*21580*/  LDL.LU.64 R10, [R1+0x640] ;  /* 0x00064000010a7983 */ /* 0x002ee80000300a00 */
[----:B------:R-:W3:Y:S04]  /*21590*/  LDL.LU.64 R22, [R1+0x648] ;  /* 0x0006480001167983 */ /* 0x000ee80000300a00 */
[----:B------:R1:W-:Y:S04]  /*215a0*/  STL.64 [R1+0xff0], R30 ;  /* 0x000ff01e01007387 */ /* 0x0003e80000100a00 */
[----:B-1----:R-:W3:Y:S04]  /*215b0*/  LDL.LU.64 R30, [R1+0x650] ;  /* 0x00065000011e7983 */ /* 0x002ee80000300a00 */
[----:B------:R1:W-:Y:S01]  /*215c0*/  STL.64 [R1+0x1068], R26 ;  /* 0x0010681a01007387 */ /* 0x0003e20000100a00 */
[----:B----4-:R-:W-:-:S05]  /*215d0*/  IADD3 R68, P1, PT, R12, R2, RZ ;  /* 0x000000020c447210 */ /* 0x010fca0007f3e0ff */
[----:B------:R-:W-:Y:S02]  /*215e0*/  IMAD.X R69, R13, 0x1, R0, P1 ;  /* 0x000000010d457824 */ /* 0x000fe400008e0600 */
[----:B------:R-:W4:Y:S04]  /*215f0*/  LDL.LU.64 R12, [R1+0x658] ;  /* 0x00065800010c7983 */ /* 0x000f280000300a00 */
[----:B------:R-:W4:Y:S04]  /*21600*/  LDL.LU.64 R28, [R1+0x660] ;  /* 0x00066000011c7983 */ /* 0x000f280000300a00 */
[----:B-1----:R-:W4:Y:S01]  /*21610*/  LDL.LU.64 R26, [R1+0x668] ;  /* 0x00066800011a7983 */ /* 0x002f220000300a00 */
[----:B--2---:R-:W-:-:S05]  /*21620*/  IADD3 R70, P3, PT, R20, R2, RZ ;  /* 0x0000000214467210 */ /* 0x004fca0007f7e0ff */
[----:B------:R-:W-:Y:S02]  /*21630*/  IMAD.X R71, R21, 0x1, R0, P3 ;  /* 0x0000000115477824 */ /* 0x000fe400018e0600 */
[----:B------:R-:W2:Y:S01]  /*21640*/  LDL.LU.64 R20, [R1+0x678] ;  /* 0x0006780001147983 */ /* 0x000ea20000300a00 */
[----:B---3--:R-:W-:-:S04]  /*21650*/  IADD3 R72, P4, PT, R18, R2, RZ ;  /* 0x0000000212487210 */ /* 0x008fc80007f9e0ff */
[----:B------:R-:W-:Y:S02]  /*21660*/  IADD3.X R73, PT, PT, R19, R0, RZ, P4, !PT ;  /* 0x0000000013497210 */ /* 0x000fe400027fe4ff */
[----:B------:R-:W3:Y:S01]  /*21670*/  LDL.LU.64 R18, [R1+0x688] ;  /* 0x0006880001127983 */ /* 0x000ee20000300a00 */
[----:B------:R-:W-:-:S05]  /*21680*/  IADD3 R74, P1, PT, R14, R2, RZ ;  /* 0x000000020e4a7210 */ /* 0x000fca0007f3e0ff */
[----:B------:R-:W-:Y:S02]  /*21690*/  IMAD.X R75, R15, 0x1, R0, P1 ;  /* 0x000000010f4b7824 */ /* 0x000fe400008e0600 */
[----:B------:R-:W3:Y:S01]  /*216a0*/  LDL.LU.64 R14, [R1+0x690] ;  /* 0x00069000010e7983 */ /* 0x000ee20000300a00 */
[-C--:B------:R-:W-:Y:S02]  /*216b0*/  IADD3 R76, P3, PT, R6, R2.reuse, RZ ;  /* 0x00000002064c7210 */ /* 0x080fe40007f7e0ff */
[----:B------:R-:W-:-:S03]  /*216c0*/  IADD3 R78, P1, PT, R32, R2, RZ ;  /* 0x00000002204e7210 */ /* 0x000fc60007f3e0ff */
[----:B------:R-:W-:Y:S02]  /*216d0*/  IMAD.X R77, R7, 0x1, R0, P3 ;  /* 0x00000001074d7824 */ /* 0x000fe400018e0600 */
[----:B------:R-:W3:Y:S01]  /*216e0*/  LDL.LU.64 R6, [R1+0x6a0] ;  /* 0x0006a00001067983 */ /* 0x000ee20000300a00 */
[----:B------:R-:W-:Y:S02]  /*216f0*/  IADD3.X R79, PT, PT, R33, R0, RZ, P1, !PT ;  /* 0x00000000214f7210 */ /* 0x000fe40000ffe4ff */
[----:B------:R-:W-:-:S05]  /*21700*/  IADD3 R94, P4, PT, R24, R2, RZ ;  /* 0x00000002185e7210 */ /* 0x000fca0007f9e0ff */
[----:B------:R-:W-:Y:S02]  /*21710*/  IMAD.X R95, R25, 0x1, R0, P4 ;  /* 0x00000001195f7824 */ /* 0x000fe400020e0600 */
[----:B------:R-:W3:Y:S01]  /*21720*/  LDL.LU.64 R24, [R1+0x6a8] ;  /* 0x0006a80001187983 */ /* 0x000ee20000300a00 */
[----:B------:R-:W-:-:S05]  /*21730*/  IADD3 R96, P3, PT, R16, R2, RZ ;  /* 0x0000000210607210 */ /* 0x000fca0007f7e0ff */
[----:B------:R-:W-:Y:S01]  /*21740*/  IMAD.X R97, R17, 0x1, R0, P3 ;  /* 0x0000000111617824 */ /* 0x000fe200018e0600 */
[----:B------:R-:W-:-:S04]  /*21750*/  IADD3 R98, P1, PT, R8, R2, RZ ;  /* 0x0000000208627210 */ /* 0x000fc80007f3e0ff */
[----:B------:R-:W-:Y:S02]  /*21760*/  IADD3.X R99, PT, PT, R9, R0, RZ, P1, !PT ;  /* 0x0000000009637210 */ /* 0x000fe40000ffe4ff */
[----:B------:R-:W3:Y:S04]  /*21770*/  LDL.LU.64 R8, [R1+0x6b8] ;  /* 0x0006b80001087983 */ /* 0x000ee80000300a00 */
[----:B------:R-:W3:Y:S01]  /*21780*/  LDL.LU.64 R16, [R1+0x6c0] ;  /* 0x0006c00001107983 */ /* 0x000ee20000300a00 */
[-C--:B------:R-:W-:Y:S02]  /*21790*/  IADD3 R100, P3, PT, R10, R2.reuse, RZ ;  /* 0x000000020a647210 */ /* 0x080fe40007f7e0ff */
[----:B------:R-:W-:-:S03]  /*217a0*/  IADD3 R102, P4, PT, R22, R2, RZ ;  /* 0x0000000216667210 */ /* 0x000fc60007f9e0ff */
[--C-:B------:R-:W-:Y:S02]  /*217b0*/  IMAD.X R101, R11, 0x1, R0.reuse, P3 ;  /* 0x000000010b657824 */ /* 0x100fe400018e0600 */
[----:B------:R-:W3:Y:S01]  /*217c0*/  LDL.LU.64 R10, [R1+0x6c8] ;  /* 0x0006c800010a7983 */ /* 0x000ee20000300a00 */
[----:B------:R-:W-:-:S03]  /*217d0*/  IMAD.X R103, R23, 0x1, R0, P4 ;  /* 0x0000000117677824 */ /* 0x000fc600020e0600 */
[----:B------:R-:W3:Y:S01]  /*217e0*/  LDL.LU.64 R22, [R1+0x6d0] ;  /* 0x0006d00001167983 */ /* 0x000ee20000300a00 */
[----:B------:R-:W-:-:S04]  /*217f0*/  IADD3 R104, P1, PT, R30, R2, RZ ;  /* 0x000000021e687210 */ /* 0x000fc80007f3e0ff */
[----:B------:R-:W-:Y:S02]  /*21800*/  IADD3.X R105, PT, PT, R31, R0, RZ, P1, !PT ;  /* 0x000000001f697210 */ /* 0x000fe40000ffe4ff */
[----:B----4-:R-:W-:-:S05]  /*21810*/  IADD3 R106, P3, PT, R12, R2, RZ ;  /* 0x000000020c6a7210 */ /* 0x010fca0007f7e0ff */
[--C-:B------:R-:W-:Y:S02]  /*21820*/  IMAD.X R107, R13, 0x1, R0.reuse, P3 ;  /* 0x000000010d6b7824 */ /* 0x100fe400018e0600 */
[----:B------:R-:W4:Y:S01]  /*21830*/  LDL.LU.64 R12, [R1+0x6d8] ;  /* 0x0006d800010c7983 */ /* 0x000f220000300a00 */
[-C--:B------:R-:W-:Y:S02]  /*21840*/  IADD3 R108, P1, PT, R28, R2.reuse, RZ ;  /* 0x000000021c6c7210 */ /* 0x080fe40007f3e0ff */
[----:B------:R-:W-:Y:S01]  /*21850*/  IADD3 R110, P4, PT, R26, R2, RZ ;  /* 0x000000021a6e7210 */ /* 0x000fe20007f9e0ff */
[----:B------:R-:W4:Y:S02]  /*21860*/  LDL.LU.64 R30, [R1+0x6e0] ;  /* 0x0006e000011e7983 */ /* 0x000f240000300a00 */
[----:B------:R-:W-:Y:S02]  /*21870*/  IMAD.X R109, R29, 0x1, R0, P1 ;  /* 0x000000011d6d7824 */ /* 0x000fe400008e0600 */
[----:B------:R-:W4:Y:S01]  /*21880*/  LDL.LU.64 R28, [R1+0x6e8] ;  /* 0x0006e800011c7983 */ /* 0x000f220000300a00 */
[----:B------:R-:W-:-:S03]  /*21890*/  IADD3.X R111, PT, PT, R27, R0, RZ, P4, !PT ;  /* 0x000000001b6f7210 */ /* 0x000fc600027fe4ff */
[----:B------:R-:W4:Y:S01]  /*218a0*/  LDL.LU.64 R26, [R1+0x6f0] ;  /* 0x0006f000011a7983 */ /* 0x000f220000300a00 */
[----:B--2---:R-:W-:-:S05]  /*218b0*/  IADD3 R112, P3, PT, R20, R2, RZ ;  /* 0x0000000214707210 */ /* 0x004fca0007f7e0ff */
[----:B------:R-:W-:Y:S02]  /*218c0*/  IMAD.X R113, R21, 0x1, R0, P3 ;  /* 0x0000000115717824 */ /* 0x000fe400018e0600 */
[----:B------:R-:W2:Y:S01]  /*218d0*/  LDL.LU.64 R20, [R1+0x6f8] ;  /* 0x0006f80001147983 */ /* 0x000ea20000300a00 */
[----:B---3--:R-:W-:-:S05]  /*218e0*/  IADD3 R114, P1, PT, R18, R2, RZ ;  /* 0x0000000212727210 */ /* 0x008fca0007f3e0ff */
[----:B------:R-:W-:Y:S02]  /*218f0*/  IMAD.X R115, R19, 0x1, R0, P1 ;  /* 0x0000000113737824 */ /* 0x000fe400008e0600 */
[----:B------:R-:W3:Y:S01]  /*21900*/  LDL.LU.64 R18, [R1+0x708] ;  /* 0x0007080001127983 */ /* 0x000ee20000300a00 */
[----:B------:R-:W-:-:S04]  /*21910*/  IADD3 R146, P3, PT, R14, R2, RZ ;  /* 0x000000020e927210 */ /* 0x000fc80007f7e0ff */
[----:B------:R-:W-:Y:S02]  /*21920*/  IADD3.X R147, PT, PT, R15, R0, RZ, P3, !PT ;  /* 0x000000000f937210 */ /* 0x000fe40001ffe4ff */
[----:B------:R-:W3:Y:S01]  /*21930*/  LDL.LU.64 R14, [R1+0x710] ;  /* 0x00071000010e7983 */ /* 0x000ee20000300a00 */
[----:B------:R-:W-:-:S05]  /*21940*/  IADD3 R150, P4, PT, R6, R2, RZ ;  /* 0x0000000206967210 */ /* 0x000fca0007f9e0ff */
[----:B------:R-:W-:Y:S02]  /*21950*/  IMAD.X R151, R7, 0x1, R0, P4 ;  /* 0x0000000107977824 */ /* 0x000fe400020e0600 */
[----:B------:R-:W3:Y:S01]  /*21960*/  LDL.LU.64 R6, [R1+0x718] ;  /* 0x0007180001067983 */ /* 0x000ee20000300a00 */
[----:B------:R-:W-:-:S05]  /*21970*/  IADD3 R154, P1, PT, R24, R2, RZ ;  /* 0x00000002189a7210 */ /* 0x000fca0007f3e0ff */
[--C-:B------:R-:W-:Y:S01]  /*21980*/  IMAD.X R155, R25, 0x1, R0.reuse, P1 ;  /* 0x00000001199b7824 */ /* 0x100fe200008e0600 */
[-C--:B------:R-:W-:Y:S02]  /*21990*/  IADD3 R158, P3, PT, R8, R2.reuse, RZ ;  /* 0x00000002089e7210 */ /* 0x080fe40007f7e0ff */
[----:B------:R-:W-:Y:S02]  /*219a0*/  IADD3 R162, P1, PT, R16, R2, RZ ;  /* 0x0000000210a27210 */ /* 0x000fe40007f3e0ff */
[----:B------:R-:W-:Y:S02]  /*219b0*/  IADD3.X R159, PT, PT, R9, R0, RZ, P3, !PT ;  /* 0x00000000099f7210 */ /* 0x000fe40001ffe4ff */
[----:B------:R-:W3:Y:S01]  /*219c0*/  LDL.LU.64 R8, [R1+0x728] ;  /* 0x0007280001087983 */ /* 0x000ee20000300a00 */
[----:B------:R-:W-:-:S03]  /*219d0*/  IMAD.X R163, R17, 0x1, R0, P1 ;  /* 0x0000000111a37824 */ /* 0x000fc600008e0600 */
[----:B------:R-:W3:Y:S04]  /*219e0*/  LDL.LU.64 R16, [R1+0x730] ;  /* 0x0007300001107983 */ /* 0x000ee80000300a00 */
[----:B------:R-:W3:Y:S01]  /*219f0*/  LDL.LU.64 R24, [R1+0x738] ;  /* 0x0007380001187983 */ /* 0x000ee20000300a00 */
[----:B------:R-:W-:-:S05]  /*21a00*/  IADD3 R166, P4, PT, R10, R2, RZ ;  /* 0x000000020aa67210 */ /* 0x000fca0007f9e0ff */
[----:B------:R-:W-:Y:S02]  /*21a10*/  IMAD.X R167, R11, 0x1, R0, P4 ;  /* 0x000000010ba77824 */ /* 0x000fe400020e0600 */
[----:B------:R-:W3:Y:S01]  /*21a20*/  LDL.LU.64 R10, [R1+0x748] ;  /* 0x00074800010a7983 */ /* 0x000ee20000300a00 */
[----:B------:R-:W-:-:S04]  /*21a30*/  IADD3 R170, P3, PT, R22, R2, RZ ;  /* 0x0000000216aa7210 */ /* 0x000fc80007f7e0ff */
[----:B------:R-:W-:Y:S02]  /*21a40*/  IADD3.X R171, PT, PT, R23, R0, RZ, P3, !PT ;  /* 0x0000000017ab7210 */ /* 0x000fe40001ffe4ff */
[----:B----4-:R-:W-:-:S05]  /*21a50*/  IADD3 R174, P1, PT, R12, R2, RZ ;  /* 0x000000020cae7210 */ /* 0x010fca0007f3e0ff */
[----:B------:R-:W-:Y:S02]  /*21a60*/  IMAD.X R175, R13, 0x1, R0, P1 ;  /* 0x000000010daf7824 */ /* 0x000fe400008e0600 */
[----:B------:R-:W4:Y:S01]  /*21a70*/  LDL.LU.64 R12, [R1+0x750] ;  /* 0x00075000010c7983 */ /* 0x000f220000300a00 */
[----:B------:R-:W-:-:S03]  /*21a80*/  IADD3 R178, P3, PT, R30, R2, RZ ;  /* 0x000000021eb27210 */ /* 0x000fc60007f7e0ff */
[----:B------:R-:W4:Y:S01]  /*21a90*/  LDL.LU.64 R32, [R1+0x758] ;  /* 0x0007580001207983 */ /* 0x000f220000300a00 */
[----:B------:R-:W-:-:S03]  /*21aa0*/  IADD3 R182, P4, PT, R28, R2, RZ ;  /* 0x000000021cb67210 */ /* 0x000fc60007f9e0ff */
[----:B------:R-:W4:Y:S01]  /*21ab0*/  LDL.LU.64 R22, [R1+0x760] ;  /* 0x0007600001167983 */ /* 0x000f220000300a00 */
[----:B------:R-:W-:Y:S01]  /*21ac0*/  IMAD.X R179, R31, 0x1, R0, P3 ;  /* 0x000000011fb37824 */ /* 0x000fe200018e0600 */
[----:B------:R-:W-:Y:S02]  /*21ad0*/  IADD3.X R183, PT, PT, R29, R0, RZ, P4, !PT ;  /* 0x000000001db77210 */ /* 0x000fe400027fe4ff */
[----:B------:R-:W4:Y:S01]  /*21ae0*/  LDL.LU.64 R28, [R1+0x770] ;  /* 0x00077000011c7983 */ /* 0x000f220000300a00 */
[----:B--2---:R-:W-:-:S05]  /*21af0*/  IADD3 R190, P3, PT, R20, R2, RZ ;  /* 0x0000000214be7210 */ /* 0x004fca0007f7e0ff */
[----:B------:R-:W-:Y:S02]  /*21b00*/  IMAD.X R191, R21, 0x1, R0, P3 ;  /* 0x0000000115bf7824 */ /* 0x000fe400018e0600 */
[----:B------:R-:W2:Y:S01]  /*21b10*/  LDL.LU.64 R20, [R1+0x778] ;  /* 0x0007780001147983 */ /* 0x000ea20000300a00 */
[----:B------:R-:W-:-:S03]  /*21b20*/  IADD3 R186, P1, PT, R26, R2, RZ ;  /* 0x000000021aba7210 */ /* 0x000fc60007f3e0ff */
[----:B------:R-:W2:Y:S02]  /*21b30*/  LDL.LU.64 R30, [R1+0x788] ;  /* 0x00078800011e7983 */ /* 0x000ea40000300a00 */
[----:B------:R-:W-:Y:S01]  /*21b40*/  IMAD.X R187, R27, 0x1, R0, P1 ;  /* 0x000000011bbb7824 */ /* 0x000fe200008e0600 */
[----:B---3--:R-:W-:-:S04]  /*21b50*/  IADD3 R194, P1, PT, R18, R2, RZ ;  /* 0x0000000212c27210 */ /* 0x008fc80007f3e0ff */
[----:B------:R-:W-:Y:S02]  /*21b60*/  IADD3.X R195, PT, PT, R19, R0, RZ, P1, !PT ;  /* 0x0000000013c37210 */ /* 0x000fe40000ffe4ff */
[----:B------:R-:W3:Y:S04]  /*21b70*/  LDL.LU.64 R18, [R1+0x790] ;  /* 0x0007900001127983 */ /* 0x000ee80000300a00 */
[----:B------:R-:W2:Y:S01]  /*21b80*/  LDL.LU.64 R26, [R1+0x7a0] ;  /* 0x0007a000011a7983 */ /* 0x000ea20000300a00 */
[----:B------:R-:W-:-:S05]  /*21b90*/  IADD3 R206, P4, PT, R14, R2, RZ ;  /* 0x000000020ece7210 */ /* 0x000fca0007f9e0ff */
[----:B------:R-:W-:Y:S02]  /*21ba0*/  IMAD.X R207, R15, 0x1, R0, P4 ;  /* 0x000000010fcf7824 */ /* 0x000fe400020e0600 */
[----:B------:R-:W3:Y:S04]  /*21bb0*/  LDL.LU.64 R14, [R1+0x7a8] ;  /* 0x0007a800010e7983 */ /* 0x000ee80000300a00 */
[----:B------:R-:W3:Y:S01]  /*21bc0*/  LDL.LU.64 R38, [R1+0x7b8] ;  /* 0x0007b80001267983 */ /* 0x000ee20000300a00 */
[----:B------:R-:W-:-:S05]  /*21bd0*/  IADD3 R210, P3, PT, R6, R2, RZ ;  /* 0x0000000206d27210 */ /* 0x000fca0007f7e0ff */
[----:B------:R-:W-:Y:S01]  /*21be0*/  IMAD.X R211, R7, 0x1, R0, P3 ;  /* 0x0000000107d37824 */ /* 0x000fe200018e0600 */
[-C--:B------:R-:W-:Y:S02]  /*21bf0*/  IADD3 R214, P1, PT, R8, R2.reuse, RZ ;  /* 0x0000000208d67210 */ /* 0x080fe40007f3e0ff */
[-C--:B------:R-:W-:Y:S02]  /*21c00*/  IADD3 R218, P3, PT, R16, R2.reuse, RZ ;  /* 0x0000000210da7210 */ /* 0x080fe40007f7e0ff */
[----:B------:R-:W-:-:S03]  /*21c10*/  IADD3 R6, P4, PT, R24, R2, RZ ;  /* 0x0000000218067210 */ /* 0x000fc60007f9e0ff */
[--C-:B------:R-:W-:Y:S01]  /*21c20*/  IMAD.X R219, R17, 0x1, R0.reuse, P3 ;  /* 0x0000000111db7824 */ /* 0x100fe200018e0600 */
[----:B------:R-:W-:Y:S01]  /*21c30*/  IADD3.X R215, PT, PT, R9, R0, RZ, P1, !PT ;  /* 0x0000000009d77210 */ /* 0x000fe20000ffe4ff */
[----:B------:R-:W3:Y:S01]  /*21c40*/  LDL.LU.64 R16, [R1+0x7c8] ;  /* 0x0007c80001107983 */ /* 0x000ee20000300a00 */
[----:B------:R-:W-:Y:S01]  /*21c50*/  IMAD.X R7, R25, 0x1, R0, P4 ;  /* 0x0000000119077824 */ /* 0x000fe200020e0600 */
[----:B------:R-:W-:-:S04]  /*21c60*/  IADD3 R8, P1, PT, R10, R2, RZ ;  /* 0x000000020a087210 */ /* 0x000fc80007f3e0ff */
[----:B------:R4:W-:Y:S01]  /*21c70*/  STL.64 [R1+0x188], R6 ;  /* 0x0001880601007387 */ /* 0x0009e20000100a00 */
[----:B------:R-:W-:-:S03]  /*21c80*/  IADD3.X R9, PT, PT, R11, R0, RZ, P1, !PT ;  /* 0x000000000b097210 */ /* 0x000fc60000ffe4ff */
[----:B------:R-:W3:Y:S04]  /*21c90*/  LDL.LU.64 R10, [R1+0x7d0] ;  /* 0x0007d000010a7983 */ /* 0x000ee80000300a00 */
[----:B------:R1:W-:Y:S01]  /*21ca0*/  STL.64 [R1+0x198], R8 ;  /* 0x0001980801007387 */ /* 0x0003e20000100a00 */
[-C--:B----4-:R-:W-:Y:S02]  /*21cb0*/  IADD3 R6, P3, PT, R12, R2.reuse, RZ ;  /* 0x000000020c067210 */ /* 0x090fe40007f7e0ff */
[----:B------:R-:W-:-:S03]  /*21cc0*/  IADD3 R24, P1, PT, R32, R2, RZ ;  /* 0x0000000220187210 */ /* 0x000fc60007f3e0ff */
[--C-:B------:R-:W-:Y:S02]  /*21cd0*/  IMAD.X R7, R13, 0x1, R0.reuse, P3 ;  /* 0x000000010d077824 */ /* 0x100fe400018e0600 */
[----:B------:R-:W4:Y:S01]  /*21ce0*/  LDL.LU.64 R12, [R1+0x7e0] ;  /* 0x0007e000010c7983 */ /* 0x000f220000300a00 */
[----:B-1----:R-:W-:Y:S01]  /*21cf0*/  IADD3 R8, P4, PT, R22, R2, RZ ;  /* 0x0000000216087210 */ /* 0x002fe20007f9e0ff */
[----:B------:R-:W-:Y:S02]  /*21d00*/  IMAD.X R25, R33, 0x1, R0, P1 ;  /* 0x0000000121197824 */ /* 0x000fe400008e0600 */
[----:B------:R1:W-:Y:S01]  /*21d10*/  STL.64 [R1+0x1a8], R6 ;  /* 0x0001a80601007387 */ /* 0x0003e20000100a00 */
[----:B------:R-:W-:-:S03]  /*21d20*/  IADD3.X R9, PT, PT, R23, R0, RZ, P4, !PT ;  /* 0x0000000017097210 */ /* 0x000fc600027fe4ff */
[----:B------:R-:W4:Y:S04]  /*21d30*/  LDL.LU.64 R32, [R1+0x7e8] ;  /* 0x0007e80001207983 */ /* 0x000f280000300a00 */
[----:B------:R1:W-:Y:S02]  /*21d40*/  STL.64 [R1+0x1b8], R24 ;  /* 0x0001b81801007387 */ /* 0x0003e40000100a00 */
[-C--:B-1----:R-:W-:Y:S02]  /*21d50*/  IADD3 R6, P3, PT, R28, R2.reuse, RZ ;  /* 0x000000021c067210 */ /* 0x082fe40007f7e0ff */
[----:B------:R-:W4:Y:S03]  /*21d60*/  LDL.LU.64 R24, [R1+0x7f8] ;  /* 0x0007f80001187983 */ /* 0x000f260000300a00 */
[----:B------:R-:W-:Y:S01]  /*21d70*/  IMAD.X R7, R29, 0x1, R0, P3 ;  /* 0x000000011d077824 */ /* 0x000fe200018e0600 */
[----:B------:R-:W4:Y:S04]  /*21d80*/  LDL.LU.64 R22, [R1+0x810] ;  /* 0x0008100001167983 */ /* 0x000f280000300a00 */
[----:B------:R2:W-:Y:S04]  /*21d90*/  STL.64 [R1+0x1c8], R8 ;  /* 0x0001c80801007387 */ /* 0x0005e80000100a00 */
[----:B------:R3:W-:Y:S01]  /*21da0*/  STL.64 [R1+0x1d8], R6 ;  /* 0x0001d80601007387 */ /* 0x0007e20000100a00 */
[----:B--2---:R-:W-:-:S05]  /*21db0*/  IADD3 R8, P1, PT, R20, R2, RZ ;  /* 0x0000000214087210 */ /* 0x004fca0007f3e0ff */
[----:B------:R-:W-:Y:S02]  /*21dc0*/  IMAD.X R9, R21, 0x1, R0, P1 ;  /* 0x0000000115097824 */ /* 0x000fe400008e0600 */
[----:B------:R-:W2:Y:S01]  /*21dd0*/  LDL.LU.64 R20, [R1+0x840] ;  /* 0x0008400001147983 */ /* 0x000ea20000300a00 */
[-C--:B------:R-:W-:Y:S02]  /*21de0*/  IADD3 R28, P3, PT, R30, R2.reuse, RZ ;  /* 0x000000021e1c7210 */ /* 0x080fe40007f7e0ff */
[----:B---3--:R-:W-:Y:S01]  /*21df0*/  IADD3 R6, P4, PT, R18, R2, RZ ;  /* 0x0000000212067210 */ /* 0x008fe20007f9e0ff */
[----:B------:R1:W-:Y:S01]  /*21e00*/  STL.64 [R1+0x1e8], R8 ;  /* 0x0001e80801007387 */ /* 0x0003e20000100a00 */
[----:B------:R-:W-:-:S03]  /*21e10*/  IADD3.X R29, PT, PT, R31, R0, RZ, P3, !PT ;  /* 0x000000001f1d7210 */ /* 0x000fc60001ffe4ff */
[----:B------:R-:W3:Y:S01]  /*21e20*/  LDL.LU.64 R34, [R1+0x860] ;  /* 0x0008600001227983 */ /* 0x000ee20000300a00 */
[----:B------:R-:W-:-:S03]  /*21e30*/  IMAD.X R7, R19, 0x1, R0, P4 ;  /* 0x0000000113077824 */ /* 0x000fc600020e0600 */
[----:B------:R1:W-:Y:S02]  /*21e40*/  STL.64 [R1+0x1f8], R28 ;  /* 0x0001f81c01007387 */ /* 0x0003e40000100a00 */
[-C--:B-1----:R-:W-:Y:S02]  /*21e50*/  IADD3 R8, P1, PT, R26, R2.reuse, RZ ;  /* 0x000000021a087210 */ /* 0x082fe40007f3e0ff */
[----:B------:R-:W3:Y:S03]  /*21e60*/  LDL.LU.64 R28, [R1+0x8f0] ;  /* 0x0008f000011c7983 */ /* 0x000ee60000300a00 */
[----:B------:R-:W-:Y:S01]  /*21e70*/  IMAD.X R9, R27, 0x1, R0, P1 ;  /* 0x000000011b097824 */ /* 0x000fe200008e0600 */
[----:B------:R-:W3:Y:S04]  /*21e80*/  LDL.LU.64 R18, [R1+0x900] ;  /* 0x0009000001127983 */ /* 0x000ee80000300a00 */
[----:B------:R1:W-:Y:S04]  /*21e90*/  STL.64 [R1+0x208], R6 ;  /* 0x0002080601007387 */ /* 0x0003e80000100a00 */
[----:B------:R1:W-:Y:S02]  /*21ea0*/  STL.64 [R1+0x218], R8 ;  /* 0x0002180801007387 */ /* 0x0003e40000100a00 */
[----:B-1----:R-:W-:-:S04]  /*21eb0*/  IADD3 R6, P3, PT, R14, R2, RZ ;  /* 0x000000020e067210 */ /* 0x002fc80007f7e0ff */
[----:B------:R-:W-:Y:S02]  /*21ec0*/  IADD3.X R7, PT, PT, R15, R0, RZ, P3, !PT ;  /* 0x000000000f077210 */ /* 0x000fe40001ffe4ff */
[----:B------:R-:W3:Y:S01]  /*21ed0*/  LDL.LU.64 R14, [R1+0x928] ;  /* 0x00092800010e7983 */ /* 0x000ee20000300a00 */
[----:B------:R-:W-:-:S03]  /*21ee0*/  IADD3 R36, P1, PT, R38, R2, RZ ;  /* 0x0000000226247210 */ /* 0x000fc60007f3e0ff */
[----:B------:R-:W3:Y:S02]  /*21ef0*/  LDL.LU.64 R30, [R1+0x938] ;  /* 0x00093800011e7983 */ /* 0x000ee40000300a00 */
[----:B------:R-:W-:Y:S02]  /*21f00*/  IMAD.X R37, R39, 0x1, R0, P1 ;  /* 0x0000000127257824 */ /* 0x000fe400008e0600 */
[----:B------:R-:W3:Y:S04]  /*21f10*/  LDL.LU.64 R26, [R1+0x960] ;  /* 0x00096000011a7983 */ /* 0x000ee80000300a00 */
[----:B------:R1:W-:Y:S01]  /*21f20*/  STL.64 [R1+0x228], R6 ;  /* 0x0002280601007387 */ /* 0x0003e20000100a00 */
[----:B------:R-:W-:-:S05]  /*21f30*/  IADD3 R8, P4, PT, R16, R2, RZ ;  /* 0x0000000210087210 */ /* 0x000fca0007f9e0ff */
[----:B------:R-:W-:Y:S02]  /*21f40*/  IMAD.X R9, R17, 0x1, R0, P4 ;  /* 0x0000000111097824 */ /* 0x000fe400020e0600 */
[----:B------:R-:W3:Y:S01]  /*21f50*/  LDL.LU.64 R16, [R1+0x970] ;  /* 0x0009700001107983 */ /* 0x000ee20000300a00 */
[----:B-1----:R-:W-:-:S03]  /*21f60*/  IADD3 R6, P3, PT, R10, R2, RZ ;  /* 0x000000020a067210 */ /* 0x002fc60007f7e0ff */
[----:B------:R-:W-:Y:S04]  /*21f70*/  STL.64 [R1+0x238], R36 ;  /* 0x0002382401007387 */ /* 0x000fe80000100a00 */
[----:B------:R4:W-:Y:S01]  /*21f80*/  STL.64 [R1+0x248], R8 ;  /* 0x0002480801007387 */ /* 0x0009e20000100a00 */
[----:B------:R-:W-:-:S05]  /*21f90*/  IADD3.X R7, PT, PT, R11, R0, RZ, P3, !PT ;  /* 0x000000000b077210 */ /* 0x000fca0001ffe4ff */
[----:B------:R1:W-:Y:S01]  /*21fa0*/  STL.64 [R1+0x258], R6 ;  /* 0x0002580601007387 */ /* 0x0003e20000100a00 */
[----:B----4-:R-:W-:-:S05]  /*21fb0*/  IADD3 R8, P1, PT, R12, R2, RZ ;  /* 0x000000020c087210 */ /* 0x010fca0007f3e0ff */
[----:B------:R-:W-:Y:S02]  /*21fc0*/  IMAD.X R9, R13, 0x1, R0, P1 ;  /* 0x000000010d097824 */ /* 0x000fe400008e0600 */
[----:B------:R-:W4:Y:S01]  /*21fd0*/  LDL.LU.64 R12, [R1+0x998] ;  /* 0x00099800010c7983 */ /* 0x000f220000300a00 */
[----:B------:R-:W-:-:S03]  /*21fe0*/  IADD3 R10, P3, PT, R32, R2, RZ ;  /* 0x00000002200a7210 */ /* 0x000fc60007f7e0ff */
[----:B------:R1:W-:Y:S02]  /*21ff0*/  STL.64 [R1+0x268], R8 ;  /* 0x0002680801007387 */ /* 0x0003e40000100a00 */
[----:B------:R-:W-:Y:S02]  /*22000*/  IMAD.X R11, R33, 0x1, R0, P3 ;  /* 0x00000001210b7824 */ /* 0x000fe400018e0600 */
[----:B------:R-:W4:Y:S04]  /*22010*/  LDL.LU.64 R32, [R1+0x9a8] ;  /* 0x0009a80001207983 */ /* 0x000f280000300a00 */
[----:B------:R1:W-:Y:S02]  /*22020*/  STL.64 [R1+0x278], R10 ;  /* 0x0002780a01007387 */ /* 0x0003e40000100a00 */
[----:B-1----:R-:W-:-:S04]  /*22030*/  IADD3 R6, P4, PT, R24, R2, RZ ;  /* 0x0000000218067210 */ /* 0x002fc80007f9e0ff */
[----:B------:R-:W-:Y:S02]  /*22040*/  IADD3.X R7, PT, PT, R25, R0, RZ, P4, !PT ;  /* 0x0000000019077210 */ /* 0x000fe400027fe4ff */
[----:B------:R-:W-:Y:S01]  /*22050*/  IADD3 R8, P1, PT, R22, R2, RZ ;  /* 0x0000000216087210 */ /* 0x000fe20007f3e0ff */
[----:B------:R-:W4:Y:S04]  /*22060*/  LDL.LU.64 R10, [R1+0x9d0] ;  /* 0x0009d000010a7983 */ /* 0x000f280000300a00 */
[----:B------:R-:W4:Y:S01]  /*22070*/  LDL.LU.64 R24, [R1+0x9e0] ;  /* 0x0009e00001187983 */ /* 0x000f220000300a00 */
[----:B------:R-:W-:-:S03]  /*22080*/  IMAD.X R9, R23, 0x1, R0, P1 ;  /* 0x0000000117097824 */ /* 0x000fc600008e0600 */
[----:B------:R2:W-:Y:S04]  /*22090*/  STL.64 [R1+0x288], R6 ;  /* 0x0002880601007387 */ /* 0x0005e80000100a00 */
[----:B------:R1:W-:Y:S01]  /*220a0*/  STL.64 [R1+0x298], R8 ;  /* 0x0002980801007387 */ /* 0x0003e20000100a00 */
[----:B--2---:R-:W-:-:S05]  /*220b0*/  IADD3 R6, P3, PT, R20, R2, RZ ;  /* 0x0000000214067210 */ /* 0x004fca0007f7e0ff */
[----:B------:R-:W-:Y:S02]  /*220c0*/  IMAD.X R7, R21, 0x1, R0, P3 ;  /* 0x0000000115077824 */ /* 0x000fe400018e0600 */
[----:B------:R-:W2:Y:S01]  /*220d0*/  LDL.LU.64 R20, [R1+0xa08] ;  /* 0x000a080001147983 */ /* 0x000ea20000300a00 */
[----:B---3--:R-:W-:-:S04]  /*220e0*/  IADD3 R22, P1, PT, R34, R2, RZ ;  /* 0x0000000222167210 */ /* 0x008fc80007f3e0ff */
[----:B------:R-:W-:Y:S01]  /*220f0*/  IADD3.X R23, PT, PT, R35, R0, RZ, P1, !PT ;  /* 0x0000000023177210 */ /* 0x000fe20000ffe4ff */
[----:B------:R3:W-:Y:S04]  /*22100*/  STL.64 [R1+0x2a8], R6 ;  /* 0x0002a80601007387 */ /* 0x0007e80000100a00 */
[----:B------:R-:W2:Y:S01]  /*22110*/  LDL.LU.64 R38, [R1+0xa10] ;  /* 0x000a100001267983 */ /* 0x000ea20000300a00 */
[----:B-1----:R-:W-:-:S03]  /*22120*/  IADD3 R8, P4, PT, R28, R2, RZ ;  /* 0x000000021c087210 */ /* 0x002fc60007f9e0ff */
[----:B------:R1:W-:Y:S01]  /*22130*/  STL.64 [R1+0x2b8], R22 ;  /* 0x0002b81601007387 */ /* 0x0003e20000100a00 */
[----:B---3--:R-:W-:Y:S01]  /*22140*/  IADD3 R6, P3, PT, R18, R2, RZ ;  /* 0x0000000212067210 */ /* 0x008fe20007f7e0ff */
[----:B------:R-:W-:-:S04]  /*22150*/  IMAD.X R9, R29, 0x1, R0, P4 ;  /* 0x000000011d097824 */ /* 0x000fc800020e0600 */
[----:B------:R-:W-:Y:S01]  /*22160*/  IMAD.X R7, R19, 0x1, R0, P3 ;  /* 0x0000000113077824 */ /* 0x000fe200018e0600 */
[----:B-1----:R-:W3:Y:S04]  /*22170*/  LDL.LU.64 R22, [R1+0x9f8] ;  /* 0x0009f80001167983 */ /* 0x002ee80000300a00 */
[----:B------:R1:W-:Y:S04]  /*22180*/  STL.64 [R1+0x2c8], R8 ;  /* 0x0002c80801007387 */ /* 0x0003e80000100a00 */
[----:B------:R-:W3:Y:S04]  /*22190*/  LDL.LU.64 R18, [R1+0x9e8] ;  /* 0x0009e80001127983 */ /* 0x000ee80000300a00 */
[----:B------:R1:W-:Y:S02]  /*221a0*/  STL.64 [R1+0x2d8], R6 ;  /* 0x0002d80601007387 */ /* 0x0003e40000100a00 */
[----:B-1----:R-:W-:-:S04]  /*221b0*/  IADD3 R8, P1, PT, R14, R2, RZ ;  /* 0x000000020e087210 */ /* 0x002fc80007f3e0ff */
[----:B------:R-:W-:Y:S02]  /*221c0*/  IADD3.X R9, PT, PT, R15, R0, RZ, P1, !PT ;  /* 0x000000000f097210 */ /* 0x000fe40000ffe4ff */
[----:B------:R-:W3:Y:S01]  /*221d0*/  LDL.LU.64 R14, [R1+0x9c8] ;  /* 0x0009c800010e7983 */ /* 0x000ee20000300a00 */
[-C--:B------:R-:W-:Y:S02]  /*221e0*/  IADD3 R28, P3, PT, R30, R2.reuse, RZ ;  /* 0x000000021e1c7210 */ /* 0x080fe40007f7e0ff */
[----:B------:R-:W-:Y:S01]  /*221f0*/  IADD3 R6, P4, PT, R26, R2, RZ ;  /* 0x000000021a067210 */ /* 0x000fe20007f9e0ff */
[----:B------:R-:W-:Y:S02]  /*22200*/  STL.64 [R1+0x2e8], R8 ;  /* 0x0002e80801007387 */ /* 0x000fe40000100a00 */
[--C-:B------:R-:W-:Y:S02]  /*22210*/  IMAD.X R29, R31, 0x1, R0.reuse, P3 ;  /* 0x000000011f1d7824 */ /* 0x100fe400018e0600 */
[----:B------:R-:W3:Y:S01]  /*22220*/  LDL.LU.64 R30, [R1+0x9c0] ;  /* 0x0009c000011e7983 */ /* 0x000ee20000300a00 */
[----:B------:R-:W-:-:S03]  /*22230*/  IMAD.X R7, R27, 0x1, R0, P4 ;  /* 0x000000011b077824 */ /* 0x000fc600020e0600 */
[----:B------:R1:W-:Y:S04]  /*22240*/  STL.64 [R1+0x2f8], R28 ;  /* 0x0002f81c01007387 */ /* 0x0003e80000100a00 */
[----:B-1----:R-:W3:Y:S04]  /*22250*/  LDL.LU.64 R28, [R1+0x9b8] ;  /* 0x0009b800011c7983 */ /* 0x002ee80000300a00 */
[----:B------:R-:W3:Y:S04]  /*22260*/  LDL.LU.64 R26, [R1+0x9b0] ;  /* 0x0009b000011a7983 */ /* 0x000ee80000300a00 */
[----:B------:R4:W-:Y:S01]  /*22270*/  STL.64 [R1+0x308], R6 ;  /* 0x0003080601007387 */ /* 0x0009e20000100a00 */
[----:B------:R-:W-:-:S04]  /*22280*/  IADD3 R8, P1, PT, R16, R2, RZ ;  /* 0x0000000210087210 */ /* 0x000fc80007f3e0ff */
        /* <DEDUP_REMOVED lines=20> */
[----:B------:R-:W2:Y:S04]  /*223d0*/  LDL.LU.64 R20, [R1+0x978] ;  /* 0x0009780001147983 */ /* 0x000ea80000300a00 */
[----:B------:R-:W2:Y:S01]  /*223e0*/  LDL.LU.64 R32, [R1+0x968] ;  /* 0x0009680001207983 */ /* 0x000ea20000300a00 */
[----:B------:R-:W-:-:S03]  /*223f0*/  IADD3 R36, P3, PT, R38, R2, RZ ;  /* 0x0000000226247210 */ /* 0x000fc60007f7e0ff */
[----:B------:R-:W2:Y:S01]  /*22400*/  LDL.LU.64 R24, [R1+0x958] ;  /* 0x0009580001187983 */ /* 0x000ea20000300a00 */
[----:B------:R-:W-:-:S03]  /*22410*/  IADD3.X R37, PT, PT, R39, R0, RZ, P3, !PT ;  /* 0x0000000027257210 */ /* 0x000fc60001ffe4ff */
[----:B------:R1:W-:Y:S01]  /*22420*/  STL.64 [R1+0x368], R8 ;  /* 0x0003680801007387 */ /* 0x0003e20000100a00 */
[----:B---3--:R-:W-:-:S05]  /*22430*/  IADD3 R6, P4, PT, R22, R2, RZ ;  /* 0x0000000216067210 */ /* 0x008fca0007f9e0ff */
[----:B------:R-:W-:Y:S02]  /*22440*/  IMAD.X R7, R23, 0x1, R0, P4 ;  /* 0x0000000117077824 */ /* 0x000fe400020e0600 */
[----:B------:R-:W3:Y:S01]  /*22450*/  LDL.LU.64 R22, [R1+0x950] ;  /* 0x0009500001167983 */ /* 0x000ee20000300a00 */
[----:B-1----:R-:W-:-:S03]  /*22460*/  IADD3 R8, P1, PT, R18, R2, RZ ;  /* 0x0000000212087210 */ /* 0x002fc60007f3e0ff */
[----:B------:R-:W-:Y:S02]  /*22470*/  STL.64 [R1+0x378], R36 ;  /* 0x0003782401007387 */ /* 0x000fe40000100a00 */
[----:B------:R-:W-:Y:S02]  /*22480*/  IMAD.X R9, R19, 0x1, R0, P1 ;  /* 0x0000000113097824 */ /* 0x000fe400008e0600 */
[----:B------:R1:W-:Y:S04]  /*22490*/  STL.64 [R1+0x388], R6 ;  /* 0x0003880601007387 */ /* 0x0003e80000100a00 */
[----:B------:R1:W-:Y:S02]  /*224a0*/  STL.64 [R1+0x398], R8 ;  /* 0x0003980801007387 */ /* 0x0003e40000100a00 */
[----:B-1----:R-:W-:-:S04]  /*224b0*/  IADD3 R6, P3, PT, R14, R2, RZ ;  /* 0x000000020e067210 */ /* 0x002fc80007f7e0ff */
[----:B------:R-:W-:Y:S02]  /*224c0*/  IADD3.X R7, PT, PT, R15, R0, RZ, P3, !PT ;  /* 0x000000000f077210 */ /* 0x000fe40001ffe4ff */
[----:B------:R-:W3:Y:S01]  /*224d0*/  LDL.LU.64 R14, [R1+0x948] ;  /* 0x00094800010e7983 */ /* 0x000ee20000300a00 */
[----:B------:R-:W-:-:S03]  /*224e0*/  IADD3 R18, P1, PT, R30, R2, RZ ;  /* 0x000000021e127210 */ /* 0x000fc60007f3e0ff */
[----:B------:R1:W-:Y:S02]  /*224f0*/  STL.64 [R1+0x3a8], R6 ;  /* 0x0003a80601007387 */ /* 0x0003e40000100a00 */
[----:B------:R-:W-:Y:S02]  /*22500*/  IMAD.X R19, R31, 0x1, R0, P1 ;  /* 0x000000011f137824 */ /* 0x000fe400008e0600 */
[----:B------:R-:W3:Y:S01]  /*22510*/  LDL.LU.64 R30, [R1+0x940] ;  /* 0x00094000011e7983 */ /* 0x000ee20000300a00 */
[----:B------:R-:W-:-:S03]  /*22520*/  IADD3 R8, P4, PT, R28, R2, RZ ;  /* 0x000000021c087210 */ /* 0x000fc60007f9e0ff */
[----:B------:R1:W-:Y:S02]  /*22530*/  STL.64 [R1+0x3b8], R18 ;  /* 0x0003b81201007387 */ /* 0x0003e40000100a00 */
[----:B-1----:R-:W-:Y:S01]  /*22540*/  IADD3 R6, P3, PT, R26, R2, RZ ;  /* 0x000000021a067210 */ /* 0x002fe20007f7e0ff */
[----:B------:R-:W-:-:S03]  /*22550*/  IMAD.X R9, R29, 0x1, R0, P4 ;  /* 0x000000011d097824 */ /* 0x000fc600020e0600 */
[----:B------:R-:W-:Y:S01]  /*22560*/  IADD3.X R7, PT, PT, R27, R0, RZ, P3, !PT ;  /* 0x000000001b077210 */ /* 0x000fe20001ffe4ff */
[----:B------:R-:W3:Y:S04]  /*22570*/  LDL.LU.64 R18, [R1+0x930] ;  /* 0x0009300001127983 */ /* 0x000ee80000300a00 */
[----:B------:R-:W3:Y:S04]  /*22580*/  LDL.LU.64 R28, [R1+0x920] ;  /* 0x00092000011c7983 */ /* 0x000ee80000300a00 */
[----:B------:R4:W-:Y:S04]  /*22590*/  STL.64 [R1+0x3c8], R8 ;  /* 0x0003c80801007387 */ /* 0x0009e80000100a00 */
[----:B------:R1:W-:Y:S01]  /*225a0*/  STL.64 [R1+0x3d8], R6 ;  /* 0x0003d80601007387 */ /* 0x0003e20000100a00 */
[----:B----4-:R-:W-:-:S05]  /*225b0*/  IADD3 R8, P1, PT, R12, R2, RZ ;  /* 0x000000020c087210 */ /* 0x010fca0007f3e0ff */
[----:B------:R-:W-:Y:S02]  /*225c0*/  IMAD.X R9, R13, 0x1, R0, P1 ;  /* 0x000000010d097824 */ /* 0x000fe400008e0600 */
[----:B------:R-:W4:Y:S01]  /*225d0*/  LDL.LU.64 R12, [R1+0x918] ;  /* 0x00091800010c7983 */ /* 0x000f220000300a00 */
[----:B------:R-:W-:-:S05]  /*225e0*/  IADD3 R26, P3, PT, R34, R2, RZ ;  /* 0x00000002221a7210 */ /* 0x000fca0007f7e0ff */
[----:B------:R-:W-:Y:S01]  /*225f0*/  IMAD.X R27, R35, 0x1, R0, P3 ;  /* 0x00000001231b7824 */ /* 0x000fe200018e0600 */
[----:B------:R1:W-:Y:S04]  /*22600*/  STL.64 [R1+0x3e8], R8 ;  /* 0x0003e80801007387 */ /* 0x0003e80000100a00 */
[----:B------:R-:W4:Y:S01]  /*22610*/  LDL.LU.64 R38, [R1+0x910] ;  /* 0x0009100001267983 */ /* 0x000f220000300a00 */
[----:B-1----:R-:W-:-:S03]  /*22620*/  IADD3 R6, P4, PT, R16, R2, RZ ;  /* 0x0000000210067210 */ /* 0x002fc60007f9e0ff */
[----:B------:R1:W-:Y:S01]  /*22630*/  STL.64 [R1+0x3f8], R26 ;  /* 0x0003f81a01007387 */ /* 0x0003e20000100a00 */
[----:B------:R-:W-:Y:S02]  /*22640*/  IADD3.X R7, PT, PT, R17, R0, RZ, P4, !PT ;  /* 0x0000000011077210 */ /* 0x000fe400027fe4ff */
[-C--:B------:R-:W-:Y:S01]  /*22650*/  IADD3 R8, P1, PT, R10, R2.reuse, RZ ;  /* 0x000000020a087210 */ /* 0x080fe20007f3e0ff */
[----:B-1----:R-:W4:Y:S04]  /*22660*/  LDL.LU.64 R26, [R1+0x908] ;  /* 0x00090800011a7983 */ /* 0x002f280000300a00 */
[----:B------:R-:W-:Y:S01]  /*22670*/  IMAD.X R9, R11, 0x1, R0, P1 ;  /* 0x000000010b097824 */ /* 0x000fe200008e0600 */
[----:B------:R2:W-:Y:S04]  /*22680*/  STL.64 [R1+0x408], R6 ;  /* 0x0004080601007387 */ /* 0x0005e80000100a00 */
[----:B------:R-:W4:Y:S01]  /*22690*/  LDL.LU.64 R16, [R1+0x8f8] ;  /* 0x0008f80001107983 */ /* 0x000f220000300a00 */
[----:B--2---:R-:W-:-:S03]  /*226a0*/  IADD3 R6, P3, PT, R20, R2, RZ ;  /* 0x0000000214067210 */ /* 0x004fc60007f7e0ff */
[----:B------:R1:W-:Y:S01]  /*226b0*/  STL.64 [R1+0x418], R8 ;  /* 0x0004180801007387 */ /* 0x0003e20000100a00 */
[----:B------:R-:W-:Y:S01]  /*226c0*/  IADD3 R10, P1, PT, R32, R2, RZ ;  /* 0x00000002200a7210 */ /* 0x000fe20007f3e0ff */
[----:B------:R-:W-:Y:S02]  /*226d0*/  IMAD.X R7, R21, 0x1, R0, P3 ;  /* 0x0000000115077824 */ /* 0x000fe400018e0600 */
[----:B------:R-:W2:Y:S01]  /*226e0*/  LDL.LU.64 R20, [R1+0x8e8] ;  /* 0x0008e80001147983 */ /* 0x000ea20000300a00 */
[----:B------:R-:W-:-:S03]  /*226f0*/  IADD3.X R11, PT, PT, R33, R0, RZ, P1, !PT ;  /* 0x00000000210b7210 */ /* 0x000fc60000ffe4ff */
[----:B------:R3:W-:Y:S04]  /*22700*/  STL.64 [R1+0x428], R6 ;  /* 0x0004280601007387 */ /* 0x0007e80000100a00 */
[----:B------:R-:W2:Y:S01]  /*22710*/  LDL.LU.64 R32, [R1+0x8e0] ;  /* 0x0008e00001207983 */ /* 0x000ea20000300a00 */
[----:B-1----:R-:W-:-:S03]  /*22720*/  IADD3 R8, P4, PT, R24, R2, RZ ;  /* 0x0000000218087210 */ /* 0x002fc60007f9e0ff */
[----:B------:R1:W-:Y:S02]  /*22730*/  STL.64 [R1+0x438], R10 ;  /* 0x0004380a01007387 */ /* 0x0003e40000100a00 */
[--C-:B------:R-:W-:Y:S01]  /*22740*/  IMAD.X R9, R25, 0x1, R0.reuse, P4 ;  /* 0x0000000119097824 */ /* 0x100fe200020e0600 */
[-C--:B---3--:R-:W-:Y:S01]  /*22750*/  IADD3 R6, P3, PT, R22, R2.reuse, RZ ;  /* 0x0000000216067210 */ /* 0x088fe20007f7e0ff */
[----:B-1----:R-:W3:Y:S04]  /*22760*/  LDL.LU.64 R10, [R1+0x8d8] ;  /* 0x0008d800010a7983 */ /* 0x002ee80000300a00 */
        /* <DEDUP_REMOVED lines=8> */
[----:B------:R-:W-:Y:S02]  /*227f0*/  STL.64 [R1+0x470], R8 ;  /* 0x0004700801007387 */ /* 0x000fe40000100a00 */
[----:B------:R-:W-:Y:S02]  /*22800*/  IMAD.X R23, R31, 0x1, R0, P3 ;  /* 0x000000011f177824 */ /* 0x000fe400018e0600 */
[----:B------:R-:W3:Y:S04]  /*22810*/  LDL.LU.64 R30, [R1+0x8c0] ;  /* 0x0008c000011e7983 */ /* 0x000ee80000300a00 */
[----:B------:R1:W-:Y:S01]  /*22820*/  STL.64 [R1+0x488], R22 ;  /* 0x0004881601007387 */ /* 0x0003e20000100a00 */
[----:B------:R-:W-:-:S05]  /*22830*/  IADD3 R6, P4, PT, R18, R2, RZ ;  /* 0x0000000212067210 */ /* 0x000fca0007f9e0ff */
[----:B------:R-:W-:Y:S01]  /*22840*/  IMAD.X R7, R19, 0x1, R0, P4 ;  /* 0x0000000113077824 */ /* 0x000fe200020e0600 */
[----:B-1----:R-:W3:Y:S01]  /*22850*/  LDL.LU.64 R22, [R1+0x8b8] ;  /* 0x0008b80001167983 */ /* 0x002ee20000300a00 */
[----:B------:R-:W-:-:S03]  /*22860*/  IADD3 R8, P1, PT, R28, R2, RZ ;  /* 0x000000021c087210 */ /* 0x000fc60007f3e0ff */
[----:B------:R-:W3:Y:S01]  /*22870*/  LDL.LU.64 R18, [R1+0x8b0] ;  /* 0x0008b00001127983 */ /* 0x000ee20000300a00 */
[----:B------:R-:W-:-:S03]  /*22880*/  IADD3.X R9, PT, PT, R29, R0, RZ, P1, !PT ;  /* 0x000000001d097210 */ /* 0x000fc60000ffe4ff */
[----:B------:R4:W-:Y:S04]  /*22890*/  STL.64 [R1+0x498], R6 ;  /* 0x0004980601007387 */ /* 0x0009e80000100a00 */
[----:B------:R1:W-:Y:S01]  /*228a0*/  STL.64 [R1+0x4a8], R8 ;  /* 0x0004a80801007387 */ /* 0x0003e20000100a00 */
[----:B----4-:R-:W-:-:S05]  /*228b0*/  IADD3 R6, P3, PT, R12, R2, RZ ;  /* 0x000000020c067210 */ /* 0x010fca0007f7e0ff */
[----:B------:R-:W-:Y:S02]  /*228c0*/  IMAD.X R7, R13, 0x1, R0, P3 ;  /* 0x000000010d077824 */ /* 0x000fe400018e0600 */
[----:B------:R-:W4:Y:S01]  /*228d0*/  LDL.LU.64 R12, [R1+0x8a8] ;  /* 0x0008a800010c7983 */ /* 0x000f220000300a00 */
[----:B------:R-:W-:-:S03]  /*228e0*/  IADD3 R36, P1, PT, R38, R2, RZ ;  /* 0x0000000226247210 */ /* 0x000fc60007f3e0ff */
[----:B------:R-:W4:Y:S02]  /*228f0*/  LDL.LU.64 R34, [R1+0x8a0] ;  /* 0x0008a00001227983 */ /* 0x000f240000300a00 */
[----:B------:R-:W-:Y:S02]  /*22900*/  IMAD.X R37, R39, 0x1, R0, P1 ;  /* 0x0000000127257824 */ /* 0x000fe400008e0600 */
[----:B------:R-:W4:Y:S04]  /*22910*/  LDL.LU.64 R28, [R1+0x898] ;  /* 0x00089800011c7983 */ /* 0x000f280000300a00 */
[----:B------:R1:W-:Y:S02]  /*22920*/  STL.64 [R1+0x4b8], R6 ;  /* 0x0004b80601007387 */ /* 0x0003e40000100a00 */
[----:B-1----:R-:W-:-:S04]  /*22930*/  IADD3 R8, P4, PT, R26, R2, RZ ;  /* 0x000000021a087210 */ /* 0x002fc80007f9e0ff */
[----:B------:R-:W-:Y:S02]  /*22940*/  IADD3.X R9, PT, PT, R27, R0, RZ, P4, !PT ;  /* 0x000000001b097210 */ /* 0x000fe400027fe4ff */
[----:B------:R-:W4:Y:S01]  /*22950*/  LDL.LU.64 R26, [R1+0x890] ;  /* 0x00089000011a7983 */ /* 0x000f220000300a00 */
[----:B------:R-:W-:-:S03]  /*22960*/  IADD3 R6, P3, PT, R16, R2, RZ ;  /* 0x0000000210067210 */ /* 0x000fc60007f7e0ff */
[----:B------:R-:W-:Y:S04]  /*22970*/  STL.64 [R1+0x4c8], R36 ;  /* 0x0004c82401007387 */ /* 0x000fe80000100a00 */
[----:B------:R2:W-:Y:S01]  /*22980*/  STL.64 [R1+0x4d8], R8 ;  /* 0x0004d80801007387 */ /* 0x0005e20000100a00 */
[----:B------:R-:W-:-:S05]  /*22990*/  IMAD.X R7, R17, 0x1, R0, P3 ;  /* 0x0000000111077824 */ /* 0x000fca00018e0600 */
[----:B------:R3:W-:Y:S01]  /*229a0*/  STL.64 [R1+0x4e8], R6 ;  /* 0x0004e80601007387 */ /* 0x0007e20000100a00 */
[-C--:B--2---:R-:W-:Y:S02]  /*229b0*/  IADD3 R8, P1, PT, R20, R2.reuse, RZ ;  /* 0x0000000214087210 */ /* 0x084fe40007f3e0ff */
[----:B------:R-:W-:-:S03]  /*229c0*/  IADD3 R16, P3, PT, R32, R2, RZ ;  /* 0x0000000220107210 */ /* 0x000fc60007f7e0ff */
[----:B------:R-:W-:Y:S02]  /*229d0*/  IMAD.X R9, R21, 0x1, R0, P1 ;  /* 0x0000000115097824 */ /* 0x000fe400008e0600 */
[----:B------:R-:W2:Y:S01]  /*229e0*/  LDL.LU.64 R20, [R1+0x888] ;  /* 0x0008880001147983 */ /* 0x000ea20000300a00 */
[----:B------:R-:W-:-:S03]  /*229f0*/  IADD3.X R17, PT, PT, R33, R0, RZ, P3, !PT ;  /* 0x0000000021117210 */ /* 0x000fc60001ffe4ff */
[----:B------:R-:W-:Y:S04]  /*22a00*/  STL.64 [R1+0x4f8], R8 ;  /* 0x0004f80801007387 */ /* 0x000fe80000100a00 */
[----:B------:R-:W2:Y:S04]  /*22a10*/  LDL.LU.64 R32, [R1+0x880] ;  /* 0x0008800001207983 */ /* 0x000ea80000300a00 */
[----:B------:R1:W-:Y:S01]  /*22a20*/  STL.64 [R1+0x508], R16 ;  /* 0x0005081001007387 */ /* 0x0003e20000100a00 */
[----:B---3--:R-:W-:-:S05]  /*22a30*/  IADD3 R6, P4, PT, R10, R2, RZ ;  /* 0x000000020a067210 */ /* 0x008fca0007f9e0ff */
[----:B------:R-:W-:Y:S01]  /*22a40*/  IMAD.X R7, R11, 0x1, R0, P4 ;  /* 0x000000010b077824 */ /* 0x000fe200020e0600 */
[----:B-1----:R-:W3:Y:S01]  /*22a50*/  LDL.LU.64 R16, [R1+0x878] ;  /* 0x0008780001107983 */ /* 0x002ee20000300a00 */
[----:B------:R-:W-:-:S03]  /*22a60*/  IADD3 R8, P1, PT, R24, R2, RZ ;  /* 0x0000000218087210 */ /* 0x000fc60007f3e0ff */
[----:B------:R-:W3:Y:S02]  /*22a70*/  LDL.LU.64 R10, [R1+0x870] ;  /* 0x00087000010a7983 */ /* 0x000ee40000300a00 */
[----:B------:R-:W-:Y:S02]  /*22a80*/  IMAD.X R9, R25, 0x1, R0, P1 ;  /* 0x0000000119097824 */ /* 0x000fe400008e0600 */
[----:B------:R1:W-:Y:S04]  /*22a90*/  STL.64 [R1+0x518], R6 ;  /* 0x0005180601007387 */ /* 0x0003e80000100a00 */
[----:B------:R1:W-:Y:S02]  /*22aa0*/  STL.64 [R1+0x528], R8 ;  /* 0x0005280801007387 */ /* 0x0003e40000100a00 */
[----:B-1----:R-:W-:-:S04]  /*22ab0*/  IADD3 R6, P3, PT, R14, R2, RZ ;  /* 0x000000020e067210 */ /* 0x002fc80007f7e0ff */
[----:B------:R-:W-:Y:S02]  /*22ac0*/  IADD3.X R7, PT, PT, R15, R0, RZ, P3, !PT ;  /* 0x000000000f077210 */ /* 0x000fe40001ffe4ff */
[----:B------:R-:W3:Y:S01]  /*22ad0*/  LDL.LU.64 R14, [R1+0x868] ;  /* 0x00086800010e7983 */ /* 0x000ee20000300a00 */
[----:B------:R-:W-:-:S05]  /*22ae0*/  IADD3 R24, P1, PT, R30, R2, RZ ;  /* 0x000000021e187210 */ /* 0x000fca0007f3e0ff */
[----:B------:R-:W-:Y:S01]  /*22af0*/  IMAD.X R25, R31, 0x1, R0, P1 ;  /* 0x000000011f197824 */ /* 0x000fe200008e0600 */
[----:B------:R1:W-:Y:S04]  /*22b00*/  STL.64 [R1+0x538], R6 ;  /* 0x0005380601007387 */ /* 0x0003e80000100a00 */
[----:B------:R-:W3:Y:S01]  /*22b10*/  LDL.LU.64 R30, [R1+0x858] ;  /* 0x00085800011e7983 */ /* 0x000ee20000300a00 */
[----:B------:R-:W-:-:S03]  /*22b20*/  IADD3 R8, P4, PT, R22, R2, RZ ;  /* 0x0000000216087210 */ /* 0x000fc60007f9e0ff */
[----:B------:R1:W-:Y:S02]  /*22b30*/  STL.64 [R1+0x548], R24 ;  /* 0x0005481801007387 */ /* 0x0003e40000100a00 */
[----:B------:R-:W-:Y:S01]  /*22b40*/  IMAD.X R9, R23, 0x1, R0, P4 ;  /* 0x0000000117097824 */ /* 0x000fe200020e0600 */
[----:B-1----:R-:W-:Y:S01]  /*22b50*/  IADD3 R6, P3, PT, R18, R2, RZ ;  /* 0x0000000212067210 */ /* 0x002fe20007f7e0ff */
[----:B------:R-:W3:Y:S03]  /*22b60*/  LDL.LU.64 R24, [R1+0x850] ;  /* 0x0008500001187983 */ /* 0x000ee60000300a00 */
[----:B------:R-:W-:Y:S01]  /*22b70*/  IADD3.X R7, PT, PT, R19, R0, RZ, P3, !PT ;  /* 0x0000000013077210 */ /* 0x000fe20001ffe4ff */
[----:B------:R4:W-:Y:S04]  /*22b80*/  STL.64 [R1+0x558], R8 ;  /* 0x0005580801007387 */ /* 0x0009e80000100a00 */
[----:B------:R-:W3:Y:S04]  /*22b90*/  LDL.LU.64 R22, [R1+0x848] ;  /* 0x0008480001167983 */ /* 0x000ee80000300a00 */
[----:B------:R1:W-:Y:S01]  /*22ba0*/  STL.64 [R1+0x568], R6 ;  /* 0x0005680601007387 */ /* 0x0003e20000100a00 */
[----:B----4-:R-:W-:-:S02]  /*22bb0*/  IADD3 R8, P1, PT, R12, R2, RZ ;  /* 0x000000020c087210 */ /* 0x010fc40007f3e0ff */
        /* <DEDUP_REMOVED lines=12> */
[----:B------:R2:W-:Y:S04]  /*22c80*/  STL.64 [R1+0x5a0], R6 ;  /* 0x0005a00601007387 */ /* 0x0005e80000100a00 */
[----:B------:R-:W4:Y:S04]  /*22c90*/  LDL.LU.64 R28, [R1+0x820] ;  /* 0x00082000011c7983 */ /* 0x000f280000300a00 */
[----:B------:R3:W-:Y:S01]  /*22ca0*/  STL.64 [R1+0x5b0], R8 ;  /* 0x0005b00801007387 */ /* 0x0007e20000100a00 */
[----:B--2---:R-:W-:-:S05]  /*22cb0*/  IADD3 R6, P3, PT, R20, R2, RZ ;  /* 0x0000000214067210 */ /* 0x004fca0007f7e0ff */
[----:B------:R-:W-:Y:S02]  /*22cc0*/  IMAD.X R7, R21, 0x1, R0, P3 ;  /* 0x0000000115077824 */ /* 0x000fe400018e0600 */
[----:B------:R-:W2:Y:S01]  /*22cd0*/  LDL.LU.64 R20, [R1+0x818] ;  /* 0x0008180001147983 */ /* 0x000ea20000300a00 */
[----:B------:R-:W-:-:S03]  /*22ce0*/  IADD3 R26, P1, PT, R32, R2, RZ ;  /* 0x00000002201a7210 */ /* 0x000fc60007f3e0ff */
[----:B------:R1:W-:Y:S01]  /*22cf0*/  STL.64 [R1+0x5c0], R6 ;  /* 0x0005c00601007387 */ /* 0x0003e20000100a00 */
[----:B------:R-:W-:-:S03]  /*22d00*/  IADD3.X R27, PT, PT, R33, R0, RZ, P1, !PT ;  /* 0x00000000211b7210 */ /* 0x000fc60000ffe4ff */
[----:B------:R-:W2:Y:S04]  /*22d10*/  LDL.LU.64 R38, [R1+0x808] ;  /* 0x0008080001267983 */ /* 0x000ea80000300a00 */
[----:B------:R-:W2:Y:S01]  /*22d20*/  LDL.LU.64 R32, [R1+0x800] ;  /* 0x0008000001207983 */ /* 0x000ea20000300a00 */
[-C--:B---3--:R-:W-:Y:S02]  /*22d30*/  IADD3 R8, P4, PT, R16, R2.reuse, RZ ;  /* 0x0000000210087210 */ /* 0x088fe40007f9e0ff */
[----:B-1----:R-:W-:-:S03]  /*22d40*/  IADD3 R6, P3, PT, R10, R2, RZ ;  /* 0x000000020a067210 */ /* 0x002fc60007f7e0ff */
[--C-:B------:R-:W-:Y:S01]  /*22d50*/  IMAD.X R9, R17, 0x1, R0.reuse, P4 ;  /* 0x0000000111097824 */ /* 0x100fe200020e0600 */
[----:B------:R-:W-:Y:S01]  /*22d60*/  STL.64 [R1+0x5d0], R26 ;  /* 0x0005d01a01007387 */ /* 0x000fe20000100a00 */
[----:B------:R-:W-:-:S03]  /*22d70*/  IMAD.X R7, R11, 0x1, R0, P3 ;  /* 0x000000010b077824 */ /* 0x000fc600018e0600 */
[----:B------:R1:W-:Y:S04]  /*22d80*/  STL.64 [R1+0x5e0], R8 ;  /* 0x0005e00801007387 */ /* 0x0003e80000100a00 */
[----:B------:R-:W3:Y:S04]  /*22d90*/  LDL.LU.64 R10, [R1+0x7f0] ;  /* 0x0007f000010a7983 */ /* 0x000ee80000300a00 */
[----:B------:R1:W-:Y:S04]  /*22da0*/  STL.64 [R1+0x5f0], R6 ;  /* 0x0005f00601007387 */ /* 0x0003e80000100a00 */
[----:B------:R-:W3:Y:S01]  /*22db0*/  LDL.LU.64 R34, [R1+0x7d8] ;  /* 0x0007d80001227983 */ /* 0x000ee20000300a00 */
[----:B-1----:R-:W-:-:S04]  /*22dc0*/  IADD3 R8, P1, PT, R14, R2, RZ ;  /* 0x000000020e087210 */ /* 0x002fc80007f3e0ff */
[----:B------:R-:W-:Y:S02]  /*22dd0*/  IADD3.X R9, PT, PT, R15, R0, RZ, P1, !PT ;  /* 0x000000000f097210 */ /* 0x000fe40000ffe4ff */
[----:B------:R-:W3:Y:S04]  /*22de0*/  LDL.LU.64 R14, [R1+0x7c0] ;  /* 0x0007c000010e7983 */ /* 0x000ee80000300a00 */
[----:B------:R-:W3:Y:S01]  /*22df0*/  LDL.LU.64 R16, [R1+0x7b0] ;  /* 0x0007b00001107983 */ /* 0x000ee20000300a00 */
[----:B------:R-:W-:-:S03]  /*22e00*/  IADD3 R26, P3, PT, R30, R2, RZ ;  /* 0x000000021e1a7210 */ /* 0x000fc60007f7e0ff */
[----:B------:R1:W-:Y:S02]  /*22e10*/  STL.64 [R1+0x600], R8 ;  /* 0x0006000801007387 */ /* 0x0003e40000100a00 */
[----:B------:R-:W-:Y:S01]  /*22e20*/  IMAD.X R27, R31, 0x1, R0, P3 ;  /* 0x000000011f1b7824 */ /* 0x000fe200018e0600 */
[----:B------:R-:W-:-:S05]  /*22e30*/  IADD3 R6, P4, PT, R24, R2, RZ ;  /* 0x0000000218067210 */ /* 0x000fca0007f9e0ff */
[----:B------:R-:W-:Y:S02]  /*22e40*/  IMAD.X R7, R25, 0x1, R0, P4 ;  /* 0x0000000119077824 */ /* 0x000fe400020e0600 */
[----:B------:R-:W3:Y:S01]  /*22e50*/  LDL.LU.64 R24, [R1+0x798] ;  /* 0x0007980001187983 */ /* 0x000ee20000300a00 */
[----:B-1----:R-:W-:-:S03]  /*22e60*/  IADD3 R8, P1, PT, R22, R2, RZ ;  /* 0x0000000216087210 */ /* 0x002fc60007f3e0ff */
[----:B------:R-:W-:Y:S01]  /*22e70*/  STL.64 [R1+0x618], R26 ;  /* 0x0006181a01007387 */ /* 0x000fe20000100a00 */
[----:B------:R-:W-:-:S03]  /*22e80*/  IADD3.X R9, PT, PT, R23, R0, RZ, P1, !PT ;  /* 0x0000000017097210 */ /* 0x000fc60000ffe4ff */
[----:B------:R4:W-:Y:S04]  /*22e90*/  STL.64 [R1+0x628], R6 ;  /* 0x0006280601007387 */ /* 0x0009e80000100a00 */
[----:B------:R-:W-:Y:S01]  /*22ea0*/  STL.64 [R1+0x638], R8 ;  /* 0x0006380801007387 */ /* 0x000fe20000100a00 */
[----:B----4-:R-:W-:-:S05]  /*22eb0*/  IADD3 R6, P3, PT, R12, R2, RZ ;  /* 0x000000020c067210 */ /* 0x010fca0007f7e0ff */
[----:B------:R-:W-:Y:S02]  /*22ec0*/  IMAD.X R7, R13, 0x1, R0, P3 ;  /* 0x000000010d077824 */ /* 0x000fe400018e0600 */
[----:B------:R-:W4:Y:S01]  /*22ed0*/  LDL.LU.64 R12, [R1+0x780] ;  /* 0x00078000010c7983 */ /* 0x000f220000300a00 */
[----:B------:R-:W-:-:S03]  /*22ee0*/  IADD3 R30, P1, PT, R36, R2, RZ ;  /* 0x00000002241e7210 */ /* 0x000fc60007f3e0ff */
[----:B------:R1:W-:Y:S02]  /*22ef0*/  STL.64 [R1+0x648], R6 ;  /* 0x0006480601007387 */ /* 0x0003e40000100a00 */
[----:B------:R-:W-:Y:S02]  /*22f00*/  IMAD.X R31, R37, 0x1, R0, P1 ;  /* 0x00000001251f7824 */ /* 0x000fe400008e0600 */
[----:B-1----:R-:W4:Y:S01]  /*22f10*/  LDL.LU.64 R6, [R1+0x768] ;  /* 0x0007680001067983 */ /* 0x002f220000300a00 */
[----:B------:R-:W-:-:S03]  /*22f20*/  IADD3 R8, P4, PT, R18, R2, RZ ;  /* 0x0000000212087210 */ /* 0x000fc60007f9e0ff */
[----:B------:R-:W4:Y:S01]  /*22f30*/  LDL.LU.64 R26, [R1+0x740] ;  /* 0x00074000011a7983 */ /* 0x000f220000300a00 */
[----:B------:R-:W-:-:S03]  /*22f40*/  IADD3.X R9, PT, PT, R19, R0, RZ, P4, !PT ;  /* 0x0000000013097210 */ /* 0x000fc600027fe4ff */
[----:B------:R-:W4:Y:S01]  /*22f50*/  LDL.LU.64 R18, [R1+0x720] ;  /* 0x0007200001127983 */ /* 0x000f220000300a00 */
[----:B------:R-:W-:-:S03]  /*22f60*/  IADD3 R22, P3, PT, R28, R2, RZ ;  /* 0x000000021c167210 */ /* 0x000fc60007f7e0ff */
[----:B------:R-:W-:Y:S02]  /*22f70*/  STL.64 [R1+0x678], R8 ;  /* 0x0006780801007387 */ /* 0x000fe40000100a00 */
[----:B------:R-:W-:Y:S02]  /*22f80*/  IMAD.X R23, R29, 0x1, R0, P3 ;  /* 0x000000011d177824 */ /* 0x000fe400018e0600 */
[----:B------:R-:W-:Y:S04]  /*22f90*/  STL.64 [R1+0x658], R30 ;  /* 0x0006581e01007387 */ /* 0x000fe80000100a00 */
[----:B------:R1:W-:Y:S04]  /*22fa0*/  STL.64 [R1+0x688], R22 ;  /* 0x0006881601007387 */ /* 0x0003e80000100a00 */
[----:B------:R-:W4:Y:S04]  /*22fb0*/  LDL.LU.64 R28, [R1+0x700] ;  /* 0x00070000011c7983 */ /* 0x000f280000300a00 */
[----:B-1----:R-:W4:Y:S01]  /*22fc0*/  LDL.LU.64 R22, [R1+0x6b0] ;  /* 0x0006b00001167983 */ /* 0x002f220000300a00 */
[----:B--2---:R-:W-:-:S05]  /*22fd0*/  IADD3 R8, P1, PT, R20, R2, RZ ;  /* 0x0000000214087210 */ /* 0x004fca0007f3e0ff */
[----:B------:R-:W-:Y:S02]  /*22fe0*/  IMAD.X R9, R21, 0x1, R0, P1 ;  /* 0x0000000115097824 */ /* 0x000fe400008e0600 */
[----:B------:R-:W2:Y:S01]  /*22ff0*/  LDL.LU.64 R20, [R1+0x698] ;  /* 0x0006980001147983 */ /* 0x000ea20000300a00 */
[----:B------:R-:W-:-:S03]  /*23000*/  IADD3 R36, P3, PT, R38, R2, RZ ;  /* 0x0000000226247210 */ /* 0x000fc60007f7e0ff */
[----:B------:R3:W-:Y:S01]  /*23010*/  STL.64 [R1+0x690], R8 ;  /* 0x0006900801007387 */ /* 0x0007e20000100a00 */
[----:B------:R-:W-:Y:S02]  /*23020*/  IADD3 R30, P4, PT, R32, R2, RZ ;  /* 0x00000002201e7210 */ /* 0x000fe40007f9e0ff */
[----:B------:R-:W-:-:S03]  /*23030*/  IADD3.X R37, PT, PT, R39, R0, RZ, P3, !PT ;  /* 0x0000000027257210 */ /* 0x000fc60001ffe4ff */
[----:B------:R-:W-:Y:S02]  /*23040*/  IMAD.X R31, R33, 0x1, R0, P4 ;  /* 0x00000001211f7824 */ /* 0x000fe400020e0600 */
[----:B------:R-:W2:Y:S04]  /*23050*/  LDL.LU.64 R32, [R1+0x680] ;  /* 0x0006800001207983 */ /* 0x000ea80000300a00 */
[----:B------:R1:W-:Y:S01]  /*23060*/  STL.64 [R1+0x6b8], R30 ;  /* 0x0006b81e01007387 */ /* 0x0003e20000100a00 */
[----:B---3--:R-:W-:-:S03]  /*23070*/  IADD3 R8, P1, PT, R10, R2, RZ ;  /* 0x000000020a087210 */ /* 0x008fc60007f3e0ff */
[----:B------:R-:W-:Y:S02]  /*23080*/  STL.64 [R1+0x6a0], R36 ;  /* 0x0006a02401007387 */ /* 0x000fe40000100a00 */
[----:B------:R-:W-:Y:S01]  /*23090*/  IMAD.X R9, R11, 0x1, R0, P1 ;  /* 0x000000010b097824 */ /* 0x000fe200008e0600 */
[----:B-1----:R-:W-:-:S04]  /*230a0*/  IADD3 R30, P3, PT, R34, R2, RZ ;  /* 0x00000002221e7210 */ /* 0x002fc80007f7e0ff */
[----:B------:R1:W-:Y:S01]  /*230b0*/  STL.64 [R1+0x6c0], R8 ;  /* 0x0006c00801007387 */ /* 0x0003e20000100a00 */
[----:B------:R-:W-:Y:S02]  /*230c0*/  IADD3.X R31, PT, PT, R35, R0, RZ, P3, !PT ;  /* 0x00000000231f7210 */ /* 0x000fe40001ffe4ff */
[----:B-1----:R-:W-:-:S03]  /*230d0*/  IADD3 R8, P1, PT, R14, R2, RZ ;  /* 0x000000020e087210 */ /* 0x002fc60007f3e0ff */
[----:B------:R-:W-:Y:S01]  /*230e0*/  STL.64 [R1+0x6d0], R30 ;  /* 0x0006d01e01007387 */ /* 0x000fe20000100a00 */
[----:B------:R-:W-:-:S03]  /*230f0*/  IADD3.X R9, PT, PT, R15, R0, RZ, P1, !PT ;  /* 0x000000000f097210 */ /* 0x000fc60000ffe4ff */
[----:B------:R-:W3:Y:S04]  /*23100*/  LDL.LU.64 R14, [R1+0x1090] ;  /* 0x00109000010e7983 */ /* 0x000ee80000300a00 */
[----:B------:R1:W-:Y:S04]  /*23110*/  STL.64 [R1+0x6e0], R8 ;  /* 0x0006e00801007387 */ /* 0x0003e80000100a00 */
[----:B-1----:R-:W3:Y:S01]  /*23120*/  LDL.LU.64 R8, [R1+0x1088] ;  /* 0x0010880001087983 */ /* 0x002ee20000300a00 */
[-C--:B------:R-:W-:Y:S01]  /*23130*/  IADD3 R10, P4, PT, R16, R2.reuse, RZ ;  /* 0x00000002100a7210 */ /* 0x080fe20007f9e0ff */
[----:B------:R-:W-:Y:S01]  /*23140*/  IMAD.MOV.U32 R30, RZ, RZ, R4 ;  /* 0x000000ffff1e7224 */ /* 0x000fe200078e0004 */
[----:B------:R-:W-:Y:S01]  /*23150*/  IADD3 R4, P3, PT, R24, R2, RZ ;  /* 0x0000000218047210 */ /* 0x000fe20007f7e0ff */
[----:B------:R-:W-:-:S02]  /*23160*/  IMAD.MOV.U32 R31, RZ, RZ, R5 ;  /* 0x000000ffff1f7224 */ /* 0x000fc400078e0005 */
[--C-:B------:R-:W-:Y:S02]  /*23170*/  IMAD.X R11, R17, 0x1, R0.reuse, P4 ;  /* 0x00000001110b7824 */ /* 0x100fe400020e0600 */
[----:B------:R-:W-:Y:S01]  /*23180*/  IMAD.X R5, R25, 0x1, R0, P3 ;  /* 0x0000000119057824 */ /* 0x000fe200018e0600 */
[----:B------:R-:W3:Y:S04]  /*23190*/  LDL.LU.64 R16, [R1+0x1080] ;  /* 0x0010800001107983 */ /* 0x000ee80000300a00 */
[----:B------:R4:W-:Y:S04]  /*231a0*/  STL.64 [R1+0x6f0], R10 ;  /* 0x0006f00a01007387 */ /* 0x0009e80000100a00 */
[----:B------:R1:W-:Y:S01]  /*231b0*/  STL.64 [R1+0x6f8], R4 ;  /* 0x0006f80401007387 */ /* 0x0003e20000100a00 */
[----:B----4-:R-:W-:-:S04]  /*231c0*/  IADD3 R10, P1, PT, R12, R2, RZ ;  /* 0x000000020c0a7210 */ /* 0x010fc80007f3e0ff */
[----:B------:R-:W-:Y:S02]  /*231d0*/  IADD3.X R11, PT, PT, R13, R0, RZ, P1, !PT ;  /* 0x000000000d0b7210 */ /* 0x000fe40000ffe4ff */
[----:B------:R-:W4:Y:S01]  /*231e0*/  LDL.LU.64 R12, [R1+0x1078] ;  /* 0x00107800010c7983 */ /* 0x000f220000300a00 */
[----:B-1----:R-:W-:-:S03]  /*231f0*/  IADD3 R4, P3, PT, R6, R2, RZ ;  /* 0x0000000206047210 */ /* 0x002fc60007f7e0ff */
[----:B------:R1:W-:Y:S02]  /*23200*/  STL.64 [R1+0x708], R10 ;  /* 0x0007080a01007387 */ /* 0x0003e40000100a00 */
[----:B------:R-:W-:Y:S01]  /*23210*/  IMAD.X R5, R7, 0x1, R0, P3 ;  /* 0x0000000107057824 */ /* 0x000fe200018e0600 */
[----:B------:R-:W-:-:S04]  /*23220*/  IADD3 R24, P4, PT, R26, R2, RZ ;  /* 0x000000021a187210 */ /* 0x000fc80007f9e0ff */
[----:B------:R1:W-:Y:S02]  /*23230*/  STL.64 [R1+0x718], R4 ;  /* 0x0007180401007387 */ /* 0x0003e40000100a00 */
[----:B-1----:R-:W-:Y:S01]  /*23240*/  IADD3 R10, P1, PT, R18, R2, RZ ;  /* 0x00000002120a7210 */ /* 0x002fe20007f3e0ff */
[----:B------:R-:W-:-:S03]  /*23250*/  IMAD.X R25, R27, 0x1, R0, P4 ;  /* 0x000000011b197824 */ /* 0x000fc600020e0600 */
[----:B------:R-:W-:Y:S01]  /*23260*/  IADD3.X R11, PT, PT, R19, R0, RZ, P1, !PT ;  /* 0x00000000130b7210 */ /* 0x000fe20000ffe4ff */
[----:B------:R-:W4:Y:S01]  /*23270*/  LDL.LU.64 R4, [R1+0x1060] ;  /* 0x0010600001047983 */ /* 0x000f220000300a00 */
[----:B------:R-:W-:-:S03]  /*23280*/  IADD3 R26, P3, PT, R28, R2, RZ ;  /* 0x000000021c1a7210 */ /* 0x000fc60007f7e0ff */
[----:B------:R-:W4:Y:S01]  /*23290*/  LDL.LU.64 R6, [R1+0x1040] ;  /* 0x0010400001067983 */ /* 0x000f220000300a00 */
[----:B------:R-:W-:-:S03]  /*232a0*/  IADD3 R18, P1, PT, R22, R2, RZ ;  /* 0x0000000216127210 */ /* 0x000fc60007f3e0ff */
[----:B------:R1:W-:Y:S01]  /*232b0*/  STL.64 [R1+0x728], R24 ;  /* 0x0007281801007387 */ /* 0x0003e20000100a00 */
[--C-:B------:R-:W-:Y:S02]  /*232c0*/  IMAD.X R27, R29, 0x1, R0.reuse, P3 ;  /* 0x000000011d1b7824 */ /* 0x100fe400018e0600 */
[----:B------:R-:W-:Y:S01]  /*232d0*/  IMAD.X R19, R23, 0x1, R0, P1 ;  /* 0x0000000117137824 */ /* 0x000fe200008e0600 */
[----:B-1----:R-:W4:Y:S04]  /*232e0*/  LDL.LU.64 R24, [R1+0x1030] ;  /* 0x0010300001187983 */ /* 0x002f280000300a00 */
[----:B------:R2:W-:Y:S04]  /*232f0*/  STL.64 [R1+0x730], R10 ;  /* 0x0007300a01007387 */ /* 0x0005e80000100a00 */
[----:B------:R-:W4:Y:S04]  /*23300*/  LDL.LU.64 R28, [R1+0x1018] ;  /* 0x00101800011c7983 */ /* 0x000f280000300a00 */
[----:B------:R1:W-:Y:S01]  /*23310*/  STL.64 [R1+0x740], R26 ;  /* 0x0007401a01007387 */ /* 0x0003e20000100a00 */
[----:B--2---:R-:W-:-:S03]  /*23320*/  IADD3 R10, P4, PT, R20, R2, RZ ;  /* 0x00000002140a7210 */ /* 0x004fc60007f9e0ff */
[----:B------:R2:W-:Y:S01]  /*23330*/  STL.64 [R1+0x750], R18 ;  /* 0x0007501201007387 */ /* 0x0005e20000100a00 */
[----:B------:R-:W-:Y:S02]  /*23340*/  IADD3.X R11, PT, PT, R21, R0, RZ, P4, !PT ;  /* 0x00000000150b7210 */ /* 0x000fe400027fe4ff */
[-C--:B-1----:R-:W-:Y:S02]  /*23350*/  IADD3 R26, P3, PT, R32, R2.reuse, RZ ;  /* 0x00000002201a7210 */ /* 0x082fe40007f7e0ff */
[----:B------:R-:W-:Y:S01]  /*23360*/  IADD3 R20, P4, PT, R30, R2, RZ ;  /* 0x000000021e147210 */ /* 0x000fe20007f9e0ff */
[----:B--2---:R-:W2:Y:S02]  /*23370*/  LDL.LU.64 R18, [R1+0x1010] ;  /* 0x0010100001127983 */ /* 0x004ea40000300a00 */
[--C-:B------:R-:W-:Y:S02]  /*23380*/  IMAD.X R27, R33, 0x1, R0.reuse, P3 ;  /* 0x00000001211b7824 */ /* 0x100fe400018e0600 */
[----:B------:R-:W2:Y:S04]  /*23390*/  LDL.LU.64 R22, [R1+0x1008] ;  /* 0x0010080001167983 */ /* 0x000ea80000300a00 */
[----:B------:R1:W-:Y:S01]  /*233a0*/  STL.64 [R1+0x760], R10 ;  /* 0x0007600a01007387 */ /* 0x0003e20000100a00 */
[----:B------:R-:W-:-:S03]  /*233b0*/  IMAD.X R21, R31, 0x1, R0, P4 ;  /* 0x000000011f157824 */ /* 0x000fc600020e0600 */
[----:B-1----:R-:W2:Y:S01]  /*233c0*/  LDL.LU.64 R10, [R1+0x1000] ;  /* 0x00100000010a7983 */ /* 0x002ea20000300a00 */
[----:B---3--:R-:W-:-:S03]  /*233d0*/  IADD3 R116, P1, PT, R14, R2, RZ ;  /* 0x000000020e747210 */ /* 0x008fc60007f3e0ff */
[----:B------:R1:W-:Y:S01]  /*233e0*/  STL.64 [R1+0x768], R26 ;  /* 0x0007681a01007387 */ /* 0x0003e20000100a00 */
[----:B------:R-:W-:Y:S02]  /*233f0*/  IADD3.X R117, PT, PT, R15, R0, RZ, P1, !PT ;  /* 0x000000000f757210 */ /* 0x000fe40000ffe4ff */
[----:B------:R-:W-:Y:S01]  /*23400*/  IADD3 R118, P3, PT, R8, R2, RZ ;  /* 0x0000000208767210 */ /* 0x000fe20007f7e0ff */
[----:B-1----:R-:W3:Y:S04]  /*23410*/  LDL.LU.64 R26, [R1+0xff8] ;  /* 0x000ff800011a7983 */ /* 0x002ee80000300a00 */
[----:B------:R1:W-:Y:S01]  /*23420*/  STL.64 [R1+0x778], R20 ;  /* 0x0007781401007387 */ /* 0x0003e20000100a00 */
[----:B------:R-:W-:-:S03]  /*23430*/  IMAD.X R119, R9, 0x1, R0, P3 ;  /* 0x0000000109777824 */ /* 0x000fc600018e0600 */
[----:B-1----:R-:W3:Y:S04]  /*23440*/  LDL.LU.64 R20, [R1+0xfe0] ;  /* 0x000fe00001147983 */ /* 0x002ee80000300a00 */
[----:B------:R-:W3:Y:S04]  /*23450*/  LDL.LU.64 R14, [R1+0xfd0] ;  /* 0x000fd000010e7983 */ /* 0x000ee80000300a00 */
[----:B------:R-:W3:Y:S01]  /*23460*/  LDL.LU.64 R8, [R1+0xfb0] ;  /* 0x000fb00001087983 */ /* 0x000ee20000300a00 */
[----:B------:R-:W-:-:S05]  /*23470*/  IADD3 R120, P4, PT, R16, R2, RZ ;  /* 0x0000000210787210 */ /* 0x000fca0007f9e0ff */
[----:B------:R-:W-:Y:S02]  /*23480*/  IMAD.X R121, R17, 0x1, R0, P4 ;  /* 0x0000000111797824 */ /* 0x000fe400020e0600 */
[----:B------:R-:W3:Y:S01]  /*23490*/  LDL.LU.64 R16, [R1+0xfa0] ;  /* 0x000fa00001107983 */ /* 0x000ee20000300a00 */
[----:B----4-:R-:W-:-:S04]  /*234a0*/  IADD3 R122, P1, PT, R12, R2, RZ ;  /* 0x000000020c7a7210 */ /* 0x010fc80007f3e0ff */
[----:B------:R-:W-:Y:S02]  /*234b0*/  IADD3.X R123, PT, PT, R13, R0, RZ, P1, !PT ;  /* 0x000000000d7b7210 */ /* 0x000fe40000ffe4ff */
[-C--:B------:R-:W-:Y:S02]  /*234c0*/  IADD3 R124, P3, PT, R4, R2.reuse, RZ ;  /* 0x00000002047c7210 */ /* 0x080fe40007f7e0ff */
[----:B------:R-:W-:-:S03]  /*234d0*/  IADD3 R126, P4, PT, R6, R2, RZ ;  /* 0x00000002067e7210 */ /* 0x000fc60007f9e0ff */
[--C-:B------:R-:W-:Y:S02]  /*234e0*/  IMAD.X R125, R5, 0x1, R0.reuse, P3 ;  /* 0x00000001057d7824 */ /* 0x100fe400018e0600 */
[----:B------:R-:W4:Y:S01]  /*234f0*/  LDL.LU.64 R4, [R1+0xf90] ;  /* 0x000f900001047983 */ /* 0x000f220000300a00 */
[----:B------:R-:W-:-:S03]  /*23500*/  IMAD.X R127, R7, 0x1, R0, P4 ;  /* 0x00000001077f7824 */ /* 0x000fc600020e0600 */
[----:B------:R-:W4:Y:S04]  /*23510*/  LDL.LU.64 R12, [R1+0xf88] ;  /* 0x000f8800010c7983 */ /* 0x000f280000300a00 */
[----:B------:R-:W4:Y:S01]  /*23520*/  LDL.LU.64 R6, [R1+0xf80] ;  /* 0x000f800001067983 */ /* 0x000f220000300a00 */
[----:B------:R-:W-:-:S04]  /*23530*/  IADD3 R128, P1, PT, R24, R2, RZ ;  /* 0x0000000218807210 */ /* 0x000fc80007f3e0ff */
[----:B------:R-:W-:Y:S02]  /*23540*/  IADD3.X R129, PT, PT, R25, R0, RZ, P1, !PT ;  /* 0x0000000019817210 */ /* 0x000fe40000ffe4ff */
[----:B------:R-:W4:Y:S01]  /*23550*/  LDL.LU.64 R24, [R1+0xf78] ;  /* 0x000f780001187983 */ /* 0x000f220000300a00 */
[----:B------:R-:W-:-:S05]  /*23560*/  IADD3 R130, P3, PT, R28, R2, RZ ;  /* 0x000000021c827210 */ /* 0x000fca0007f7e0ff */
[----:B------:R-:W-:Y:S02]  /*23570*/  IMAD.X R131, R29, 0x1, R0, P3 ;  /* 0x000000011d837824 */ /* 0x000fe400018e0600 */
[----:B------:R-:W4:Y:S01]  /*23580*/  LDL.LU.64 R28, [R1+0xf70] ;  /* 0x000f7000011c7983 */ /* 0x000f220000300a00 */
[----:B--2---:R-:W-:-:S05]  /*23590*/  IADD3 R132, P1, PT, R18, R2, RZ ;  /* 0x0000000212847210 */ /* 0x004fca0007f3e0ff */
[----:B------:R-:W-:Y:S02]  /*235a0*/  IMAD.X R133, R19, 0x1, R0, P1 ;  /* 0x0000000113857824 */ /* 0x000fe400008e0600 */
[----:B------:R-:W2:Y:S01]  /*235b0*/  LDL.LU.64 R18, [R1+0xf58] ;  /* 0x000f580001127983 */ /* 0x000ea20000300a00 */
[-C--:B------:R-:W-:Y:S02]  /*235c0*/  IADD3 R134, P4, PT, R22, R2.reuse, RZ ;  /* 0x0000000216867210 */ /* 0x080fe40007f9e0ff */
[----:B------:R-:W-:-:S05]  /*235d0*/  IADD3 R136, P3, PT, R10, R2, RZ ;  /* 0x000000020a887210 */ /* 0x000fca0007f7e0ff */
[----:B------:R-:W-:Y:S02]  /*235e0*/  IMAD.X R137, R11, 0x1, R0, P3 ;  /* 0x000000010b897824 */ /* 0x000fe400018e0600 */
[----:B------:R-:W2:Y:S01]  /*235f0*/  LDL.LU.64 R10, [R1+0xf40] ;  /* 0x000f4000010a7983 */ /* 0x000ea20000300a00 */
[----:B------:R-:W-:-:S03]  /*23600*/  IADD3.X R135, PT, PT, R23, R0, RZ, P4, !PT ;  /* 0x0000000017877210 */ /* 0x000fc600027fe4ff */
        /* <DEDUP_REMOVED lines=14> */
[----:B------:R-:W-:-:S03]  /*236f0*/  IADD3.X R149, PT, PT, R17, R0, RZ, P3, !PT ;  /* 0x0000000011957210 */ /* 0x000fc60001ffe4ff */
[----:B------:R-:W3:Y:S01]  /*23700*/  LDL.LU.64 R16, [R1+0xef0] ;  /* 0x000ef00001107983 */ /* 0x000ee20000300a00 */
[-C--:B----4-:R-:W-:Y:S02]  /*23710*/  IADD3 R152, P1, PT, R4, R2.reuse, RZ ;  /* 0x0000000204987210 */ /* 0x090fe40007f3e0ff */
[----:B------:R-:W-:-:S03]  /*23720*/  IADD3 R156, P4, PT, R12, R2, RZ ;  /* 0x000000020c9c7210 */ /* 0x000fc60007f9e0ff */
[--C-:B------:R-:W-:Y:S02]  /*23730*/  IMAD.X R153, R5, 0x1, R0.reuse, P1 ;  /* 0x0000000105997824 */ /* 0x100fe400008e0600 */
[----:B------:R-:W4:Y:S01]  /*23740*/  LDL.LU.64 R4, [R1+0xee8] ;  /* 0x000ee80001047983 */ /* 0x000f220000300a00 */
[----:B------:R-:W-:Y:S01]  /*23750*/  IADD3 R160, P3, PT, R6, R2, RZ ;  /* 0x0000000206a07210 */ /* 0x000fe20007f7e0ff */
[----:B------:R-:W-:-:S03]  /*23760*/  IMAD.X R157, R13, 0x1, R0, P4 ;  /* 0x000000010d9d7824 */ /* 0x000fc600020e0600 */
[----:B------:R-:W-:Y:S02]  /*23770*/  IADD3.X R161, PT, PT, R7, R0, RZ, P3, !PT ;  /* 0x0000000007a17210 */ /* 0x000fe40001ffe4ff */
[----:B------:R-:W4:Y:S04]  /*23780*/  LDL.LU.64 R6, [R1+0xec8] ;  /* 0x000ec80001067983 */ /* 0x000f280000300a00 */
[----:B------:R-:W4:Y:S01]  /*23790*/  LDL.LU.64 R12, [R1+0xeb8] ;  /* 0x000eb800010c7983 */ /* 0x000f220000300a00 */
[----:B------:R-:W-:-:S03]  /*237a0*/  IADD3 R164, P1, PT, R24, R2, RZ ;  /* 0x0000000218a47210 */ /* 0x000fc60007f3e0ff */
[----:B------:R-:W4:Y:S02]  /*237b0*/  LDL.LU.64 R36, [R1+0xe98] ;  /* 0x000e980001247983 */ /* 0x000f240000300a00 */
[----:B------:R-:W-:Y:S02]  /*237c0*/  IMAD.X R165, R25, 0x1, R0, P1 ;  /* 0x0000000119a57824 */ /* 0x000fe400008e0600 */
[----:B------:R-:W4:Y:S01]  /*237d0*/  LDL.LU.64 R24, [R1+0xe88] ;  /* 0x000e880001187983 */ /* 0x000f220000300a00 */
[----:B------:R-:W-:-:S05]  /*237e0*/  IADD3 R168, P3, PT, R28, R2, RZ ;  /* 0x000000021ca87210 */ /* 0x000fca0007f7e0ff */
[----:B------:R-:W-:Y:S01]  /*237f0*/  IMAD.X R169, R29, 0x1, R0, P3 ;  /* 0x000000011da97824 */ /* 0x000fe200018e0600 */
[----:B--2---:R-:W-:-:S04]  /*23800*/  IADD3 R172, P4, PT, R18, R2, RZ ;  /* 0x0000000212ac7210 */ /* 0x004fc80007f9e0ff */
[----:B------:R-:W-:Y:S02]  /*23810*/  IADD3.X R173, PT, PT, R19, R0, RZ, P4, !PT ;  /* 0x0000000013ad7210 */ /* 0x000fe400027fe4ff */
[----:B------:R-:W2:Y:S01]  /*23820*/  LDL.LU.64 R18, [R1+0xe80] ;  /* 0x000e800001127983 */ /* 0x000ea20000300a00 */
[-C--:B------:R-:W-:Y:S02]  /*23830*/  IADD3 R176, P1, PT, R10, R2.reuse, RZ ;  /* 0x000000020ab07210 */ /* 0x080fe40007f3e0ff */
[----:B------:R-:W-:-:S03]  /*23840*/  IADD3 R180, P3, PT, R22, R2, RZ ;  /* 0x0000000216b47210 */ /* 0x000fc60007f7e0ff */
[--C-:B------:R-:W-:Y:S02]  /*23850*/  IMAD.X R177, R11, 0x1, R0.reuse, P1 ;  /* 0x000000010bb17824 */ /* 0x100fe400008e0600 */
[----:B------:R-:W2:Y:S01]  /*23860*/  LDL.LU.64 R10, [R1+0xe78] ;  /* 0x000e7800010a7983 */ /* 0x000ea20000300a00 */
[----:B------:R-:W-:-:S03]  /*23870*/  IMAD.X R181, R23, 0x1, R0, P3 ;  /* 0x0000000117b57824 */ /* 0x000fc600018e0600 */
[----:B------:R-:W2:Y:S04]  /*23880*/  LDL.LU.64 R32, [R1+0xe70] ;  /* 0x000e700001207983 */ /* 0x000ea80000300a00 */
[----:B------:R-:W2:Y:S01]  /*23890*/  LDL.LU.64 R22, [R1+0xe68] ;  /* 0x000e680001167983 */ /* 0x000ea20000300a00 */
[----:B---3--:R-:W-:-:S05]  /*238a0*/  IADD3 R192, P3, PT, R8, R2, RZ ;  /* 0x0000000208c07210 */ /* 0x008fca0007f7e0ff */
[--C-:B------:R-:W-:Y:S02]  /*238b0*/  IMAD.X R193, R9, 0x1, R0.reuse, P3 ;  /* 0x0000000109c17824 */ /* 0x100fe400018e0600 */
[----:B------:R-:W3:Y:S01]  /*238c0*/  LDL.LU.64 R8, [R1+0xe58] ;  /* 0x000e580001087983 */ /* 0x000ee20000300a00 */
[-C--:B------:R-:W-:Y:S02]  /*238d0*/  IADD3 R184, P1, PT, R26, R2.reuse, RZ ;  /* 0x000000021ab87210 */ /* 0x080fe40007f3e0ff */
[----:B------:R-:W-:Y:S02]  /*238e0*/  IADD3 R188, P4, PT, R20, R2, RZ ;  /* 0x0000000214bc7210 */ /* 0x000fe40007f9e0ff */
[----:B------:R-:W-:Y:S02]  /*238f0*/  IADD3.X R185, PT, PT, R27, R0, RZ, P1, !PT ;  /* 0x000000001bb97210 */ /* 0x000fe40000ffe4ff */
[----:B------:R-:W-:Y:S01]  /*23900*/  IADD3 R204, P1, PT, R14, R2, RZ ;  /* 0x000000020ecc7210 */ /* 0x000fe20007f3e0ff */
[----:B------:R-:W-:-:S02]  /*23910*/  IMAD.X R189, R21, 0x1, R0, P4 ;  /* 0x0000000115bd7824 */ /* 0x000fc400020e0600 */
[----:B------:R-:W3:Y:S01]  /*23920*/  LDL.LU.64 R20, [R1+0xe38] ;  /* 0x000e380001147983 */ /* 0x000ee20000300a00 */
[----:B------:R-:W-:Y:S02]  /*23930*/  IADD3.X R205, PT, PT, R15, R0, RZ, P1, !PT ;  /* 0x000000000fcd7210 */ /* 0x000fe40000ffe4ff */
[----:B------:R-:W-:Y:S01]  /*23940*/  IADD3 R208, P3, PT, R16, R2, RZ ;  /* 0x0000000210d07210 */ /* 0x000fe20007f7e0ff */
[----:B------:R-:W3:Y:S04]  /*23950*/  LDL.LU.64 R30, [R1+0xe28] ;  /* 0x000e2800011e7983 */ /* 0x000ee80000300a00 */
[----:B------:R-:W3:Y:S01]  /*23960*/  LDL.LU.64 R14, [R1+0xe08] ;  /* 0x000e0800010e7983 */ /* 0x000ee20000300a00 */
[----:B------:R-:W-:-:S03]  /*23970*/  IMAD.X R209, R17, 0x1, R0, P3 ;  /* 0x0000000111d17824 */ /* 0x000fc600018e0600 */
[----:B------:R-:W3:Y:S04]  /*23980*/  LDL.LU.64 R26, [R1+0xe00] ;  /* 0x000e0000011a7983 */ /* 0x000ee80000300a00 */
[----:B------:R-:W3:Y:S04]  /*23990*/  LDL.LU.64 R16, [R1+0xdf8] ;  /* 0x000df80001107983 */ /* 0x000ee80000300a00 */
[----:B------:R-:W3:Y:S01]  /*239a0*/  LDL.LU.64 R34, [R1+0xdf0] ;  /* 0x000df00001227983 */ /* 0x000ee20000300a00 */
[-C--:B----4-:R-:W-:Y:S02]  /*239b0*/  IADD3 R212, P4, PT, R4, R2.reuse, RZ ;  /* 0x0000000204d47210 */ /* 0x090fe40007f9e0ff */
[----:B------:R-:W-:-:S02]  /*239c0*/  IADD3 R216, P1, PT, R6, R2, RZ ;  /* 0x0000000206d87210 */ /* 0x000fc40007f3e0ff */
[----:B------:R-:W-:Y:S01]  /*239d0*/  IADD3 R4, P3, PT, R12, R2, RZ ;  /* 0x000000020c047210 */ /* 0x000fe20007f7e0ff */
[--C-:B------:R-:W-:Y:S01]  /*239e0*/  IMAD.X R213, R5, 0x1, R0.reuse, P4 ;  /* 0x0000000105d57824 */ /* 0x100fe200020e0600 */
[----:B------:R-:W-:Y:S02]  /*239f0*/  IADD3.X R217, PT, PT, R7, R0, RZ, P1, !PT ;  /* 0x0000000007d97210 */ /* 0x000fe40000ffe4ff */
[-C--:B------:R-:W-:Y:S01]  /*23a00*/  IADD3 R28, P1, PT, R36, R2.reuse, RZ ;  /* 0x00000002241c7210 */ /* 0x080fe20007f3e0ff */
[----:B------:R-:W-:Y:S02]  /*23a10*/  IMAD.X R5, R13, 0x1, R0, P3 ;  /* 0x000000010d057824 */ /* 0x000fe400018e0600 */
[----:B------:R-:W4:Y:S01]  /*23a20*/  LDL.LU.64 R12, [R1+0xde8] ;  /* 0x000de800010c7983 */ /* 0x000f220000300a00 */
[----:B------:R-:W-:-:S03]  /*23a30*/  IADD3 R6, P4, PT, R24, R2, RZ ;  /* 0x0000000218067210 */ /* 0x000fc60007f9e0ff */
[----:B------:R2:W-:Y:S01]  /*23a40*/  STL.64 [R1+0x180], R4 ;  /* 0x0001800401007387 */ /* 0x0005e20000100a00 */
[----:B------:R-:W-:Y:S01]  /*23a50*/  IMAD.X R29, R37, 0x1, R0, P1 ;  /* 0x00000001251d7824 */ /* 0x000fe200008e0600 */
[----:B------:R-:W-:-:S05]  /*23a60*/  IADD3.X R7, PT, PT, R25, R0, RZ, P4, !PT ;  /* 0x0000000019077210 */ /* 0x000fca00027fe4ff */
[----:B------:R1:W-:Y:S04]  /*23a70*/  STL.64 [R1+0x1a0], R6 ;  /* 0x0001a00601007387 */ /* 0x0003e80000100a00 */
[----:B------:R1:W-:Y:S04]  /*23a80*/  STL.64 [R1+0x190], R28 ;  /* 0x0001901c01007387 */ /* 0x0003e80000100a00 */
[----:B------:R-:W4:Y:S01]  /*23a90*/  LDL.LU.64 R24, [R1+0xde0] ;  /* 0x000de00001187983 */ /* 0x000f220000300a00 */
[----:B--2---:R-:W-:-:S05]  /*23aa0*/  IADD3 R4, P3, PT, R18, R2, RZ ;  /* 0x0000000212047210 */ /* 0x004fca0007f7e0ff */
[----:B------:R-:W-:-:S05]  /*23ab0*/  IMAD.X R5, R19, 0x1, R0, P3 ;  /* 0x0000000113057824 */ /* 0x000fca00018e0600 */
[----:B------:R2:W-:Y:S01]  /*23ac0*/  STL.64 [R1+0x1b0], R4 ;  /* 0x0001b00401007387 */ /* 0x0005e20000100a00 */
[----:B-1----:R-:W-:-:S05]  /*23ad0*/  IADD3 R6, P1, PT, R10, R2, RZ ;  /* 0x000000020a067210 */ /* 0x002fca0007f3e0ff */
[----:B------:R-:W-:Y:S01]  /*23ae0*/  IMAD.X R7, R11, 0x1, R0, P1 ;  /* 0x000000010b077824 */ /* 0x000fe200008e0600 */
[-C--:B------:R-:W-:Y:S01]  /*23af0*/  IADD3 R28, P3, PT, R32, R2.reuse, RZ ;  /* 0x00000002201c7210 */ /* 0x080fe20007f7e0ff */
[----:B------:R-:W4:Y:S01]  /*23b00*/  LDL.LU.64 R10, [R1+0xdc8] ;  /* 0x000dc800010a7983 */ /* 0x000f220000300a00 */
[----:B--2---:R-:W-:-:S03]  /*23b10*/  IADD3 R4, P4, PT, R22, R2, RZ ;  /* 0x0000000216047210 */ /* 0x004fc60007f9e0ff */
[----:B------:R-:W2:Y:S01]  /*23b20*/  LDL.LU.64 R36, [R1+0xdb0] ;  /* 0x000db00001247983 */ /* 0x000ea20000300a00 */
[----:B------:R-:W-:Y:S01]  /*23b30*/  IADD3.X R29, PT, PT, R33, R0, RZ, P3, !PT ;  /* 0x00000000211d7210 */ /* 0x000fe20001ffe4ff */
[----:B------:R-:W-:Y:S02]  /*23b40*/  IMAD.X R5, R23, 0x1, R0, P4 ;  /* 0x0000000117057824 */ /* 0x000fe400020e0600 */
[----:B------:R-:W2:Y:S04]  /*23b50*/  LDL.LU.64 R18, [R1+0xd98] ;  /* 0x000d980001127983 */ /* 0x000ea80000300a00 */
[----:B------:R3:W-:Y:S04]  /*23b60*/  STL.64 [R1+0x1c0], R6 ;  /* 0x0001c00601007387 */ /* 0x0007e80000100a00 */
[----:B------:R1:W-:Y:S04]  /*23b70*/  STL.64 [R1+0x1e0], R4 ;  /* 0x0001e00401007387 */ /* 0x0003e80000100a00 */
[----:B------:R-:W-:Y:S01]  /*23b80*/  STL.64 [R1+0x1d0], R28 ;  /* 0x0001d01c01007387 */ /* 0x000fe20000100a00 */
[----:B---3--:R-:W-:-:S05]  /*23b90*/  IADD3 R6, P1, PT, R8, R2, RZ ;  /* 0x0000000208067210 */ /* 0x008fca0007f3e0ff */
[----:B------:R-:W-:Y:S02]  /*23ba0*/  IMAD.X R7, R9, 0x1, R0, P1 ;  /* 0x0000000109077824 */ /* 0x000fe400008e0600 */
[----:B------:R-:W3:Y:S04]  /*23bb0*/  LDL.LU.64 R8, [R1+0xd80] ;  /* 0x000d800001087983 */ /* 0x000ee80000300a00 */
[----:B------:R1:W-:Y:S04]  /*23bc0*/  STL.64 [R1+0x1f0], R6 ;  /* 0x0001f00601007387 */ /* 0x0003e80000100a00 */
[----:B------:R-:W3:Y:S04]  /*23bd0*/  LDL.LU.64 R32, [R1+0xd78] ;  /* 0x000d780001207983 */ /* 0x000ee80000300a00 */
[----:B------:R-:W3:Y:S01]  /*23be0*/  LDL.LU.64 R22, [R1+0xd70] ;  /* 0x000d700001167983 */ /* 0x000ee20000300a00 */
[----:B-1----:R-:W-:-:S02]  /*23bf0*/  IADD3 R4, P3, PT, R20, R2, RZ ;  /* 0x0000000214047210 */ /* 0x002fc40007f7e0ff */
[----:B------:R-:W-:Y:S02]  /*23c00*/  IADD3 R6, P4, PT, R14, R2, RZ ;  /* 0x000000020e067210 */ /* 0x000fe40007f9e0ff */
[----:B------:R-:W-:Y:S02]  /*23c10*/  IADD3.X R5, PT, PT, R21, R0, RZ, P3, !PT ;  /* 0x0000000015057210 */ /* 0x000fe40001ffe4ff */
[----:B------:R-:W-:Y:S01]  /*23c20*/  IADD3 R28, P1, PT, R30, R2, RZ ;  /* 0x000000021e1c7210 */ /* 0x000fe20007f3e0ff */
[----:B------:R-:W3:Y:S01]  /*23c30*/  LDL.LU.64 R20, [R1+0xd68] ;  /* 0x000d680001147983 */ /* 0x000ee20000300a00 */
[----:B------:R-:W-:-:S03]  /*23c40*/  IMAD.X R7, R15, 0x1, R0, P4 ;  /* 0x000000010f077824 */ /* 0x000fc600020e0600 */
[----:B------:R1:W-:Y:S01]  /*23c50*/  STL.64 [R1+0x200], R4 ;  /* 0x0002000401007387 */ /* 0x0003e20000100a00 */
[----:B------:R-:W-:-:S03]  /*23c60*/  IMAD.X R29, R31, 0x1, R0, P1 ;  /* 0x000000011f1d7824 */ /* 0x000fc600008e0600 */
[----:B------:R-:W3:Y:S04]  /*23c70*/  LDL.LU.64 R14, [R1+0xd60] ;  /* 0x000d6000010e7983 */ /* 0x000ee80000300a00 */
[----:B------:R1:W-:Y:S02]  /*23c80*/  STL.64 [R1+0x220], R6 ;  /* 0x0002200601007387 */ /* 0x0003e40000100a00 */
[----:B-1----:R-:W-:-:S04]  /*23c90*/  IADD3 R4, P3, PT, R26, R2, RZ ;  /* 0x000000021a047210 */ /* 0x002fc80007f7e0ff */
[----:B------:R-:W-:Y:S01]  /*23ca0*/  IADD3.X R5, PT, PT, R27, R0, RZ, P3, !PT ;  /* 0x000000001b057210 */ /* 0x000fe20001ffe4ff */
[----:B------:R1:W-:Y:S01]  /*23cb0*/  STL.64 [R1+0x210], R28 ;  /* 0x0002101c01007387 */ /* 0x0003e20000100a00 */
[----:B------:R-:W-:-:S03]  /*23cc0*/  IADD3 R6, P1, PT, R16, R2, RZ ;  /* 0x0000000210067210 */ /* 0x000fc60007f3e0ff */
[----:B------:R4:W-:Y:S02]  /*23cd0*/  STL.64 [R1+0x230], R4 ;  /* 0x0002300401007387 */ /* 0x0009e40000100a00 */
[----:B------:R-:W-:Y:S02]  /*23ce0*/  IMAD.X R7, R17, 0x1, R0, P1 ;  /* 0x0000000111077824 */ /* 0x000fe400008e0600 */
[----:B-1----:R-:W3:Y:S01]  /*23cf0*/  LDL.LU.64 R28, [R1+0xd50] ;  /* 0x000d5000011c7983 */ /* 0x002ee20000300a00 */
[----:B------:R-:W-:-:S03]  /*23d00*/  IADD3 R30, P3, PT, R34, R2, RZ ;  /* 0x00000002221e7210 */ /* 0x000fc60007f7e0ff */
[----:B------:R-:W3:Y:S04]  /*23d10*/  LDL.LU.64 R26, [R1+0xd40] ;  /* 0x000d4000011a7983 */ /* 0x000ee80000300a00 */
[----:B------:R-:W3:Y:S04]  /*23d20*/  LDL.LU.64 R16, [R1+0xd20] ;  /* 0x000d200001107983 */ /* 0x000ee80000300a00 */
[----:B------:R1:W-:Y:S01]  /*23d30*/  STL.64 [R1+0x240], R6 ;  /* 0x0002400601007387 */ /* 0x0003e20000100a00 */
[----:B------:R-:W-:Y:S01]  /*23d40*/  IMAD.X R31, R35, 0x1, R0, P3 ;  /* 0x00000001231f7824 */ /* 0x000fe200018e0600 */
[----:B----4-:R-:W-:-:S04]  /*23d50*/  IADD3 R4, P4, PT, R12, R2, RZ ;  /* 0x000000020c047210 */ /* 0x010fc80007f9e0ff */
[----:B------:R-:W-:Y:S02]  /*23d60*/  IADD3.X R5, PT, PT, R13, R0, RZ, P4, !PT ;  /* 0x000000000d057210 */ /* 0x000fe400027fe4ff */
[----:B------:R-:W4:Y:S04]  /*23d70*/  LDL.LU.64 R12, [R1+0xd10] ;  /* 0x000d1000010c7983 */ /* 0x000f280000300a00 */
[----:B------:R-:W-:Y:S01]  /*23d80*/  STL.64 [R1+0x260], R4 ;  /* 0x0002600401007387 */ /* 0x000fe20000100a00 */
[----:B-1----:R-:W-:-:S03]  /*23d90*/  IADD3 R6, P1, PT, R24, R2, RZ ;  /* 0x0000000218067210 */ /* 0x002fc60007f3e0ff */
[----:B------:R1:W-:Y:S02]  /*23da0*/  STL.64 [R1+0x250], R30 ;  /* 0x0002501e01007387 */ /* 0x0003e40000100a00 */
[----:B------:R-:W-:-:S05]  /*23db0*/  IMAD.X R7, R25, 0x1, R0, P1 ;  /* 0x0000000119077824 */ /* 0x000fca00008e0600 */
[----:B------:R2:W-:Y:S04]  /*23dc0*/  STL.64 [R1+0x270], R6 ;  /* 0x0002700601007387 */ /* 0x0005e80000100a00 */
[----:B-1----:R-:W4:Y:S04]  /*23dd0*/  LDL.LU.64 R30, [R1+0xcf8] ;  /* 0x000cf800011e7983 */ /* 0x002f280000300a00 */
[----:B------:R-:W4:Y:S01]  /*23de0*/  LDL.LU.64 R24, [R1+0xcf0] ;  /* 0x000cf00001187983 */ /* 0x000f220000300a00 */
[----:B------:R-:W-:-:S05]  /*23df0*/  IADD3 R4, P3, PT, R10, R2, RZ ;  /* 0x000000020a047210 */ /* 0x000fca0007f7e0ff */
[--C-:B------:R-:W-:Y:S02]  /*23e00*/  IMAD.X R5, R11, 0x1, R0.reuse, P3 ;  /* 0x000000010b057824 */ /* 0x100fe400018e0600 */
[----:B------:R-:W4:Y:S01]  /*23e10*/  LDL.LU.64 R10, [R1+0xce8] ;  /* 0x000ce800010a7983 */ /* 0x000f220000300a00 */
[-C--:B--2---:R-:W-:Y:S02]  /*23e20*/  IADD3 R6, P4, PT, R18, R2.reuse, RZ ;  /* 0x0000000212067210 */ /* 0x084fe40007f9e0ff */
[----:B------:R-:W-:Y:S01]  /*23e30*/  IADD3 R34, P1, PT, R36, R2, RZ ;  /* 0x0000000224227210 */ /* 0x000fe20007f3e0ff */
[----:B------:R3:W-:Y:S02]  /*23e40*/  STL.64 [R1+0x280], R4 ;  /* 0x0002800401007387 */ /* 0x0007e40000100a00 */
[----:B------:R-:W-:Y:S01]  /*23e50*/  IMAD.X R7, R19, 0x1, R0, P4 ;  /* 0x0000000113077824 */ /* 0x000fe200020e0600 */
[----:B------:R-:W-:Y:S01]  /*23e60*/  IADD3.X R35, PT, PT, R37, R0, RZ, P1, !PT ;  /* 0x0000000025237210 */ /* 0x000fe20000ffe4ff */
[----:B------:R-:W2:Y:S04]  /*23e70*/  LDL.LU.64 R18, [R1+0xce0] ;  /* 0x000ce00001127983 */ /* 0x000ea80000300a00 */
[----:B------:R1:W-:Y:S04]  /*23e80*/  STL.64 [R1+0x2a0], R6 ;  /* 0x0002a00601007387 */ /* 0x0003e80000100a00 */
[----:B------:R1:W-:Y:S01]  /*23e90*/  STL.64 [R1+0x290], R34 ;  /* 0x0002902201007387 */ /* 0x0003e20000100a00 */
[----:B---3--:R-:W-:-:S05]  /*23ea0*/  IADD3 R4, P3, PT, R8, R2, RZ ;  /* 0x0000000208047210 */ /* 0x008fca0007f7e0ff */
[----:B------:R-:W-:Y:S01]  /*23eb0*/  IMAD.X R5, R9, 0x1, R0, P3 ;  /* 0x0000000109057824 */ /* 0x000fe200018e0600 */
[----:B-1----:R-:W-:-:S04]  /*23ec0*/  IADD3 R6, P1, PT, R32, R2, RZ ;  /* 0x0000000220067210 */ /* 0x002fc80007f3e0ff */
[----:B------:R-:W-:Y:S01]  /*23ed0*/  STL.64 [R1+0x2b0], R4 ;  /* 0x0002b00401007387 */ /* 0x000fe20000100a00 */
[----:B------:R-:W-:Y:S02]  /*23ee0*/  IADD3 R8, P3, PT, R22, R2, RZ ;  /* 0x0000000216087210 */ /* 0x000fe40007f7e0ff */
[----:B------:R-:W-:Y:S01]  /*23ef0*/  IADD3.X R7, PT, PT, R33, R0, RZ, P1, !PT ;  /* 0x0000000021077210 */ /* 0x000fe20000ffe4ff */
[----:B------:R-:W3:Y:S02]  /*23f00*/  LDL.LU.64 R34, [R1+0xcd8] ;  /* 0x000cd80001227983 */ /* 0x000ee40000300a00 */
[----:B------:R-:W-:Y:S02]  /*23f10*/  IMAD.X R9, R23, 0x1, R0, P3 ;  /* 0x0000000117097824 */ /* 0x000fe400018e0600 */
[----:B------:R-:W-:Y:S04]  /*23f20*/  STL.64 [R1+0x2c0], R6 ;  /* 0x0002c00601007387 */ /* 0x000fe80000100a00 */
[----:B------:R-:W3:Y:S04]  /*23f30*/  LDL.LU.64 R22, [R1+0xcc0] ;  /* 0x000cc00001167983 */ /* 0x000ee80000300a00 */
[----:B------:R1:W-:Y:S04]  /*23f40*/  STL.64 [R1+0x2d0], R8 ;  /* 0x0002d00801007387 */ /* 0x0003e80000100a00 */
[----:B-1----:R-:W3:Y:S01]  /*23f50*/  LDL.LU.64 R8, [R1+0xcb0] ;  /* 0x000cb00001087983 */ /* 0x002ee20000300a00 */
[----:B------:R-:W-:-:S02]  /*23f60*/  IADD3 R4, P4, PT, R20, R2, RZ ;  /* 0x0000000214047210 */ /* 0x000fc40007f9e0ff */
[----:B------:R-:W-:-:S03]  /*23f70*/  IADD3 R6, P1, PT, R14, R2, RZ ;  /* 0x000000020e067210 */ /* 0x000fc60007f3e0ff */
[----:B------:R-:W-:Y:S02]  /*23f80*/  IMAD.X R5, R21, 0x1, R0, P4 ;  /* 0x0000000115057824 */ /* 0x000fe400020e0600 */
[----:B------:R-:W3:Y:S01]  /*23f90*/  LDL.LU.64 R20, [R1+0xc90] ;  /* 0x000c900001147983 */ /* 0x000ee20000300a00 */
[----:B------:R-:W-:-:S03]  /*23fa0*/  IADD3.X R7, PT, PT, R15, R0, RZ, P1, !PT ;  /* 0x000000000f077210 */ /* 0x000fc60000ffe4ff */
[----:B------:R1:W-:Y:S04]  /*23fb0*/  STL.64 [R1+0x2e0], R4 ;  /* 0x0002e00401007387 */ /* 0x0003e80000100a00 */
[----:B------:R1:W-:Y:S01]  /*23fc0*/  STL.64 [R1+0x2f0], R6 ;  /* 0x0002f00601007387 */ /* 0x0003e20000100a00 */
[-C--:B------:R-:W-:Y:S02]  /*23fd0*/  IADD3 R14, P1, PT, R26, R2.reuse, RZ ;  /* 0x000000021a0e7210 */ /* 0x080fe40007f3e0ff */
[----:B-1----:R-:W-:-:S03]  /*23fe0*/  IADD3 R4, P3, PT, R28, R2, RZ ;  /* 0x000000021c047210 */ /* 0x002fc60007f7e0ff */
[--C-:B------:R-:W-:Y:S02]  /*23ff0*/  IMAD.X R15, R27, 0x1, R0.reuse, P1 ;  /* 0x000000011b0f7824 */ /* 0x100fe400008e0600 */
[----:B------:R-:W-:Y:S01]  /*24000*/  IMAD.X R5, R29, 0x1, R0, P3 ;  /* 0x000000011d057824 */ /* 0x000fe200018e0600 */
[----:B------:R-:W-:Y:S01]  /*24010*/  IADD3 R6, P4, PT, R16, R2, RZ ;  /* 0x0000000210067210 */ /* 0x000fe20007f9e0ff */
[----:B------:R-:W3:Y:S03]  /*24020*/  LDL.LU.64 R28, [R1+0xc80] ;  /* 0x000c8000011c7983 */ /* 0x000ee60000300a00 */
[----:B------:R-:W-:Y:S01]  /*24030*/  IADD3.X R7, PT, PT, R17, R0, RZ, P4, !PT ;  /* 0x0000000011077210 */ /* 0x000fe200027fe4ff */
[----:B------:R-:W-:Y:S04]  /*24040*/  STL.64 [R1+0x300], R4 ;  /* 0x0003000401007387 */ /* 0x000fe80000100a00 */
[----:B------:R-:W3:Y:S04]  /*24050*/  LDL.LU.64 R26, [R1+0xc78] ;  /* 0x000c7800011a7983 */ /* 0x000ee80000300a00 */
[----:B------:R1:W-:Y:S04]  /*24060*/  STL.64 [R1+0x310], R14 ;  /* 0x0003100e01007387 */ /* 0x0003e80000100a00 */
[----:B-1----:R-:W3:Y:S04]  /*24070*/  LDL.LU.64 R14, [R1+0xc70] ;  /* 0x000c7000010e7983 */ /* 0x002ee80000300a00 */
[----:B------:R-:W3:Y:S04]  /*24080*/  LDL.LU.64 R16, [R1+0xc68] ;  /* 0x000c680001107983 */ /* 0x000ee80000300a00 */
[----:B------:R1:W-:Y:S01]  /*24090*/  STL.64 [R1+0x320], R6 ;  /* 0x0003200601007387 */ /* 0x0003e20000100a00 */
[----:B----4-:R-:W-:-:S05]  /*240a0*/  IADD3 R4, P3, PT, R12, R2, RZ ;  /* 0x000000020c047210 */ /* 0x010fca0007f7e0ff */
[----:B------:R-:W-:-:S05]  /*240b0*/  IMAD.X R5, R13, 0x1, R0, P3 ;  /* 0x000000010d057824 */ /* 0x000fca00018e0600 */
[----:B------:R-:W-:Y:S01]  /*240c0*/  STL.64 [R1+0x330], R4 ;  /* 0x0003300401007387 */ /* 0x000fe20000100a00 */
[-C--:B-1----:R-:W-:Y:S02]  /*240d0*/  IADD3 R6, P1, PT, R30, R2.reuse, RZ ;  /* 0x000000021e067210 */ /* 0x082fe40007f3e0ff */
[----:B------:R-:W-:-:S03]  /*240e0*/  IADD3 R12, P3, PT, R24, R2, RZ ;  /* 0x00000002180c7210 */ /* 0x000fc60007f7e0ff */
[----:B------:R-:W-:Y:S02]  /*240f0*/  IMAD.X R7, R31, 0x1, R0, P1 ;  /* 0x000000011f077824 */ /* 0x000fe400008e0600 */
[----:B------:R-:W4:Y:S01]  /*24100*/  LDL.LU.64 R30, [R1+0xc60] ;  /* 0x000c6000011e7983 */ /* 0x000f220000300a00 */
[----:B------:R-:W-:-:S03]  /*24110*/  IADD3.X R13, PT, PT, R25, R0, RZ, P3, !PT ;  /* 0x00000000190d7210 */ /* 0x000fc60001ffe4ff */
[----:B------:R-:W-:Y:S04]  /*24120*/  STL.64 [R1+0x340], R6 ;  /* 0x0003400601007387 */ /* 0x000fe80000100a00 */
[----:B------:R-:W4:Y:S04]  /*24130*/  LDL.LU.64 R24, [R1+0xc58] ;  /* 0x000c580001187983 */ /* 0x000f280000300a00 */
[----:B------:R1:W-:Y:S04]  /*24140*/  STL.64 [R1+0x350], R12 ;  /* 0x0003500c01007387 */ /* 0x0003e80000100a00 */
[----:B-1----:R-:W4:Y:S01]  /*24150*/  LDL.LU.64 R12, [R1+0xc48] ;  /* 0x000c4800010c7983 */ /* 0x002f220000300a00 */
[----:B------:R-:W-:-:S05]  /*24160*/  IADD3 R4, P4, PT, R10, R2, RZ ;  /* 0x000000020a047210 */ /* 0x000fca0007f9e0ff */
[----:B------:R-:W-:Y:S02]  /*24170*/  IMAD.X R5, R11, 0x1, R0, P4 ;  /* 0x000000010b057824 */ /* 0x000fe400020e0600 */
[----:B------:R-:W4:Y:S01]  /*24180*/  LDL.LU.64 R10, [R1+0xc28] ;  /* 0x000c2800010a7983 */ /* 0x000f220000300a00 */
[----:B--2---:R-:W-:-:S03]  /*24190*/  IADD3 R6, P1, PT, R18, R2, RZ ;  /* 0x0000000212067210 */ /* 0x004fc60007f3e0ff */
[----:B------:R3:W-:Y:S02]  /*241a0*/  STL.64 [R1+0x360], R4 ;  /* 0x0003600401007387 */ /* 0x0007e40000100a00 */
[----:B------:R-:W-:Y:S02]  /*241b0*/  IMAD.X R7, R19, 0x1, R0, P1 ;  /* 0x0000000113077824 */ /* 0x000fe400008e0600 */
[----:B------:R-:W2:Y:S04]  /*241c0*/  LDL.LU.64 R32, [R1+0xc18] ;  /* 0x000c180001207983 */ /* 0x000ea80000300a00 */
[----:B------:R1:W-:Y:S01]  /*241d0*/  STL.64 [R1+0x370], R6 ;  /* 0x0003700601007387 */ /* 0x0003e20000100a00 */
[----:B---3--:R-:W-:-:S04]  /*241e0*/  IADD3 R4, P3, PT, R34, R2, RZ ;  /* 0x0000000222047210 */ /* 0x008fc80007f7e0ff */
[----:B------:R-:W-:Y:S02]  /*241f0*/  IADD3.X R5, PT, PT, R35, R0, RZ, P3, !PT ;  /* 0x0000000023057210 */ /* 0x000fe40001ffe4ff */
[----:B------:R-:W-:-:S03]  /*24200*/  IADD3 R18, P1, PT, R22, R2, RZ ;  /* 0x0000000216127210 */ /* 0x000fc60007f3e0ff */
[----:B------:R-:W-:Y:S02]  /*24210*/  STL.64 [R1+0x380], R4 ;  /* 0x0003800401007387 */ /* 0x000fe40000100a00 */
[----:B------:R-:W-:Y:S02]  /*24220*/  IMAD.X R19, R23, 0x1, R0, P1 ;  /* 0x0000000117137824 */ /* 0x000fe400008e0600 */
[----:B------:R-:W3:Y:S04]  /*24230*/  LDL.LU.64 R22, [R1+0xc08] ;  /* 0x000c080001167983 */ /* 0x000ee80000300a00 */
[----:B------:R1:W-:Y:S02]  /*24240*/  STL.64 [R1+0x390], R18 ;  /* 0x0003901201007387 */ /* 0x0003e40000100a00 */
[----:B-1----:R-:W-:-:S05]  /*24250*/  IADD3 R6, P4, PT, R8, R2, RZ ;  /* 0x0000000208067210 */ /* 0x002fca0007f9e0ff */
[----:B------:R-:W-:Y:S01]  /*24260*/  IMAD.X R7, R9, 0x1, R0, P4 ;  /* 0x0000000109077824 */ /* 0x000fe200020e0600 */
[----:B------:R-:W3:Y:S04]  /*24270*/  LDL.LU.64 R18, [R1+0xc00] ;  /* 0x000c000001127983 */ /* 0x000ee80000300a00 */
[----:B------:R-:W3:Y:S01]  /*24280*/  LDL.LU.64 R8, [R1+0xbf8] ;  /* 0x000bf80001087983 */ /* 0x000ee20000300a00 */
[----:B------:R-:W-:-:S03]  /*24290*/  IADD3 R4, P3, PT, R20, R2, RZ ;  /* 0x0000000214047210 */ /* 0x000fc60007f7e0ff */
[----:B------:R1:W-:Y:S01]  /*242a0*/  STL.64 [R1+0x3a0], R6 ;  /* 0x0003a00601007387 */ /* 0x0003e20000100a00 */
[----:B------:R-:W-:-:S03]  /*242b0*/  IADD3.X R5, PT, PT, R21, R0, RZ, P3, !PT ;  /* 0x0000000015057210 */ /* 0x000fc60001ffe4ff */
[----:B------:R-:W3:Y:S04]  /*242c0*/  LDL.LU.64 R34, [R1+0xbf0] ;  /* 0x000bf00001227983 */ /* 0x000ee80000300a00 */
[----:B------:R1:W-:Y:S02]  /*242d0*/  STL.64 [R1+0x3b0], R4 ;  /* 0x0003b00401007387 */ /* 0x0003e40000100a00 */
[----:B-1----:R-:W-:-:S05]  /*242e0*/  IADD3 R6, P1, PT, R28, R2, RZ ;  /* 0x000000021c067210 */ /* 0x002fca0007f3e0ff */
[----:B------:R-:W-:Y:S01]  /*242f0*/  IMAD.X R7, R29, 0x1, R0, P1 ;  /* 0x000000011d077824 */ /* 0x000fe200008e0600 */
[----:B------:R-:W-:-:S04]  /*24300*/  IADD3 R20, P3, PT, R26, R2, RZ ;  /* 0x000000021a147210 */ /* 0x000fc80007f7e0ff */
[----:B------:R1:W-:Y:S01]  /*24310*/  STL.64 [R1+0x3c0], R6 ;  /* 0x0003c00601007387 */ /* 0x0003e20000100a00 */
[----:B------:R-:W-:-:S03]  /*24320*/  IMAD.X R21, R27, 0x1, R0, P3 ;  /* 0x000000011b157824 */ /* 0x000fc600018e0600 */
[----:B------:R-:W3:Y:S04]  /*24330*/  LDL.LU.64 R28, [R1+0xbe8] ;  /* 0x000be800011c7983 */ /* 0x000ee80000300a00 */
[----:B------:R1:W-:Y:S01]  /*24340*/  STL.64 [R1+0x3d0], R20 ;  /* 0x0003d01401007387 */ /* 0x0003e20000100a00 */
[----:B------:R-:W-:-:S04]  /*24350*/  IADD3 R4, P4, PT, R14, R2, RZ ;  /* 0x000000020e047210 */ /* 0x000fc80007f9e0ff */
[----:B------:R-:W-:Y:S02]  /*24360*/  IADD3.X R5, PT, PT, R15, R0, RZ, P4, !PT ;  /* 0x000000000f057210 */ /* 0x000fe400027fe4ff */
[----:B-1----:R-:W-:Y:S01]  /*24370*/  IADD3 R6, P1, PT, R16, R2, RZ ;  /* 0x0000000210067210 */ /* 0x002fe20007f3e0ff */
[----:B------:R-:W3:Y:S04]  /*24380*/  LDL.LU.64 R20, [R1+0xbb8] ;  /* 0x000bb80001147983 */ /* 0x000ee80000300a00 */
[----:B------:R-:W3:Y:S01]  /*24390*/  LDL.LU.64 R14, [R1+0xb68] ;  /* 0x000b6800010e7983 */ /* 0x000ee20000300a00 */
[----:B------:R-:W-:-:S03]  /*243a0*/  IMAD.X R7, R17, 0x1, R0, P1 ;  /* 0x0000000111077824 */ /* 0x000fc600008e0600 */
[----:B------:R4:W-:Y:S04]  /*243b0*/  STL.64 [R1+0x3e0], R4 ;  /* 0x0003e00401007387 */ /* 0x0009e80000100a00 */
[----:B------:R-:W3:Y:S04]  /*243c0*/  LDL.LU.64 R26, [R1+0xb60] ;  /* 0x000b6000011a7983 */ /* 0x000ee80000300a00 */
[----:B------:R1:W-:Y:S01]  /*243d0*/  STL.64 [R1+0x3f0], R6 ;  /* 0x0003f00601007387 */ /* 0x0003e20000100a00 */
[----:B----4-:R-:W-:-:S05]  /*243e0*/  IADD3 R4, P3, PT, R30, R2, RZ ;  /* 0x000000021e047210 */ /* 0x010fca0007f7e0ff */
[----:B------:R-:W-:Y:S01]  /*243f0*/  IMAD.X R5, R31, 0x1, R0, P3 ;  /* 0x000000011f057824 */ /* 0x000fe200018e0600 */
[----:B------:R-:W-:-:S04]  /*24400*/  IADD3 R16, P1, PT, R24, R2, RZ ;  /* 0x0000000218107210 */ /* 0x000fc80007f3e0ff */
[----:B------:R-:W-:Y:S01]  /*24410*/  IADD3.X R17, PT, PT, R25, R0, RZ, P1, !PT ;  /* 0x0000000019117210 */ /* 0x000fe20000ffe4ff */
[----:B------:R4:W-:Y:S04]  /*24420*/  STL.64 [R1+0x400], R4 ;  /* 0x0004000401007387 */ /* 0x0009e80000100a00 */
[----:B------:R-:W3:Y:S01]  /*24430*/  LDL.LU.64 R30, [R1+0xb58] ;  /* 0x000b5800011e7983 */ /* 0x000ee20000300a00 */
[----:B-1----:R-:W-:-:S03]  /*24440*/  IADD3 R6, P4, PT, R12, R2, RZ ;  /* 0x000000020c067210 */ /* 0x002fc60007f9e0ff */
[----:B------:R1:W-:Y:S02]  /*24450*/  STL.64 [R1+0x410], R16 ;  /* 0x0004101001007387 */ /* 0x0003e40000100a00 */
[--C-:B------:R-:W-:Y:S01]  /*24460*/  IMAD.X R7, R13, 0x1, R0.reuse, P4 ;  /* 0x000000010d077824 */ /* 0x100fe200020e0600 */
[-C--:B----4-:R-:W-:Y:S01]  /*24470*/  IADD3 R4, P3, PT, R10, R2.reuse, RZ ;  /* 0x000000020a047210 */ /* 0x090fe20007f7e0ff */
[----:B-1----:R-:W4:Y:S04]  /*24480*/  LDL.LU.64 R16, [R1+0xb50] ;  /* 0x000b500001107983 */ /* 0x002f280000300a00 */
[----:B------:R-:W-:Y:S01]  /*24490*/  IMAD.X R5, R11, 0x1, R0, P3 ;  /* 0x000000010b057824 */ /* 0x000fe200018e0600 */
[----:B------:R2:W-:Y:S04]  /*244a0*/  STL.64 [R1+0x420], R6 ;  /* 0x0004200601007387 */ /* 0x0005e80000100a00 */
[----:B------:R-:W4:Y:S04]  /*244b0*/  LDL.LU.64 R12, [R1+0xb48] ;  /* 0x000b4800010c7983 */ /* 0x000f280000300a00 */
[----:B------:R-:W4:Y:S01]  /*244c0*/  LDL.LU.64 R24, [R1+0xb40] ;  /* 0x000b400001187983 */ /* 0x000f220000300a00 */
[----:B--2---:R-:W-:-:S04]  /*244d0*/  IADD3 R6, P1, PT, R32, R2, RZ ;  /* 0x0000000220067210 */ /* 0x004fc80007f3e0ff */
[----:B------:R-:W-:Y:S01]  /*244e0*/  IADD3.X R7, PT, PT, R33, R0, RZ, P1, !PT ;  /* 0x0000000021077210 */ /* 0x000fe20000ffe4ff */
[----:B------:R1:W-:Y:S04]  /*244f0*/  STL.64 [R1+0x430], R4 ;  /* 0x0004300401007387 */ /* 0x0003e80000100a00 */
[----:B------:R-:W-:Y:S04]  /*24500*/  STL.64 [R1+0x440], R6 ;  /* 0x0004400601007387 */ /* 0x000fe80000100a00 */
[----:B------:R-:W2:Y:S01]  /*24510*/  LDL.LU.64 R32, [R1+0xb38] ;  /* 0x000b380001207983 */ /* 0x000ea20000300a00 */
[----:B---3--:R-:W-:-:S05]  /*24520*/  IADD3 R10, P3, PT, R22, R2, RZ ;  /* 0x00000002160a7210 */ /* 0x008fca0007f7e0ff */
[----:B------:R-:W-:-:S05]  /*24530*/  IMAD.X R11, R23, 0x1, R0, P3 ;  /* 0x00000001170b7824 */ /* 0x000fca00018e0600 */
[----:B------:R3:W-:Y:S01]  /*24540*/  STL.64 [R1+0x450], R10 ;  /* 0x0004500a01007387 */ /* 0x0007e20000100a00 */
[----:B-1----:R-:W-:-:S03]  /*24550*/  IADD3 R4, P4, PT, R18, R2, RZ ;  /* 0x0000000212047210 */ /* 0x002fc60007f9e0ff */
[----:B---3--:R-:W3:Y:S01]  /*24560*/  LDL.LU.64 R10, [R1+0xb30] ;  /* 0x000b3000010a7983 */ /* 0x008ee20000300a00 */
[----:B------:R-:W-:Y:S01]  /*24570*/  IADD3 R6, P1, PT, R8, R2, RZ ;  /* 0x0000000208067210 */ /* 0x000fe20007f3e0ff */
[----:B------:R-:W-:-:S03]  /*24580*/  IMAD.X R5, R19, 0x1, R0, P4 ;  /* 0x0000000113057824 */ /* 0x000fc600020e0600 */
[----:B------:R-:W-:Y:S02]  /*24590*/  IADD3.X R7, PT, PT, R9, R0, RZ, P1, !PT ;  /* 0x0000000009077210 */ /* 0x000fe40000ffe4ff */
[----:B------:R-:W-:Y:S04]  /*245a0*/  STL.64 [R1+0x460], R4 ;  /* 0x0004600401007387 */ /* 0x000fe80000100a00 */
[----:B------:R1:W-:Y:S04]  /*245b0*/  STL.64 [R1+0x478], R6 ;  /* 0x0004780601007387 */ /* 0x0003e80000100a00 */
[----:B-1----:R-:W3:Y:S01]  /*245c0*/  LDL.LU.64 R6, [R1+0xb28] ;  /* 0x000b280001067983 */ /* 0x002ee20000300a00 */
[----:B------:R-:W-:-:S03]  /*245d0*/  IADD3 R4, P3, PT, R34, R2, RZ ;  /* 0x0000000222047210 */ /* 0x000fc60007f7e0ff */
[----:B------:R-:W3:Y:S02]  /*245e0*/  LDL.LU.64 R18, [R1+0xb20] ;  /* 0x000b200001127983 */ /* 0x000ee40000300a00 */
[----:B------:R-:W-:Y:S01]  /*245f0*/  IMAD.X R5, R35, 0x1, R0, P3 ;  /* 0x0000000123057824 */ /* 0x000fe200018e0600 */
[----:B------:R-:W-:-:S04]  /*24600*/  IADD3 R22, P1, PT, R28, R2, RZ ;  /* 0x000000021c167210 */ /* 0x000fc80007f3e0ff */
[----:B------:R1:W-:Y:S01]  /*24610*/  STL.64 [R1+0x490], R4 ;  /* 0x0004900401007387 */ /* 0x0003e20000100a00 */
[----:B------:R-:W-:-:S03]  /*24620*/  IMAD.X R23, R29, 0x1, R0, P1 ;  /* 0x000000011d177824 */ /* 0x000fc600008e0600 */
[----:B------:R-:W3:Y:S04]  /*24630*/  LDL.LU.64 R36, [R1+0xb18] ;  /* 0x000b180001247983 */ /* 0x000ee80000300a00 */
[----:B------:R1:W-:Y:S01]  /*24640*/  STL.64 [R1+0x4a0], R22 ;  /* 0x0004a01601007387 */ /* 0x0003e20000100a00 */
[-C--:B------:R-:W-:Y:S02]  /*24650*/  IADD3 R8, P4, PT, R20, R2.reuse, RZ ;  /* 0x0000000214087210 */ /* 0x080fe40007f9e0ff */
[----:B-1----:R-:W-:Y:S01]  /*24660*/  IADD3 R4, P3, PT, R14, R2, RZ ;  /* 0x000000020e047210 */ /* 0x002fe20007f7e0ff */
[----:B------:R-:W3:Y:S01]  /*24670*/  LDL.LU.64 R22, [R1+0xb10] ;  /* 0x000b100001167983 */ /* 0x000ee20000300a00 */
[----:B------:R-:W-:-:S03]  /*24680*/  IADD3.X R9, PT, PT, R21, R0, RZ, P4, !PT ;  /* 0x0000000015097210 */ /* 0x000fc600027fe4ff */
[----:B------:R-:W-:Y:S02]  /*24690*/  IMAD.X R5, R15, 0x1, R0, P3 ;  /* 0x000000010f057824 */ /* 0x000fe400018e0600 */
[----:B------:R1:W-:Y:S04]  /*246a0*/  STL.64 [R1+0x4b0], R8 ;  /* 0x0004b00801007387 */ /* 0x0003e80000100a00 */
[----:B------:R-:W3:Y:S04]  /*246b0*/  LDL.LU.64 R20, [R1+0xb08] ;  /* 0x000b080001147983 */ /* 0x000ee80000300a00 */
[----:B------:R-:W3:Y:S01]  /*246c0*/  LDL.LU.64 R14, [R1+0xb00] ;  /* 0x000b0000010e7983 */ /* 0x000ee20000300a00 */
[----:B-1----:R-:W-:-:S03]  /*246d0*/  IADD3 R8, P1, PT, R26, R2, RZ ;  /* 0x000000021a087210 */ /* 0x002fc60007f3e0ff */
[----:B------:R4:W-:Y:S02]  /*246e0*/  STL.64 [R1+0x4c0], R4 ;  /* 0x0004c00401007387 */ /* 0x0009e40000100a00 */
[----:B------:R-:W-:Y:S02]  /*246f0*/  IMAD.X R9, R27, 0x1, R0, P1 ;  /* 0x000000011b097824 */ /* 0x000fe400008e0600 */
[----:B------:R-:W3:Y:S04]  /*24700*/  LDL.LU.64 R34, [R1+0xaf8] ;  /* 0x000af80001227983 */ /* 0x000ee80000300a00 */
[----:B------:R-:W3:Y:S04]  /*24710*/  LDL.LU.64 R26, [R1+0xaf0] ;  /* 0x000af000011a7983 */ /* 0x000ee80000300a00 */
[----:B------:R1:W-:Y:S01]  /*24720*/  STL.64 [R1+0x4d0], R8 ;  /* 0x0004d00801007387 */ /* 0x0003e20000100a00 */
[----:B------:R-:W-:-:S04]  /*24730*/  IADD3 R28, P3, PT, R30, R2, RZ ;  /* 0x000000021e1c7210 */ /* 0x000fc80007f7e0ff */
[----:B------:R-:W-:Y:S02]  /*24740*/  IADD3.X R29, PT, PT, R31, R0, RZ, P3, !PT ;  /* 0x000000001f1d7210 */ /* 0x000fe40001ffe4ff */
[----:B----4-:R-:W-:-:S05]  /*24750*/  IADD3 R4, P4, PT, R16, R2, RZ ;  /* 0x0000000210047210 */ /* 0x010fca0007f9e0ff */
[----:B------:R-:W-:Y:S01]  /*24760*/  IMAD.X R5, R17, 0x1, R0, P4 ;  /* 0x0000000111057824 */ /* 0x000fe200020e0600 */
[----:B-1----:R-:W-:-:S04]  /*24770*/  IADD3 R8, P1, PT, R12, R2, RZ ;  /* 0x000000020c087210 */ /* 0x002fc80007f3e0ff */
[----:B------:R1:W-:Y:S01]  /*24780*/  STL.64 [R1+0x4f0], R4 ;  /* 0x0004f00401007387 */ /* 0x0003e20000100a00 */
[----:B------:R-:W-:-:S03]  /*24790*/  IMAD.X R9, R13, 0x1, R0, P1 ;  /* 0x000000010d097824 */ /* 0x000fc600008e0600 */
[----:B------:R2:W-:Y:S04]  /*247a0*/  STL.64 [R1+0x4e0], R28 ;  /* 0x0004e01c01007387 */ /* 0x0005e80000100a00 */
[----:B------:R-:W4:Y:S04]  /*247b0*/  LDL.LU.64 R16, [R1+0xae8] ;  /* 0x000ae80001107983 */ /* 0x000f280000300a00 */
[----:B------:R-:W4:Y:S01]  /*247c0*/  LDL.LU.64 R12, [R1+0xae0] ;  /* 0x000ae000010c7983 */ /* 0x000f220000300a00 */
[----:B-1----:R-:W-:-:S03]  /*247d0*/  IADD3 R4, P3, PT, R24, R2, RZ ;  /* 0x0000000218047210 */ /* 0x002fc60007f7e0ff */
[----:B------:R3:W-:Y:S01]  /*247e0*/  STL.64 [R1+0x500], R8 ;  /* 0x0005000801007387 */ /* 0x0007e20000100a00 */
[----:B--2---:R-:W-:-:S03]  /*247f0*/  IADD3 R28, P1, PT, R32, R2, RZ ;  /* 0x00000002201c7210 */ /* 0x004fc60007f3e0ff */
[----:B------:R-:W2:Y:S01]  /*24800*/  LDL.LU.64 R30, [R1+0xad8] ;  /* 0x000ad800011e7983 */ /* 0x000ea20000300a00 */
[----:B------:R-:W-:-:S03]  /*24810*/  IADD3.X R5, PT, PT, R25, R0, RZ, P3, !PT ;  /* 0x0000000019057210 */ /* 0x000fc60001ffe4ff */
[----:B------:R-:W2:Y:S01]  /*24820*/  LDL.LU.64 R24, [R1+0xad0] ;  /* 0x000ad00001187983 */ /* 0x000ea20000300a00 */
[----:B------:R-:W-:-:S03]  /*24830*/  IMAD.X R29, R33, 0x1, R0, P1 ;  /* 0x00000001211d7824 */ /* 0x000fc600008e0600 */
[----:B------:R1:W-:Y:S01]  /*24840*/  STL.64 [R1+0x510], R4 ;  /* 0x0005100401007387 */ /* 0x0003e20000100a00 */
[----:B---3--:R-:W-:-:S05]  /*24850*/  IADD3 R8, P4, PT, R10, R2, RZ ;  /* 0x000000020a087210 */ /* 0x008fca0007f9e0ff */
[----:B------:R-:W-:-:S05]  /*24860*/  IMAD.X R9, R11, 0x1, R0, P4 ;  /* 0x000000010b097824 */ /* 0x000fca00020e0600 */
[----:B------:R3:W-:Y:S04]  /*24870*/  STL.64 [R1+0x530], R8 ;  /* 0x0005300801007387 */ /* 0x0007e80000100a00 */
[----:B------:R3:W-:Y:S04]  /*24880*/  STL.64 [R1+0x520], R28 ;  /* 0x0005201c01007387 */ /* 0x0007e80000100a00 */
[----:B------:R-:W2:Y:S01]  /*24890*/  LDL.LU.64 R10, [R1+0xac8] ;  /* 0x000ac800010a7983 */ /* 0x000ea20000300a00 */
[----:B-1----:R-:W-:-:S04]  /*248a0*/  IADD3 R4, P3, PT, R6, R2, RZ ;  /* 0x0000000206047210 */ /* 0x002fc80007f7e0ff */
[----:B------:R-:W-:Y:S02]  /*248b0*/  IADD3.X R5, PT, PT, R7, R0, RZ, P3, !PT ;  /* 0x0000000007057210 */ /* 0x000fe40001ffe4ff */
[----:B------:R-:W2:Y:S01]  /*248c0*/  LDL.LU.64 R6, [R1+0xac0] ;  /* 0x000ac00001067983 */ /* 0x000ea20000300a00 */
[----:B---3--:R-:W-:-:S03]  /*248d0*/  IADD3 R8, P1, PT, R18, R2, RZ ;  /* 0x0000000212087210 */ /* 0x008fc60007f3e0ff */
[----:B------:R1:W-:Y:S02]  /*248e0*/  STL.64 [R1+0x540], R4 ;  /* 0x0005400401007387 */ /* 0x0003e40000100a00 */
[----:B------:R-:W-:Y:S02]  /*248f0*/  IMAD.X R9, R19, 0x1, R0, P1 ;  /* 0x0000000113097824 */ /* 0x000fe400008e0600 */
[----:B------:R-:W3:Y:S01]  /*24900*/  LDL.LU.64 R28, [R1+0xab8] ;  /* 0x000ab800011c7983 */ /* 0x000ee20000300a00 */
[----:B------:R-:W-:-:S03]  /*24910*/  IADD3 R32, P3, PT, R36, R2, RZ ;  /* 0x0000000224207210 */ /* 0x000fc60007f7e0ff */
[----:B------:R-:W3:Y:S04]  /*24920*/  LDL.LU.64 R18, [R1+0xab0] ;  /* 0x000ab00001127983 */ /* 0x000ee80000300a00 */
[----:B------:R1:W-:Y:S01]  /*24930*/  STL.64 [R1+0x550], R8 ;  /* 0x0005500801007387 */ /* 0x0003e20000100a00 */
[----:B------:R-:W-:Y:S01]  /*24940*/  IMAD.X R33, R37, 0x1, R0, P3 ;  /* 0x0000000125217824 */ /* 0x000fe200018e0600 */
[----:B-1----:R-:W-:-:S04]  /*24950*/  IADD3 R4, P4, PT, R22, R2, RZ ;  /* 0x0000000216047210 */ /* 0x002fc80007f9e0ff */
[----:B------:R-:W-:Y:S02]  /*24960*/  IADD3.X R5, PT, PT, R23, R0, RZ, P4, !PT ;  /* 0x0000000017057210 */ /* 0x000fe400027fe4ff */
[----:B------:R-:W-:-:S03]  /*24970*/  IADD3 R8, P1, PT, R20, R2, RZ ;  /* 0x0000000214087210 */ /* 0x000fc60007f3e0ff */
[----:B------:R1:W-:Y:S02]  /*24980*/  STL.64 [R1+0x570], R4 ;  /* 0x0005700401007387 */ /* 0x0003e40000100a00 */
[----:B------:R-:W-:Y:S02]  /*24990*/  IMAD.X R9, R21, 0x1, R0, P1 ;  /* 0x0000000115097824 */ /* 0x000fe400008e0600 */
[----:B------:R1:W-:Y:S04]  /*249a0*/  STL.64 [R1+0x560], R32 ;  /* 0x0005602001007387 */ /* 0x0003e80000100a00 */
[----:B------:R-:W3:Y:S01]  /*249b0*/  LDL.LU.64 R22, [R1+0xaa8] ;  /* 0x000aa80001167983 */ /* 0x000ee20000300a00 */
[----:B-1----:R-:W-:-:S03]  /*249c0*/  IADD3 R4, P3, PT, R14, R2, RZ ;  /* 0x000000020e047210 */ /* 0x002fc60007f7e0ff */
[----:B------:R1:W-:Y:S02]  /*249d0*/  STL.64 [R1+0x580], R8 ;  /* 0x0005800801007387 */ /* 0x0003e40000100a00 */
[----:B------:R-:W-:Y:S01]  /*249e0*/  IMAD.X R5, R15, 0x1, R0, P3 ;  /* 0x000000010f057824 */ /* 0x000fe200018e0600 */
[-C--:B------:R-:W-:Y:S01]  /*249f0*/  IADD3 R32, P1, PT, R34, R2.reuse, RZ ;  /* 0x0000000222207210 */ /* 0x080fe20007f3e0ff */
[----:B------:R-:W3:Y:S04]  /*24a00*/  LDL.LU.64 R14, [R1+0xaa0] ;  /* 0x000aa000010e7983 */ /* 0x000ee80000300a00 */
[----:B------:R-:W3:Y:S01]  /*24a10*/  LDL.LU.64 R36, [R1+0xa98] ;  /* 0x000a980001247983 */ /* 0x000ee20000300a00 */
[----:B-1----:R-:W-:-:S03]  /*24a20*/  IADD3 R8, P4, PT, R26, R2, RZ ;  /* 0x000000021a087210 */ /* 0x002fc60007f9e0ff */
[----:B------:R-:W3:Y:S01]  /*24a30*/  LDL.LU.64 R20, [R1+0xa90] ;  /* 0x000a900001147983 */ /* 0x000ee20000300a00 */
[----:B------:R-:W-:Y:S01]  /*24a40*/  IADD3.X R33, PT, PT, R35, R0, RZ, P1, !PT ;  /* 0x0000000023217210 */ /* 0x000fe20000ffe4ff */
[----:B------:R-:W-:Y:S02]  /*24a50*/  IMAD.X R9, R27, 0x1, R0, P4 ;  /* 0x000000011b097824 */ /* 0x000fe400020e0600 */
[----:B------:R4:W-:Y:S04]  /*24a60*/  STL.64 [R1+0x590], R4 ;  /* 0x0005900401007387 */ /* 0x0009e80000100a00 */
[----:B------:R1:W-:Y:S04]  /*24a70*/  STL.64 [R1+0x5a8], R8 ;  /* 0x0005a80801007387 */ /* 0x0003e80000100a00 */
[----:B------:R-:W-:Y:S01]  /*24a80*/  STL.64 [R1+0x598], R32 ;  /* 0x0005982001007387 */ /* 0x000fe20000100a00 */
[----:B----4-:R-:W-:-:S05]  /*24a90*/  IADD3 R4, P3, PT, R16, R2, RZ ;  /* 0x0000000210047210 */ /* 0x010fca0007f7e0ff */
[----:B------:R-:W-:Y:S02]  /*24aa0*/  IMAD.X R5, R17, 0x1, R0, P3 ;  /* 0x0000000111057824 */ /* 0x000fe400018e0600 */
[----:B------:R-:W4:Y:S01]  /*24ab0*/  LDL.LU.64 R16, [R1+0xa88] ;  /* 0x000a880001107983 */ /* 0x000f220000300a00 */
[----:B-1----:R-:W-:-:S03]  /*24ac0*/  IADD3 R8, P1, PT, R12, R2, RZ ;  /* 0x000000020c087210 */ /* 0x002fc60007f3e0ff */
[----:B------:R1:W-:Y:S01]  /*24ad0*/  STL.64 [R1+0x5b8], R4 ;  /* 0x0005b80401007387 */ /* 0x0003e20000100a00 */
[----:B------:R-:W-:Y:S02]  /*24ae0*/  IADD3.X R9, PT, PT, R13, R0, RZ, P1, !PT ;  /* 0x000000000d097210 */ /* 0x000fe40000ffe4ff */
[-C--:B--2---:R-:W-:Y:S01]  /*24af0*/  IADD3 R26, P3, PT, R30, R2.reuse, RZ ;  /* 0x000000021e1a7210 */ /* 0x084fe20007f7e0ff */
[----:B------:R-:W2:Y:S04]  /*24b00*/  LDL.LU.64 R12, [R1+0xa80] ;  /* 0x000a8000010c7983 */ /* 0x000ea80000300a00 */
[----:B------:R-:W2:Y:S01]  /*24b10*/  LDL.LU.64 R38, [R1+0xa78] ;  /* 0x000a780001267983 */ /* 0x000ea20000300a00 */
[----:B-1----:R-:W-:-:S03]  /*24b20*/  IADD3 R4, P4, PT, R24, R2, RZ ;  /* 0x0000000218047210 */ /* 0x002fc60007f9e0ff */
[----:B------:R-:W2:Y:S01]  /*24b30*/  LDL.LU.64 R34, [R1+0xa70] ;  /* 0x000a700001227983 */ /* 0x000ea20000300a00 */
[----:B------:R-:W-:-:S03]  /*24b40*/  IMAD.X R27, R31, 0x1, R0, P3 ;  /* 0x000000011f1b7824 */ /* 0x000fc600018e0600 */
[----:B------:R-:W-:Y:S01]  /*24b50*/  STL.64 [R1+0x5c8], R8 ;  /* 0x0005c80801007387 */ /* 0x000fe20000100a00 */
[----:B------:R-:W-:-:S05]  /*24b60*/  IMAD.X R5, R25, 0x1, R0, P4 ;  /* 0x0000000119057824 */ /* 0x000fca00020e0600 */
[----:B------:R-:W-:Y:S04]  /*24b70*/  STL.64 [R1+0x5e8], R4 ;  /* 0x0005e80401007387 */ /* 0x000fe80000100a00 */
[----:B------:R1:W-:Y:S04]  /*24b80*/  STL.64 [R1+0x5d8], R26 ;  /* 0x0005d81a01007387 */ /* 0x0003e80000100a00 */
[----:B-1----:R-:W2:Y:S01]  /*24b90*/  LDL.LU.64 R26, [R1+0xa68] ;  /* 0x000a6800011a7983 */ /* 0x002ea20000300a00 */
[----:B------:R-:W-:-:S04]  /*24ba0*/  IADD3 R8, P1, PT, R10, R2, RZ ;  /* 0x000000020a087210 */ /* 0x000fc80007f3e0ff */
[----:B------:R-:W-:-:S05]  /*24bb0*/  IADD3.X R9, PT, PT, R11, R0, RZ, P1, !PT ;  /* 0x000000000b097210 */ /* 0x000fca0000ffe4ff */
[----:B------:R3:W-:Y:S01]  /*24bc0*/  STL.64 [R1+0x5f8], R8 ;  /* 0x0005f80801007387 */ /* 0x0007e20000100a00 */
[----:B------:R-:W-:-:S03]  /*24bd0*/  IADD3 R4, P3, PT, R6, R2, RZ ;  /* 0x0000000206047210 */ /* 0x000fc60007f7e0ff */
[----:B------:R-:W2:Y:S02]  /*24be0*/  LDL.LU.64 R10, [R1+0xa60] ;  /* 0x000a6000010a7983 */ /* 0x000ea40000300a00 */
[----:B------:R-:W-:Y:S02]  /*24bf0*/  IMAD.X R5, R7, 0x1, R0, P3 ;  /* 0x0000000107057824 */ /* 0x000fe400018e0600 */
[----:B------:R-:W2:Y:S04]  /*24c00*/  LDL.LU.64 R30, [R1+0xa58] ;  /* 0x000a5800011e7983 */ /* 0x000ea80000300a00 */
[----:B------:R-:W2:Y:S01]  /*24c10*/  LDL.LU.64 R6, [R1+0xa50] ;  /* 0x000a500001067983 */ /* 0x000ea20000300a00 */
[-C--:B---3--:R-:W-:Y:S02]  /*24c20*/  IADD3 R8, P4, PT, R18, R2.reuse, RZ ;  /* 0x0000000212087210 */ /* 0x088fe40007f9e0ff */
[----:B------:R-:W-:Y:S01]  /*24c30*/  IADD3 R24, P1, PT, R28, R2, RZ ;  /* 0x000000021c187210 */ /* 0x000fe20007f3e0ff */
[----:B------:R1:W-:Y:S01]  /*24c40*/  STL.64 [R1+0x608], R4 ;  /* 0x0006080401007387 */ /* 0x0003e20000100a00 */
[----:B------:R-:W-:-:S03]  /*24c50*/  IADD3.X R9, PT, PT, R19, R0, RZ, P4, !PT ;  /* 0x0000000013097210 */ /* 0x000fc600027fe4ff */
[----:B------:R-:W3:Y:S01]  /*24c60*/  LDL.LU.64 R18, [R1+0xa48] ;  /* 0x000a480001127983 */ /* 0x000ee20000300a00 */
[----:B------:R-:W-:-:S03]  /*24c70*/  IMAD.X R25, R29, 0x1, R0, P1 ;  /* 0x000000011d197824 */ /* 0x000fc600008e0600 */
[----:B------:R1:W-:Y:S04]  /*24c80*/  STL.64 [R1+0x620], R8 ;  /* 0x0006200801007387 */ /* 0x0003e80000100a00 */
[----:B------:R1:W-:Y:S02]  /*24c90*/  STL.64 [R1+0x610], R24 ;  /* 0x0006101801007387 */ /* 0x0003e40000100a00 */
[----:B-1----:R-:W-:-:S05]  /*24ca0*/  IADD3 R4, P3, PT, R22, R2, RZ ;  /* 0x0000000216047210 */ /* 0x002fca0007f7e0ff */
[----:B------:R-:W-:Y:S01]  /*24cb0*/  IMAD.X R5, R23, 0x1, R0, P3 ;  /* 0x0000000117057824 */ /* 0x000fe200018e0600 */
[----:B------:R-:W-:-:S04]  /*24cc0*/  IADD3 R8, P1, PT, R14, R2, RZ ;  /* 0x000000020e087210 */ /* 0x000fc80007f3e0ff */
[----:B------:R1:W-:Y:S01]  /*24cd0*/  STL.64 [R1+0x630], R4 ;  /* 0x0006300401007387 */ /* 0x0003e20000100a00 */
[----:B------:R-:W-:-:S03]  /*24ce0*/  IMAD.X R9, R15, 0x1, R0, P1 ;  /* 0x000000010f097824 */ /* 0x000fc600008e0600 */
[----:B------:R-:W3:Y:S01]  /*24cf0*/  LDL.LU.64 R32, [R1+0xa40] ;  /* 0x000a400001207983 */ /* 0x000ee20000300a00 */
[----:B------:R-:W-:-:S03]  /*24d00*/  IADD3 R24, P3, PT, R36, R2, RZ ;  /* 0x0000000224187210 */ /* 0x000fc60007f7e0ff */
[----:B------:R-:W3:Y:S01]  /*24d10*/  LDL.LU.64 R28, [R1+0xa38] ;  /* 0x000a3800011c7983 */ /* 0x000ee20000300a00 */
[----:B-1----:R-:W-:-:S03]  /*24d20*/  IADD3 R4, P4, PT, R20, R2, RZ ;  /* 0x0000000214047210 */ /* 0x002fc60007f9e0ff */
[----:B------:R-:W3:Y:S04]  /*24d30*/  LDL.LU.64 R22, [R1+0xa28] ;  /* 0x000a280001167983 */ /* 0x000ee80000300a00 */
[----:B------:R4:W-:Y:S01]  /*24d40*/  STL.64 [R1+0x640], R8 ;  /* 0x0006400801007387 */ /* 0x0009e20000100a00 */
[----:B------:R-:W-:Y:S01]  /*24d50*/  IMAD.X R5, R21, 0x1, R0, P4 ;  /* 0x0000000115057824 */ /* 0x000fe200020e0600 */
[----:B------:R-:W-:Y:S02]  /*24d60*/  IADD3.X R25, PT, PT, R37, R0, RZ, P3, !PT ;  /* 0x0000000025197210 */ /* 0x000fe40001ffe4ff */
[----:B------:R-:W3:Y:S04]  /*24d70*/  LDL.LU.64 R14, [R1+0xa20] ;  /* 0x000a2000010e7983 */ /* 0x000ee80000300a00 */
[----:B------:R2:W-:Y:S04]  /*24d80*/  STL.64 [R1+0x660], R4 ;  /* 0x0006600401007387 */ /* 0x0005e80000100a00 */
[----:B------:R1:W-:Y:S01]  /*24d90*/  STL.64 [R1+0x650], R24 ;  /* 0x0006501801007387 */ /* 0x0003e20000100a00 */
[----:B----4-:R-:W-:-:S05]  /*24da0*/  IADD3 R8, P1, PT, R16, R2, RZ ;  /* 0x0000000210087210 */ /* 0x010fca0007f3e0ff */
[----:B------:R-:W-:Y:S01]  /*24db0*/  IMAD.X R9, R17, 0x1, R0, P1 ;  /* 0x0000000111097824 */ /* 0x000fe200008e0600 */
[----:B--2---:R-:W-:-:S04]  /*24dc0*/  IADD3 R4, P3, PT, R12, R2, RZ ;  /* 0x000000020c047210 */ /* 0x004fc80007f7e0ff */
[----:B------:R2:W-:Y:S01]  /*24dd0*/  STL.64 [R1+0x668], R8 ;  /* 0x0006680801007387 */ /* 0x0005e20000100a00 */
[----:B------:R-:W-:-:S03]  /*24de0*/  IADD3.X R5, PT, PT, R13, R0, RZ, P3, !PT ;  /* 0x000000000d057210 */ /* 0x000fc60001ffe4ff */
[----:B-1----:R-:W4:Y:S01]  /*24df0*/  LDL.LU.64 R24, [R1+0xa18] ;  /* 0x000a180001187983 */ /* 0x002f220000300a00 */
[----:B------:R-:W-:-:S03]  /*24e00*/  IADD3 R36, P1, PT, R38, R2, RZ ;  /* 0x0000000226247210 */ /* 0x000fc60007f3e0ff */
[----:B------:R-:W4:Y:S01]  /*24e10*/  LDL.LU.64 R20, [R1+0xa00] ;  /* 0x000a000001147983 */ /* 0x000f220000300a00 */
[----:B--2---:R-:W-:-:S03]  /*24e20*/  IADD3 R8, P4, PT, R34, R2, RZ ;  /* 0x0000000222087210 */ /* 0x004fc60007f9e0ff */
[----:B------:R-:W2:Y:S02]  /*24e30*/  LDL.LU.64 R16, [R1+0x9f0] ;  /* 0x0009f00001107983 */ /* 0x000ea40000300a00 */
[--C-:B------:R-:W-:Y:S02]  /*24e40*/  IMAD.X R9, R35, 0x1, R0.reuse, P4 ;  /* 0x0000000123097824 */ /* 0x100fe400020e0600 */
[----:B------:R1:W-:Y:S01]  /*24e50*/  STL.64 [R1+0x670], R4 ;  /* 0x0006700401007387 */ /* 0x0003e20000100a00 */
[----:B------:R-:W-:-:S03]  /*24e60*/  IMAD.X R37, R39, 0x1, R0, P1 ;  /* 0x0000000127257824 */ /* 0x000fc600008e0600 */
[----:B------:R-:W2:Y:S04]  /*24e70*/  LDL.LU.64 R12, [R1+0x9d8] ;  /* 0x0009d800010c7983 */ /* 0x000ea80000300a00 */
[----:B------:R1:W-:Y:S02]  /*24e80*/  STL.64 [R1+0x698], R8 ;  /* 0x0006980801007387 */ /* 0x0003e40000100a00 */
[----:B-1----:R-:W-:-:S04]  /*24e90*/  IADD3 R4, P3, PT, R26, R2, RZ ;  /* 0x000000021a047210 */ /* 0x002fc80007f7e0ff */
[----:B------:R-:W-:Y:S01]  /*24ea0*/  IADD3.X R5, PT, PT, R27, R0, RZ, P3, !PT ;  /* 0x000000001b057210 */ /* 0x000fe20001ffe4ff */
[----:B------:R-:W-:Y:S04]  /*24eb0*/  STL.64 [R1+0x680], R36 ;  /* 0x0006802401007387 */ /* 0x000fe80000100a00 */
[----:B------:R1:W-:Y:S01]  /*24ec0*/  STL.64 [R1+0x6a8], R4 ;  /* 0x0006a80401007387 */ /* 0x0003e20000100a00 */
[----:B------:R-:W-:-:S05]  /*24ed0*/  IADD3 R8, P1, PT, R10, R2, RZ ;  /* 0x000000020a087210 */ /* 0x000fca0007f3e0ff */
[----:B------:R-:W-:Y:S02]  /*24ee0*/  IMAD.X R9, R11, 0x1, R0, P1 ;  /* 0x000000010b097824 */ /* 0x000fe400008e0600 */
[----:B------:R-:W2:Y:S01]  /*24ef0*/  LDL.LU.64 R10, [R1+0x480] ;  /* 0x00048000010a7983 */ /* 0x000ea20000300a00 */
[----:B-1----:R-:W-:-:S03]  /*24f00*/  IADD3 R4, P4, PT, R6, R2, RZ ;  /* 0x0000000206047210 */ /* 0x002fc60007f9e0ff */
[----:B------:R3:W-:Y:S01]  /*24f10*/  STL.64 [R1+0x6b0], R8 ;  /* 0x0006b00801007387 */ /* 0x0007e20000100a00 */
[----:B------:R-:W-:-:S03]  /*24f20*/  IADD3.X R5, PT, PT, R7, R0, RZ, P4, !PT ;  /* 0x0000000007057210 */ /* 0x000fc600027fe4ff */
[----:B------:R-:W2:Y:S01]  /*24f30*/  LDL.LU.64 R6, [R1+0x468] ;  /* 0x0004680001067983 */ /* 0x000ea20000300a00 */
[----:B------:R-:W-:-:S05]  /*24f40*/  IADD3 R26, P3, PT, R30, R2, RZ ;  /* 0x000000021e1a7210 */ /* 0x000fca0007f7e0ff */
[--C-:B------:R-:W-:Y:S01]  /*24f50*/  IMAD.X R27, R31, 0x1, R0.reuse, P3 ;  /* 0x000000011f1b7824 */ /* 0x100fe200018e0600 */
[-C--:B---3--:R-:W-:Y:S01]  /*24f60*/  IADD3 R8, P1, PT, R18, R2.reuse, RZ ;  /* 0x0000000212087210 */ /* 0x088fe20007f3e0ff */
[----:B------:R1:W-:Y:S04]  /*24f70*/  STL.64 [R1+0x6d8], R4 ;  /* 0x0006d80401007387 */ /* 0x0003e80000100a00 */
[----:B------:R-:W-:Y:S01]  /*24f80*/  IMAD.X R9, R19, 0x1, R0, P1 ;  /* 0x0000000113097824 */ /* 0x000fe200008e0600 */
[----:B------:R3:W-:Y:S04]  /*24f90*/  STL.64 [R1+0x6c8], R26 ;  /* 0x0006c81a01007387 */ /* 0x0007e80000100a00 */
[----:B------:R3:W-:Y:S01]  /*24fa0*/  STL.64 [R1+0x6e8], R8 ;  /* 0x0006e80801007387 */ /* 0x0007e20000100a00 */
[----:B-1----:R-:W1:Y:S08]  /*24fb0*/  LDC R4, c[0x0][0x3a0] ;  /* 0x0000e800ff047b82 */ /* 0x002e700000000800 */
[----:B------:R-:W1:Y:S01]  /*24fc0*/  LDC R5, c[0x0][0x3a0] ;  /* 0x0000e800ff057b82 */ /* 0x000e620000000800 */
[----:B------:R-:W-:-:S02]  /*24fd0*/  IADD3 R30, P1, PT, R32, R2, RZ ;  /* 0x00000002201e7210 */ /* 0x000fc40007f3e0ff */
[----:B---3--:R-:W-:-:S03]  /*24fe0*/  IADD3 R26, P3, PT, R28, R2, RZ ;  /* 0x000000021c1a7210 */ /* 0x008fc60007f7e0ff */
[----:B------:R-:W-:Y:S01]  /*24ff0*/  IMAD.X R31, R33, 0x1, R0, P1 ;  /* 0x00000001211f7824 */ /* 0x000fe200008e0600 */
[----:B------:R-:W-:Y:S02]  /*25000*/  IADD3 R18, P4, PT, R22, R2, RZ ;  /* 0x0000000216127210 */ /* 0x000fe40007f9e0ff */
[----:B------:R-:W-:-:S03]  /*25010*/  IADD3.X R27, PT, PT, R29, R0, RZ, P3, !PT ;  /* 0x000000001d1b7210 */ /* 0x000fc60001ffe4ff */
[--C-:B------:R-:W-:Y:S01]  /*25020*/  IMAD.X R19, R23, 0x1, R0.reuse, P4 ;  /* 0x0000000117137824 */ /* 0x100fe200020e0600 */
[----:B------:R-:W-:Y:S01]  /*25030*/  IADD3 R8, P5, PT, R14, R2, RZ ;  /* 0x000000020e087210 */ /* 0x000fe20007fbe0ff */
[----:B------:R-:W-:Y:S04]  /*25040*/  STL.64 [R1+0x700], R30 ;  /* 0x0007001e01007387 */ /* 0x000fe80000100a00 */
[----:B------:R-:W-:Y:S01]  /*25050*/  IMAD.X R9, R15, 0x1, R0, P5 ;  /* 0x000000010f097824 */ /* 0x000fe200028e0600 */
[----:B------:R-:W-:Y:S04]  /*25060*/  STL.64 [R1+0x710], R26 ;  /* 0x0007101a01007387 */ /* 0x000fe80000100a00 */
[----:B------:R3:W-:Y:S04]  /*25070*/  STL.64 [R1+0x720], R18 ;  /* 0x0007201201007387 */ /* 0x0007e80000100a00 */
[----:B------:R2:W-:Y:S01]  /*25080*/  STL.64 [R1+0x738], R8 ;  /* 0x0007380801007387 */ /* 0x0005e20000100a00 */
[----:B-1----:R-:W-:-:S02]  /*25090*/  VIADD R4, R4, 0xfffffe7e ;  /* 0xfffffe7e04047836 */ /* 0x002fc40000000000 */
[----:B------:R-:W-:Y:S01]  /*250a0*/  VIADD R5, R5, 0xfffffe7f ;  /* 0xfffffe7f05057836 */ /* 0x000fe20000000000 */
[-C--:B----4-:R-:W-:Y:S02]  /*250b0*/  IADD3 R22, P1, PT, R24, R2.reuse, RZ ;  /* 0x0000000218167210 */ /* 0x090fe40007f3e0ff */
[----:B---3--:R-:W-:Y:S02]  /*250c0*/  IADD3 R18, P3, PT, R20, R2, RZ ;  /* 0x0000000214127210 */ /* 0x008fe40007f7e0ff */
[----:B------:R-:W-:Y:S02]  /*250d0*/  IADD3.X R23, PT, PT, R25, R0, RZ, P1, !PT ;  /* 0x0000000019177210 */ /* 0x000fe40000ffe4ff */
[-C--:B--2---:R-:W-:Y:S01]  /*250e0*/  IADD3 R14, P4, PT, R16, R2.reuse, RZ ;  /* 0x00000002100e7210 */ /* 0x084fe20007f9e0ff */
[--C-:B------:R-:W-:Y:S02]  /*250f0*/  IMAD.X R19, R21, 0x1, R0.reuse, P3 ;  /* 0x0000000115137824 */ /* 0x100fe400018e0600 */
[----:B------:R-:W-:Y:S02]  /*25100*/  STL.64 [R1+0x748], R22 ;  /* 0x0007481601007387 */ /* 0x000fe40000100a00 */
[----:B------:R-:W-:Y:S01]  /*25110*/  IMAD.X R15, R17, 0x1, R0, P4 ;  /* 0x00000001110f7824 */ /* 0x000fe200020e0600 */
[----:B------:R-:W-:Y:S01]  /*25120*/  IADD3 R8, P5, PT, R12, R2, RZ ;  /* 0x000000020c087210 */ /* 0x000fe20007fbe0ff */
[----:B------:R-:W-:Y:S03]  /*25130*/  STL.64 [R1+0x758], R18 ;  /* 0x0007581201007387 */ /* 0x000fe60000100a00 */
[----:B------:R-:W-:Y:S01]  /*25140*/  IADD3.X R9, PT, PT, R13, R0, RZ, P5, !PT ;  /* 0x000000000d097210 */ /* 0x000fe20002ffe4ff */
[----:B------:R-:W-:Y:S04]  /*25150*/  STL.64 [R1+0x770], R14 ;  /* 0x0007700e01007387 */ /* 0x000fe80000100a00 */
[----:B------:R1:W-:Y:S01]  /*25160*/  STL.64 [R1+0x780], R8 ;  /* 0x0007800801007387 */ /* 0x0003e20000100a00 */
[----:B------:R-:W-:-:S02]  /*25170*/  ISETP.GE.U32.AND P3, PT, R4, 0x7ffffdff, PT ;  /* 0x7ffffdff0400780c */ /* 0x000fc40003f66070 */
[----:B------:R-:W-:Y:S02]  /*25180*/  ISETP.GE.U32.AND P4, PT, R5, 0x7ffffe00, PT ;  /* 0x7ffffe000500780c */ /* 0x000fe40003f86070 */
[----:B------:R-:W-:-:S04]  /*25190*/  ISETP.NE.U32.AND P1, PT, RZ, UR4, PT ;  /* 0x00000004ff007c0c */ /* 0x000fc8000bf25070 */
[----:B------:R-:W-:Y:S02]  /*251a0*/  ISETP.LT.OR P5, PT, R93, 0x80, P1 ;  /* 0x000000805d00780c */ /* 0x000fe40000fa1670 */
[----:B-1----:R-:W-:-:S04]  /*251b0*/  IADD3 R8, P6, PT, R10, R80, RZ ;  /* 0x000000500a087210 */ /* 0x002fc80007fde0ff */
[----:B------:R-:W-:Y:S02]  /*251c0*/  IADD3.X R9, PT, PT, R11, R3, RZ, P6, !PT ;  /* 0x000000030b097210 */ /* 0x000fe400037fe4ff */
[----:B------:R-:W-:-:S05]  /*251d0*/  IADD3 R4, P6, PT, R6, R80, RZ ;  /* 0x0000005006047210 */ /* 0x000fca0007fde0ff */
[----:B------:R-:W-:-:S05]  /*251e0*/  IMAD.X R5, R7, 0x1, R3, P6 ;  /* 0x0000000107057824 */ /* 0x000fca00030e0603 */
[----:B------:R1:W-:Y:S04]  /*251f0*/  STL.64 [R1+0xbb8], R4 ;  /* 0x000bb80401007387 */ /* 0x0003e80000100a00 */
[----:B------:R1:W-:Y:S01]  /*25200*/  STL.64 [R1+0xa38], R8 ;  /* 0x000a380801007387 */ /* 0x0003e20000100a00 */
[----:B------:R-:W-:Y:S05]  /*25210*/  @!P0 BRA `(.L_x_7) ;  /* 0x00000008000c8947 */ /* 0x000fea0003800000 */
[----:B------:R-:W2:Y:S01]  /*25220*/  LDL.LU R18, [R1] ;  /* 0x0000000001127983 */ /* 0x000ea20000300800 */
[----:B-1----:R-:W-:Y:S01]  /*25230*/  IMAD.MOV.U32 R4, RZ, RZ, R220 ;  /* 0x000000ffff047224 */ /* 0x002fe200078e00dc */
[----:B------:R-:W-:Y:S01]  /*25240*/  MOV R5, R222 ;  /* 0x000000de00057202 */ /* 0x000fe20000000f00 */
[----:B------:R-:W-:Y:S01]  /*25250*/  IMAD.MOV.U32 R6, RZ, RZ, R228 ;  /* 0x000000ffff067224 */ /* 0x000fe200078e00e4 */
[----:B------:R-:W2:Y:S01]  /*25260*/  LDL.LU R19, [R1+0x8] ;  /* 0x0000080001137983 */ /* 0x000ea20000300800 */
[----:B------:R-:W-:Y:S01]  /*25270*/  IMAD.MOV.U32 R7, RZ, RZ, R230 ;  /* 0x000000ffff077224 */ /* 0x000fe200078e00e6 */
        /* <DEDUP_REMOVED lines=12> */
[----:B------:R-:W-:-:S02]  /*25340*/  MOV R17, R242 ;  /* 0x000000f200117202 */ /* 0x000fc40000000f00 */
[----:B------:R-:W2:Y:S04]  /*25350*/  LDL.LU R25, [R1+0x18] ;  /* 0x0000180001197983 */ /* 0x000ea80000300800 */
        /* <DEDUP_REMOVED lines=41> */
[----:B------:R-:W2:Y:S01]  /*255f0*/  LDL.LU R67, [R1+0x178] ;  /* 0x0001780001437983 */ /* 0x000ea20000300800 */
[----:B------:R-:W-:-:S02]  /*25600*/  IMAD.MOV.U32 R20, RZ, RZ, R248 ;  /* 0x000000ffff147224 */ /* 0x000fc400078e00f8 */
[----:B------:R-:W-:-:S04]  /*25610*/  IMAD.MOV.U32 R21, RZ, RZ, R250 ;  /* 0x000000ffff157224 */ /* 0x000fc800078e00fa */
[----:B--2---:R2:W-:Y:S01]  /*25620*/  STTM.x64 tmem[UR11+0x140], R4 ;  /* 0x00014004000079ed */ /* 0x0045e2000834000b */
[----:B------:R-:W-:Y:S05]  /*25630*/  @!P0 BRA `(.L_x_7) ;  /* 0x0000000400048947 */ /* 0x000fea0003800000 */
[----:B--2---:R-:W2:Y:S01]  /*25640*/  LDL.LU R18, [R1+0x4] ;  /* 0x0000040001127983 */ /* 0x004ea20000300800 */
[----:B------:R-:W-:Y:S01]  /*25650*/  MOV R4, R221 ;  /* 0x000000dd00047202 */ /* 0x000fe20000000f00 */
[----:B------:R-:W-:Y:S01]  /*25660*/  IMAD.MOV.U32 R5, RZ, RZ, R223 ;  /* 0x000000ffff057224 */ /* 0x000fe200078e00df */
[----:B------:R-:W-:Y:S01]  /*25670*/  MOV R7, R231 ;  /* 0x000000e700077202 */ /* 0x000fe20000000f00 */
        /* <DEDUP_REMOVED lines=13> */
[----:B------:R-:W-:-:S02]  /*25750*/  IMAD.MOV.U32 R15, RZ, RZ, R247 ;  /* 0x000000ffff0f7224 */ /* 0x000fc400078e00f7 */
[----:B------:R-:W-:Y:S01]  /*25760*/  IMAD.MOV.U32 R17, RZ, RZ, R243 ;  /* 0x000000ffff117224 */ /* 0x000fe200078e00f3 */
        /* <DEDUP_REMOVED lines=43> */
[----:B------:R-:W-:Y:S01]  /*25a20*/  IMAD.MOV.U32 R20, RZ, RZ, R249 ;  /* 0x000000ffff147224 */ /* 0x000fe200078e00f9 */
[----:B------:R-:W-:-:S04]  /*25a30*/  MOV R21, R251 ;  /* 0x000000fb00157202 */ /* 0x000fc80000000f00 */
[----:B--2---:R3:W-:Y:S03]  /*25a40*/  STTM.x64 tmem[UR11+0x1c0], R4 ;  /* 0x0001c004000079ed */ /* 0x0047e6000834000b */
.L_x_7:
[----:B------:R-:W4:Y:S01]  /*25a50*/  FENCE.VIEW.ASYNC.T ;  /* 0x00000000000073c6 */ /* 0x000f220000000200 */
[----:B------:R-:W-:Y:S01]  /*25a60*/  UIADD3 UR12, UPT, UPT, UR10, 0x100, URZ ;  /* 0x000001000a0c7890 */ /* 0x000fe2000fffe0ff */
[----:B--23--:R-:W-:Y:S01]  /*25a70*/  VIADD R6, R196, 0xfffffe7d ;  /* 0xfffffe7dc4067836 */ /* 0x00cfe20000000000 */
[----:B----4-:R-:W-:Y:S06]  /*25a80*/  BAR.SYNC.DEFER_BLOCKING 0x0 ;  /* 0x0000000000007b1d */ /* 0x010fec0000010000 */
[----:B------:R-:W-:Y:S05]  /*25a90*/  @P5 BRA `(.L_x_8) ;  /* 0x00000008005c5947 */ /* 0x000fea0003800000 */
[----:B------:R-:W-:Y:S01]  /*25aa0*/  UIADD3 UR5, UPT, UPT, UR7, 0x60000, URZ ;  /* 0x0006000007057890 */ /* 0x000fe2000fffe0ff */
[----:B-1----:R-:W-:Y:S01]  /*25ab0*/  MOV.SPILL R5, UR17 ;  /* 0x0000001100057c02 */ /* 0x002fe20009000f00 */
[----:B------:R-:W-:Y:S01]  /*25ac0*/  UMOV UR4, URZ ;  /* 0x000000ff00047c82 */ /* 0x000fe20008000000 */
[----:B------:R-:W-:Y:S01]  /*25ad0*/  UIADD3 UR69, UPT, UPT, UR10, 0x108, URZ ;  /* 0x000001080a457890 */ /* 0x000fe2000fffe0ff */
[----:B------:R-:W-:Y:S01]  /*25ae0*/  MOV.SPILL R4, UR16 ;  /* 0x0000001000047c02 */ /* 0x000fe20009000f00 */
[----:B------:R-:W-:Y:S02]  /*25af0*/  USHF.R.U32.HI UR5, URZ, 0x4, UR5 ;  /* 0x00000004ff057899 */ /* 0x000fe40008011605 */
[----:B------:R-:W-:Y:S02]  /*25b00*/  UIADD3 UR35, UPT, UPT, UR10, 0x110, URZ ;  /* 0x000001100a237890 */ /* 0x000fe4000fffe0ff */
[----:B------:R-:W-:Y:S02]  /*25b10*/  USGXT.U32 UR52, UR5, 0xe ;  /* 0x0000000e0534789a */ /* 0x000fe40008000000 */
[----:B------:R-:W-:-:S02]  /*25b20*/  UIADD3 UR34, UPT, UPT, UR10, 0x118, URZ ;  /* 0x000001180a227890 */ /* 0x000fc4000fffe0ff */
[----:B------:R-:W-:Y:S01]  /*25b30*/  UIADD3 UR56, UP1, UPT, UR52, 0x2, URZ ;  /* 0x0000000234387890 */ /* 0x000fe2000ff3e0ff */
[----:B------:R-:W-:Y:S01]  /*25b40*/  UMOV UR26, 0x0 ;  /* 0x00000000001a7882 */ /* 0x000fe20000000000 */
[----:B------:R-:W-:Y:S02]  /*25b50*/  UMOV UR27, 0x8200910 ;  /* 0x08200910001b7882 */ /* 0x000fe40000000000 */
[----:B------:R-:W-:Y:S02]  /*25b60*/  UIADD3.X UR57, UPT, UPT, UR4, 0x40004040, URZ, UP1, !UPT ;  /* 0x4000404004397890 */ /* 0x000fe40008ffe4ff */
[----:B------:R-:W-:Y:S02]  /*25b70*/  UIADD3 UR68, UPT, UPT, UR10, 0x120, URZ ;  /* 0x000001200a447890 */ /* 0x000fe4000fffe0ff */
[----:B------:R-:W-:Y:S02]  /*25b80*/  UIADD3.64 UR58, UPT, UPT, UR56, 0x2, URZ ;  /* 0x00000002383a7897 */ /* 0x000fe4000fffe0ff */
[----:B------:R-:W-:Y:S01]  /*25b90*/  UIADD3.64 UR64, UPT, UPT, UR56, 0x4, URZ ;  /* 0x0000000438407897 */ /* 0x000fe2000fffe0ff */
[----:B------:R-:W-:Y:S01]  /*25ba0*/  UMOV UR53, 0x40004040 ;  /* 0x4000404000357882 */ /* 0x000fe20000000000 */
[----:B------:R-:W-:Y:S01]  /*25bb0*/  UIADD3.64 UR62, UPT, UPT, UR56, 0x3fe, URZ ;  /* 0x000003fe383e7897 */ /* 0x000fe2000fffe0ff */
[----:B------:R1:W-:Y:S01]  /*25bc0*/  UTCHMMA tmem[UR12], gdesc[UR52], tmem[UR10], tmem[UR26], idesc[UR27], !UPT ;  /* 0x00ff1a340c0079ea */ /* 0x0003e2000f80000a */
[----:B------:R-:W-:Y:S01]  /*25bd0*/  UMOV UR28, 0x0 ;  /* 0x00000000001c7882 */ /* 0x000fe20000000000 */
[----:B------:R-:W-:Y:S01]  /*25be0*/  UMOV UR29, 0x8200910 ;  /* 0x08200910001d7882 */ /* 0x000fe20000000000 */
[----:B------:R-:W-:-:S02]  /*25bf0*/  UIADD3 UR67, UPT, UPT, UR10, 0x128, URZ ;  /* 0x000001280a437890 */ /* 0x000fc4000fffe0ff */
[----:B------:R2:W-:Y:S01]  /*25c00*/  UTCHMMA tmem[UR69], gdesc[UR56], tmem[UR10], tmem[UR28], idesc[UR29], UPT ;  /* 0x00ff1c38450079ea */ /* 0x0005e2000b80000a */
[----:B------:R-:W-:Y:S02]  /*25c10*/  UIADD3.64 UR4, UPT, UPT, UR56, 0x400, URZ ;  /* 0x0000040038047897 */ /* 0x000fe4000fffe0ff */
[----:B------:R-:W-:Y:S02]  /*25c20*/  UIADD3 UR66, UPT, UPT, UR10, 0x130, URZ ;  /* 0x000001300a427890 */ /* 0x000fe4000fffe0ff */
[----:B------:R-:W-:Y:S02]  /*25c30*/  UIADD3.64 UR24, UPT, UPT, UR56, 0x402, URZ ;  /* 0x0000040238187897 */ /* 0x000fe4000fffe0ff */
[----:B------:R-:W-:Y:S02]  /*25c40*/  UIADD3 UR49, UPT, UPT, UR10, 0x138, URZ ;  /* 0x000001380a317890 */ /* 0x000fe4000fffe0ff */
[----:B-1----:R-:W-:Y:S02]  /*25c50*/  UIADD3.64 UR26, UPT, UPT, UR56, 0x404, URZ ;  /* 0x00000404381a7897 */ /* 0x002fe4000fffe0ff */
[----:B------:R-:W-:-:S02]  /*25c60*/  UIADD3 UR6, UPT, UPT, UR10, 0x140, URZ ;  /* 0x000001400a067890 */ /* 0x000fc4000fffe0ff */
[----:B--2---:R-:W-:Y:S01]  /*25c70*/  UIADD3.64 UR28, UPT, UPT, UR56, 0x7fe, URZ ;  /* 0x000007fe381c7897 */ /* 0x004fe2000fffe0ff */
[----:B------:R-:W-:Y:S01]  /*25c80*/  UMOV UR30, 0x0 ;  /* 0x00000000001e7882 */ /* 0x000fe20000000000 */
[----:B------:R-:W-:Y:S01]  /*25c90*/  UMOV UR31, 0x8200910 ;  /* 0x08200910001f7882 */ /* 0x000fe20000000000 */
[----:B------:R-:W-:Y:S01]  /*25ca0*/  UMOV UR32, 0x0 ;  /* 0x0000000000207882 */ /* 0x000fe20000000000 */
[----:B------:R-:W-:Y:S01]  /*25cb0*/  UMOV UR33, 0x8200910 ;  /* 0x0820091000217882 */ /* 0x000fe20000000000 */
[----:B------:R-:W-:Y:S01]  /*25cc0*/  UMOV UR50, 0x0 ;  /* 0x0000000000327882 */ /* 0x000fe20000000000 */
[----:B------:R-:W-:Y:S01]  /*25cd0*/  UMOV UR51, 0x8200910 ;  /* 0x0820091000337882 */ /* 0x000fe20000000000 */
[----:B------:R1:W-:Y:S01]  /*25ce0*/  UTCHMMA tmem[UR35], gdesc[UR58], tmem[UR10], tmem[UR30], idesc[UR31], UPT ;  /* 0x00ff1e3a230079ea */ /* 0x0003e2000b80000a */
[----:B------:R-:W-:Y:S01]  /*25cf0*/  UMOV UR36, 0x0 ;  /* 0x0000000000247882 */ /* 0x000fe20000000000 */
[----:B------:R-:W-:Y:S01]  /*25d00*/  UMOV UR37, 0x8200910 ;  /* 0x0820091000257882 */ /* 0x000fe20000000000 */
[----:B------:R-:W-:-:S02]  /*25d10*/  UIADD3 UR9, UPT, UPT, UR10, 0x148, URZ ;  /* 0x000001480a097890 */ /* 0x000fc4000fffe0ff */
[----:B------:R2:W-:Y:S01]  /*25d20*/  UTCHMMA tmem[UR34], gdesc[UR64], tmem[UR10], tmem[UR32], idesc[UR33], UPT ;  /* 0x00ff2040220079ea */ /* 0x0005e2000b80000a */
[----:B------:R-:W-:Y:S01]  /*25d30*/  UMOV UR38, 0x0 ;  /* 0x0000000000267882 */ /* 0x000fe20000000000 */
[----:B------:R-:W-:Y:S01]  /*25d40*/  UMOV UR39, 0x8200910 ;  /* 0x0820091000277882 */ /* 0x000fe20000000000 */
[----:B------:R-:W-:Y:S02]  /*25d50*/  UIADD3 UR13, UPT, UPT, UR10, 0x150, URZ ;  /* 0x000001500a0d7890 */ /* 0x000fe4000fffe0ff */
[----:B------:R-:W-:Y:S01]  /*25d60*/  UTCHMMA tmem[UR68], gdesc[UR62], tmem[UR10], tmem[UR50], idesc[UR51], UPT ;  /* 0x00ff323e440079ea */ /* 0x000fe2000b80000a */
[----:B------:R-:W-:Y:S01]  /*25d70*/  UMOV UR40, 0x0 ;  /* 0x0000000000287882 */ /* 0x000fe20000000000 */
[----:B-1----:R-:W-:Y:S01]  /*25d80*/  UIADD3.64 UR30, UPT, UPT, UR56, 0x800, URZ ;  /* 0x00000800381e7897 */ /* 0x002fe2000fffe0ff */
[----:B------:R1:W-:Y:S01]  /*25d90*/  UTCHMMA tmem[UR67], gdesc[UR4], tmem[UR10], tmem[UR36], idesc[UR37], UPT ;  /* 0x00ff2404430079ea */ /* 0x0003e2000b80000a */
[----:B------:R-:W-:Y:S01]  /*25da0*/  UMOV UR41, 0x8200910 ;  /* 0x0820091000297882 */ /* 0x000fe20000000000 */
[----:B------:R-:W-:-:S02]  /*25db0*/  UIADD3 UR48, UPT, UPT, UR10, 0x158, URZ ;  /* 0x000001580a307890 */ /* 0x000fc4000fffe0ff */
[----:B------:R3:W-:Y:S01]  /*25dc0*/  UTCHMMA tmem[UR66], gdesc[UR24], tmem[UR10], tmem[UR38], idesc[UR39], UPT ;  /* 0x00ff2618420079ea */ /* 0x0007e2000b80000a */
[----:B--2---:R-:W-:Y:S01]  /*25dd0*/  UIADD3.64 UR32, UPT, UPT, UR56, 0x802, URZ ;  /* 0x0000080238207897 */ /* 0x004fe2000fffe0ff */
[----:B------:R2:W-:Y:S01]  /*25de0*/  UTCHMMA tmem[UR49], gdesc[UR26], tmem[UR10], tmem[UR40], idesc[UR41], UPT ;  /* 0x00ff281a310079ea */ /* 0x0005e2000b80000a */
[----:B------:R-:W-:Y:S01]  /*25df0*/  UIADD3.64 UR34, UPT, UPT, UR56, 0x804, URZ ;  /* 0x0000080438227897 */ /* 0x000fe2000fffe0ff */
[----:B------:R-:W-:Y:S01]  /*25e00*/  UMOV UR42, 0x0 ;  /* 0x00000000002a7882 */ /* 0x000fe20000000000 */
[----:B------:R-:W-:Y:S01]  /*25e10*/  UMOV UR43, 0x8200910 ;  /* 0x08200910002b7882 */ /* 0x000fe20000000000 */
[----:B------:R-:W-:Y:S02]  /*25e20*/  UIADD3 UR23, UPT, UPT, UR10, 0x160, URZ ;  /* 0x000001600a177890 */ /* 0x000fe4000fffe0ff */
[----:B------:R4:W-:Y:S01]  /*25e30*/  UTCHMMA tmem[UR6], gdesc[UR28], tmem[UR10], tmem[UR42], idesc[UR43], UPT ;  /* 0x00ff2a1c060079ea */ /* 0x0009e2000b80000a */
[----:B-1----:R-:W-:Y:S02]  /*25e40*/  UIADD3.64 UR36, UPT, UPT, UR56, 0xbfe, URZ ;  /* 0x00000bfe38247897 */ /* 0x002fe4000fffe0ff */
[----:B------:R-:W-:-:S02]  /*25e50*/  UIADD3 UR20, UPT, UPT, UR10, 0x168, URZ ;  /* 0x000001680a147890 */ /* 0x000fc4000fffe0ff */
[----:B---3--:R-:W-:Y:S02]  /*25e60*/  UIADD3.64 UR38, UPT, UPT, UR56, 0xc00, URZ ;  /* 0x00000c0038267897 */ /* 0x008fe4000fffe0ff */
[----:B------:R-:W-:Y:S02]  /*25e70*/  UIADD3 UR21, UPT, UPT, UR10, 0x170, URZ ;  /* 0x000001700a157890 */ /* 0x000fe4000fffe0ff */
[----:B--2---:R-:W-:Y:S02]  /*25e80*/  UIADD3.64 UR40, UPT, UPT, UR56, 0xc02, URZ ;  /* 0x00000c0238287897 */ /* 0x004fe4000fffe0ff */
[----:B------:R-:W-:Y:S02]  /*25e90*/  UIADD3 UR22, UPT, UPT, UR10, 0x178, URZ ;  /* 0x000001780a167890 */ /* 0x000fe4000fffe0ff */
[----:B----4-:R-:W-:Y:S01]  /*25ea0*/  UIADD3.64 UR42, UPT, UPT, UR56, 0xc04, URZ ;  /* 0x00000c04382a7897 */ /* 0x010fe2000fffe0ff */
[----:B------:R-:W-:Y:S01]  /*25eb0*/  UMOV UR46, 0x0 ;  /* 0x00000000002e7882 */ /* 0x000fe20000000000 */
[----:B------:R-:W-:Y:S01]  /*25ec0*/  UMOV UR47, 0x8200910 ;  /* 0x08200910002f7882 */ /* 0x000fe20000000000 */
[----:B------:R-:W-:-:S02]  /*25ed0*/  UIADD3 UR54, UPT, UPT, UR10, 0x80, URZ ;  /* 0x000000800a367890 */ /* 0x000fc4000fffe0ff */
[----:B------:R1:W-:Y:S01]  /*25ee0*/  UTCHMMA tmem[UR9], gdesc[UR30], tmem[UR10], tmem[UR46], idesc[UR47], UPT ;  /* 0x00ff2e1e090079ea */ /* 0x0003e2000b80000a */
[----:B------:R-:W-:Y:S01]  /*25ef0*/  UIADD3 UR55, UPT, UPT, UR10, 0x180, URZ ;  /* 0x000001800a377890 */ /* 0x000fe2000fffe0ff */
[----:B------:R-:W-:Y:S01]  /*25f00*/  UMOV UR44, 0x0 ;  /* 0x00000000002c7882 */ /* 0x000fe20000000000 */
[----:B------:R-:W-:Y:S01]  /*25f10*/  UMOV UR45, 0x8200910 ;  /* 0x08200910002d7882 */ /* 0x000fe20000000000 */
[----:B------:R-:W-:Y:S02]  /*25f20*/  UIADD3 UR73, UPT, UPT, UR10, 0x80, URZ ;  /* 0x000000800a497890 */ /* 0x000fe4000fffe0ff */
[----:B------:R2:W-:Y:S01]  /*25f30*/  UTCHMMA tmem[UR13], gdesc[UR32], tmem[UR10], tmem[UR44], idesc[UR45], UPT ;  /* 0x00ff2c200d0079ea */ /* 0x0005e2000b80000a */
[----:B------:R-:W-:Y:S01]  /*25f40*/  UIADD3 UR74, UPT, UPT, UR10, 0x188, URZ ;  /* 0x000001880a4a7890 */ /* 0x000fe2000fffe0ff */
[----:B------:R-:W-:Y:S01]  /*25f50*/  UMOV UR14, 0x0 ;  /* 0x00000000000e7882 */ /* 0x000fe20000000000 */
[----:B------:R-:W-:Y:S01]  /*25f60*/  UMOV UR15, 0x8200910 ;  /* 0x08200910000f7882 */ /* 0x000fe20000000000 */
[----:B------:R-:W-:-:S02]  /*25f70*/  UIADD3 UR60, UPT, UPT, UR10, 0x80, URZ ;  /* 0x000000800a3c7890 */ /* 0x000fc4000fffe0ff */
[----:B------:R3:W-:Y:S01]  /*25f80*/  UTCHMMA tmem[UR48], gdesc[UR34], tmem[UR10], tmem[UR14], idesc[UR15], UPT ;  /* 0x00ff0e22300079ea */ /* 0x0007e2000b80000a */
[----:B------:R-:W-:Y:S01]  /*25f90*/  UIADD3 UR61, UPT, UPT, UR10, 0x190, URZ ;  /* 0x000001900a3d7890 */ /* 0x000fe2000fffe0ff */
[----:B------:R-:W-:Y:S01]  /*25fa0*/  UMOV UR18, 0x0 ;  /* 0x0000000000127882 */ /* 0x000fe20000000000 */
[----:B------:R-:W-:Y:S01]  /*25fb0*/  UMOV UR19, 0x8200910 ;  /* 0x0820091000137882 */ /* 0x000fe20000000000 */
[----:B------:R-:W-:Y:S01]  /*25fc0*/  UMOV UR76, 0x0 ;  /* 0x00000000004c7882 */ /* 0x000fe20000000000 */
[----:B------:R-:W-:Y:S01]  /*25fd0*/  UMOV UR77, 0x8200910 ;  /* 0x08200910004d7882 */ /* 0x000fe20000000000 */
[----:B------:R-:W-:Y:S02]  /*25fe0*/  UIADD3 UR71, UPT, UPT, UR10, 0x80, URZ ;  /* 0x000000800a477890 */ /* 0x000fe4000fffe0ff */
[----:B------:R4:W-:Y:S01]  /*25ff0*/  UTCHMMA tmem[UR23], gdesc[UR36], tmem[UR10], tmem[UR18], idesc[UR19], UPT ;  /* 0x00ff1224170079ea */ /* 0x0009e2000b80000a */
[----:B------:R-:W-:Y:S02]  /*26000*/  UIADD3 UR72, UPT, UPT, UR10, 0x198, URZ ;  /* 0x000001980a487890 */ /* 0x000fe4000fffe0ff */
[----:B------:R1:W-:Y:S01]  /*26010*/  UTCHMMA tmem[UR20], gdesc[UR38], tmem[UR10], tmem[UR76], idesc[UR77], UPT ;  /* 0x00ff4c26140079ea */ /* 0x0003e2000b80000a */
[----:B------:R-:W-:-:S02]  /*26020*/  UIADD3 UR69, UPT, UPT, UR10, 0x80, URZ ;  /* 0x000000800a457890 */ /* 0x000fc4000fffe0ff */
[----:B------:R-:W-:Y:S01]  /*26030*/  UTCHMMA tmem[UR21], gdesc[UR40], tmem[UR10], tmem[UR46], idesc[UR47], UPT ;  /* 0x00ff2e28150079ea */ /* 0x000fe2000b80000a */
[----:B------:R-:W-:Y:S02]  /*26040*/  UIADD3 UR70, UPT, UPT, UR10, 0x1a0, URZ ;  /* 0x000001a00a467890 */ /* 0x000fe4000fffe0ff */
[----:B------:R-:W-:Y:S01]  /*26050*/  UTCHMMA tmem[UR22], gdesc[UR42], tmem[UR10], tmem[UR50], idesc[UR51], UPT ;  /* 0x00ff322a160079ea */ /* 0x000fe2000b80000a */
[----:B------:R-:W-:Y:S01]  /*26060*/  UIADD3 UR67, UPT, UPT, UR10, 0x80, URZ ;  /* 0x000000800a437890 */ /* 0x000fe2000fffe0ff */
[----:B------:R-:W-:Y:S01]  /*26070*/  UTCHMMA tmem[UR55], gdesc[UR52], tmem[UR54], tmem[UR50], idesc[UR51], !UPT ;  /* 0x00ff3234370079ea */ /* 0x000fe2000f800036 */
[----:B------:R-:W-:Y:S01]  /*26080*/  UIADD3 UR68, UPT, UPT, UR10, 0x1a8, URZ ;  /* 0x000001a80a447890 */ /* 0x000fe2000fffe0ff */
[----:B------:R4:W-:Y:S01]  /*26090*/  UTCHMMA tmem[UR74], gdesc[UR56], tmem[UR73], tmem[UR50], idesc[UR51], UPT ;  /* 0x00ff32384a0079ea */ /* 0x0009e2000b800049 */
[----:B------:R-:W-:Y:S01]  /*260a0*/  UIADD3 UR6, UPT, UPT, UR10, 0x80, URZ ;  /* 0x000000800a067890 */ /* 0x000fe2000fffe0ff */
[----:B------:R4:W-:Y:S01]  /*260b0*/  UTCHMMA tmem[UR61], gdesc[UR58], tmem[UR60], tmem[UR76], idesc[UR77], UPT ;  /* 0x00ff4c3a3d0079ea */ /* 0x0009e2000b80003c */
[----:B-1----:R-:W-:-:S02]  /*260c0*/  UIADD3 UR9, UPT, UPT, UR10, 0x1b0, URZ ;  /* 0x000001b00a097890 */ /* 0x002fc4000fffe0ff */
[----:B--2---:R-:W-:Y:S02]  /*260d0*/  UIADD3 UR13, UPT, UPT, UR10, 0x80, URZ ;  /* 0x000000800a0d7890 */ /* 0x004fe4000fffe0ff */
[----:B---3--:R-:W-:Y:S02]  /*260e0*/  UIADD3 UR14, UPT, UPT, UR10, 0x1b8, URZ ;  /* 0x000001b80a0e7890 */ /* 0x008fe4000fffe0ff */
[----:B------:R-:W-:Y:S02]  /*260f0*/  UIADD3 UR15, UPT, UPT, UR10, 0x80, URZ ;  /* 0x000000800a0f7890 */ /* 0x000fe4000fffe0ff */
[----:B----4-:R-:W-:Y:S02]  /*26100*/  UIADD3 UR18, UPT, UPT, UR10, 0x1c0, URZ ;  /* 0x000001c00a127890 */ /* 0x010fe4000fffe0ff */
[----:B------:R-:W-:Y:S02]  /*26110*/  UIADD3 UR19, UPT, UPT, UR10, 0x80, URZ ;  /* 0x000000800a137890 */ /* 0x000fe4000fffe0ff */
[----:B------:R-:W-:Y:S01]  /*26120*/  UIADD3 UR20, UPT, UPT, UR10, 0x1c8, URZ ;  /* 0x000001c80a147890 */ /* 0x000fe2000fffe0ff */
[----:B------:R-:W-:Y:S01]  /*26130*/  UMOV UR56, 0x0 ;  /* 0x0000000000387882 */ /* 0x000fe20000000000 */
[----:B------:R-:W-:Y:S01]  /*26140*/  UMOV UR57, 0x8200910 ;  /* 0x0820091000397882 */ /* 0x000fe20000000000 */
[----:B------:R-:W-:Y:S01]  /*26150*/  UIADD3 UR21, UPT, UPT, UR10, 0x80, URZ ;  /* 0x000000800a157890 */ /* 0x000fe2000fffe0ff */
[----:B------:R-:W-:Y:S01]  /*26160*/  UTCHMMA tmem[UR72], gdesc[UR64], tmem[UR71], tmem[UR56], idesc[UR57], UPT ;  /* 0x00ff3840480079ea */ /* 0x000fe2000b800047 */
[----:B------:R-:W-:Y:S01]  /*26170*/  UIADD3 UR22, UPT, UPT, UR10, 0x1d0, URZ ;  /* 0x000001d00a167890 */ /* 0x000fe2000fffe0ff */
[----:B------:R-:W-:Y:S01]  /*26180*/  UMOV UR58, 0x0 ;  /* 0x00000000003a7882 */ /* 0x000fe20000000000 */
[----:B------:R-:W-:Y:S01]  /*26190*/  UMOV UR59, 0x8200910 ;  /* 0x08200910003b7882 */ /* 0x000fe20000000000 */
[----:B------:R-:W-:Y:S01]  /*261a0*/  UIADD3 UR23, UPT, UPT, UR10, 0x80, URZ ;  /* 0x000000800a177890 */ /* 0x000fe2000fffe0ff */
[----:B------:R1:W-:Y:S01]  /*261b0*/  UTCHMMA tmem[UR70], gdesc[UR62], tmem[UR69], tmem[UR58], idesc[UR59], UPT ;  /* 0x00ff3a3e460079ea */ /* 0x0003e2000b800045 */
[----:B------:R-:W-:Y:S01]  /*261c0*/  UIADD3 UR66, UPT, UPT, UR10, 0x1d8, URZ ;  /* 0x000001d80a427890 */ /* 0x000fe2000fffe0ff */
[----:B------:R-:W-:Y:S01]  /*261d0*/  UMOV UR16, 0x0 ;  /* 0x0000000000107882 */ /* 0x000fe20000000000 */
[----:B------:R-:W-:Y:S01]  /*261e0*/  UMOV UR17, 0x8200910 ;  /* 0x0820091000117882 */ /* 0x000fe20000000000 */
[----:B------:R-:W-:Y:S01]  /*261f0*/  UIADD3 UR76, UPT, UPT, UR10, 0x80, URZ ;  /* 0x000000800a4c7890 */ /* 0x000fe2000fffe0ff */
[----:B------:R2:W-:Y:S01]  /*26200*/  UTCHMMA tmem[UR68], gdesc[UR4], tmem[UR67], tmem[UR16], idesc[UR17], UPT ;  /* 0x00ff1004440079ea */ /* 0x0005e2000b800043 */
[----:B------:R-:W-:-:S02]  /*26210*/  UIADD3 UR75, UPT, UPT, UR10, 0x1e0, URZ ;  /* 0x000001e00a4b7890 */ /* 0x000fc4000fffe0ff */
[----:B------:R-:W-:Y:S01]  /*26220*/  UIADD3 UR74, UPT, UPT, UR10, 0x1e8, URZ ;  /* 0x000001e80a4a7890 */ /* 0x000fe2000fffe0ff */
[----:B-1----:R-:W-:Y:S01]  /*26230*/  UMOV UR70, 0x0 ;  /* 0x0000000000467882 */ /* 0x002fe20000000000 */
[----:B------:R-:W-:Y:S01]  /*26240*/  UMOV UR71, 0x8200910 ;  /* 0x0820091000477882 */ /* 0x000fe20000000000 */
[----:B------:R-:W-:Y:S01]  /*26250*/  UIADD3 UR77, UPT, UPT, UR10, 0x80, URZ ;  /* 0x000000800a4d7890 */ /* 0x000fe2000fffe0ff */
[----:B------:R3:W-:Y:S01]  /*26260*/  UTCHMMA tmem[UR9], gdesc[UR24], tmem[UR6], tmem[UR70], idesc[UR71], UPT ;  /* 0x00ff4618090079ea */ /* 0x0007e2000b800006 */
[----:B------:R-:W-:Y:S01]  /*26270*/  UIADD3 UR64, UPT, UPT, UR10, 0x1f0, URZ ;  /* 0x000001f00a407890 */ /* 0x000fe2000fffe0ff */
[----:B------:R3:W-:Y:S01]  /*26280*/  UTCHMMA tmem[UR14], gdesc[UR26], tmem[UR13], tmem[UR44], idesc[UR45], UPT ;  /* 0x00ff2c1a0e0079ea */ /* 0x0007e2000b80000d */
[----:B------:R-:W-:Y:S01]  /*26290*/  UIADD3 UR62, UPT, UPT, UR10, 0x80, URZ ;  /* 0x000000800a3e7890 */ /* 0x000fe2000fffe0ff */
[----:B------:R3:W-:Y:S01]  /*262a0*/  UTCHMMA tmem[UR18], gdesc[UR28], tmem[UR15], tmem[UR46], idesc[UR47], UPT ;  /* 0x00ff2e1c120079ea */ /* 0x0007e2000b80000f */
[----:B------:R-:W-:Y:S01]  /*262b0*/  UIADD3 UR63, UPT, UPT, UR10, 0x1f8, URZ ;  /* 0x000001f80a3f7890 */ /* 0x000fe2000fffe0ff */
[----:B--2---:R-:W-:Y:S01]  /*262c0*/  R2UR.FILL UR17, R5 ;  /* 0x00000000051172ca */ /* 0x004fe200004e0000 */
[----:B------:R-:W-:Y:S01]  /*262d0*/  UMOV UR48, 0x0 ;  /* 0x0000000000307882 */ /* 0x000fe20000000000 */
[----:B------:R-:W-:Y:S01]  /*262e0*/  UMOV UR49, 0x8200910 ;  /* 0x0820091000317882 */ /* 0x000fe20000000000 */
[----:B------:R-:W-:Y:S01]  /*262f0*/  UMOV UR52, 0x0 ;  /* 0x0000000000347882 */ /* 0x000fe20000000000 */
[----:B------:R-:W-:Y:S01]  /*26300*/  UMOV UR53, 0x8200910 ;  /* 0x0820091000357882 */ /* 0x000fe20000000000 */
[----:B------:R3:W-:Y:S01]  /*26310*/  UTCHMMA tmem[UR20], gdesc[UR30], tmem[UR19], tmem[UR48], idesc[UR49], UPT ;  /* 0x00ff301e140079ea */ /* 0x0007e2000b800013 */
[----:B------:R-:W-:Y:S01]  /*26320*/  UMOV UR54, 0x0 ;  /* 0x0000000000367882 */ /* 0x000fe20000000000 */
[----:B------:R-:W-:Y:S01]  /*26330*/  UMOV UR55, 0x8200910 ;  /* 0x0820091000377882 */ /* 0x000fe20000000000 */
[----:B------:R3:W-:Y:S01]  /*26340*/  UTCHMMA tmem[UR22], gdesc[UR32], tmem[UR21], tmem[UR50], idesc[UR51], UPT ;  /* 0x00ff3220160079ea */ /* 0x0007e2000b800015 */
[----:B------:R3:W-:Y:S01]  /*26350*/  UTCHMMA tmem[UR66], gdesc[UR34], tmem[UR23], tmem[UR52], idesc[UR53], UPT ;  /* 0x00ff3422420079ea */ /* 0x0007e2000b800017 */
[----:B------:R-:W-:Y:S01]  /*26360*/  UMOV UR4, UR8 ;  /* 0x0000000800047c82 */ /* 0x000fe20008000000 */
[----:B------:R-:W-:Y:S01]  /*26370*/  UMOV UR5, URZ ;  /* 0x000000ff00057c82 */ /* 0x000fe20008000000 */
[----:B------:R3:W-:Y:S01]  /*26380*/  UTCHMMA tmem[UR75], gdesc[UR36], tmem[UR76], tmem[UR54], idesc[UR55], UPT ;  /* 0x00ff36244b0079ea */ /* 0x0007e2000b80004c */
[----:B------:R-:W-:Y:S01]  /*26390*/  UMOV UR60, 0x0 ;  /* 0x00000000003c7882 */ /* 0x000fe20000000000 */
[----:B------:R-:W-:Y:S01]  /*263a0*/  UMOV UR61, 0x8200910 ;  /* 0x08200910003d7882 */ /* 0x000fe20000000000 */
[----:B------:R3:W-:Y:S01]  /*263b0*/  UTCHMMA tmem[UR74], gdesc[UR38], tmem[UR73], tmem[UR56], idesc[UR57], UPT ;  /* 0x00ff38264a0079ea */ /* 0x0007e2000b800049 */
[----:B------:R-:W-:Y:S01]  /*263c0*/  UMOV UR65, UR4 ;  /* 0x0000000400417c82 */ /* 0x000fe20008000000 */
[----:B------:R3:W-:Y:S01]  /*263d0*/  UTCHMMA tmem[UR64], gdesc[UR40], tmem[UR77], tmem[UR58], idesc[UR59], UPT ;  /* 0x00ff3a28400079ea */ /* 0x0007e2000b80004d */
[----:B------:R3:W-:Y:S01]  /*263e0*/  UTCHMMA tmem[UR63], gdesc[UR42], tmem[UR62], tmem[UR60], idesc[UR61], UPT ;  /* 0x00ff3c2a3f0079ea */ /* 0x0007e2000b80003e */
[----:B------:R3:W-:Y:S01]  /*263f0*/  UTCBAR [UR65], URZ ;  /* 0x000000ff410073e9 */ /* 0x0007e200080000ff */
[----:B------:R-:W-:-:S15]  /*26400*/  R2UR.FILL UR16, R4 ;  /* 0x00000000041072ca */ /* 0x000fde00004e0000 */
.L_x_8:
[----:B------:R-:W2:Y:S04]  /*26410*/  LDL.64 R18, [R1+0x180] ;  /* 0x0001800001127983 */ /* 0x000ea80000100a00 */
[----:B------:R-:W4:Y:S04]  /*26420*/  LDL.64 R16, [R1+0x188] ;  /* 0x0001880001107983 */ /* 0x000f280000100a00 */
[----:B---3--:R-:W3:Y:S04]  /*26430*/  LDL.64 R30, [R1+0x190] ;  /* 0x00019000011e7983 */ /* 0x008ee80000100a00 */
[----:B------:R-:W2:Y:S01]  /*26440*/  LDL.64 R14, [R1+0x198] ;  /* 0x00019800010e7983 */ /* 0x000ea20000100a00 */
[----:B------:R-:W-:Y:S01]  /*26450*/  BAR.SYNC.DEFER_BLOCKING 0x0 ;  /* 0x0000000000007b1d */ /* 0x000fe20000010000 */
[----:B------:R-:W-:Y:S01]  /*26460*/  ISETP.GE.U32.AND P0, PT, R6, 0x7ffffdfe, PT ;  /* 0x7ffffdfe0600780c */ /* 0x000fe20003f06070 */
[----:B-1----:R-:W-:-:S06]  /*26470*/  VIADD R4, R197, 0xfffffe7c ;  /* 0xfffffe7cc5047836 */ /* 0x002fcc0000000000 */
[----:B------:R-:W1:Y:S01]  /*26480*/  LDC R7, c[0x0][0x3a0] ;  /* 0x0000e800ff077b82 */ /* 0x000e620000000800 */
[----:B------:R-:W-:Y:S01]  /*26490*/  ISETP.GE.U32.AND P5, PT, R4, 0x7ffffdfd, PT ;  /* 0x7ffffdfd0400780c */ /* 0x000fe20003fa6070 */
[----:B------:R-:W2:Y:S01]  /*264a0*/  LDL.64 R24, [R1+0x1a0] ;  /* 0x0001a00001187983 */ /* 0x000ea20000100a00 */
[----:B------:R-:W-:-:S03]  /*264b0*/  IADD3 R4, PT, PT, R202, -0x185, RZ ;  /* 0xfffffe7bca047810 */ /* 0x000fc60007ffe0ff */
[----:B------:R-:W2:Y:S02]  /*264c0*/  LDL.64 R22, [R1+0x1a8] ;  /* 0x0001a80001167983 */ /* 0x000ea40000100a00 */
[----:B------:R-:W1:Y:S01]  /*264d0*/  LDC R6, c[0x0][0x3a0] ;  /* 0x0000e800ff067b82 */ /* 0x000e620000000800 */
[----:B------:R-:W-:Y:S01]  /*264e0*/  VIADD R5, R203, 0xfffffe7a ;  /* 0xfffffe7acb057836 */ /* 0x000fe20000000000 */
[----:B------:R-:W2:Y:S04]  /*264f0*/  LDL.64 R20, [R1+0x1b0] ;  /* 0x0001b00001147983 */ /* 0x000ea80000100a00 */
[----:B------:R-:W2:Y:S02]  /*26500*/  LDL.64 R26, [R1+0x1b8] ;  /* 0x0001b800011a7983 */ /* 0x000ea40000100a00 */
[----:B------:R-:W1:Y:S02]  /*26510*/  LDC R10, c[0x0][0x3a0] ;  /* 0x0000e800ff0a7b82 */ /* 0x000e640000000800 */
[----:B------:R-:W-:Y:S01]  /*26520*/  @!PT LDS RZ, [RZ] ;  /* 0x00000000fffff984 */ /* 0x000fe20000000800 */
[----:B------:R-:W-:Y:S01]  /*26530*/  @!PT LDS RZ, [RZ] ;  /* 0x00000000fffff984 */ /* 0x000fe20000000800 */
[----:B------:R-:W-:Y:S01]  /*26540*/  @!PT LDS RZ, [RZ] ;  /* 0x00000000fffff984 */ /* 0x000fe20000000800 */
[----:B------:R1:W-:Y:S04]  /*26550*/  LDGSTS.E [R90], desc[UR16][R68.64], !P4 ;  /* 0x00000000445a7fae */ /* 0x0003e8000e1a1010 */
[----:B------:R1:W-:Y:S02]  /*26560*/  LDGSTS.E [R90+0x200], desc[UR16][R70.64], !P4 ;  /* 0x00200000465a7fae */ /* 0x0003e4000e1a1010 */
[----:B------:R-:W1:Y:S02]  /*26570*/  LDC R9, c[0x0][0x3a0] ;  /* 0x0000e800ff097b82 */ /* 0x000e640000000800 */
[----:B------:R1:W-:Y:S04]  /*26580*/  LDGSTS.E [R90+0x400], desc[UR16][R72.64], !P3 ;  /* 0x00400000485a7fae */ /* 0x0003e8000d9a1010 */
[----:B------:R1:W-:Y:S02]  /*26590*/  LDGSTS.E [R90+0x600], desc[UR16][R116.64], !P3 ;  /* 0x00600000745a7fae */ /* 0x0003e4000d9a1010 */
[----:B------:R-:W1:Y:S02]  /*265a0*/  LDC R8, c[0x0][0x3a0] ;  /* 0x0000e800ff087b82 */ /* 0x000e640000000800 */
[----:B------:R1:W-:Y:S04]  /*265b0*/  LDGSTS.E [R90+0x800], desc[UR16][R74.64], !P0 ;  /* 0x008000004a5a7fae */ /* 0x0003e8000c1a1010 */
[----:B------:R1:W-:Y:S01]  /*265c0*/  LDGSTS.E [R90+0xa00], desc[UR16][R118.64], !P0 ;  /* 0x00a00000765a7fae */ /* 0x0003e2000c1a1010 */
[----:B------:R-:W-:Y:S01]  /*265d0*/  ISETP.GE.U32.AND P0, PT, R4, 0x7ffffdfc, PT ;  /* 0x7ffffdfc0400780c */ /* 0x000fe20003f06070 */
[----:B------:R-:W-:Y:S01]  /*265e0*/  VIADD R4, R252, 0xfffffe79 ;  /* 0xfffffe79fc047836 */ /* 0x000fe20000000000 */
[----:B------:R-:W-:Y:S01]  /*265f0*/  ISETP.GE.U32.AND P4, PT, R5, 0x7ffffdfb, PT ;  /* 0x7ffffdfb0500780c */ /* 0x000fe20003f86070 */
[----:B------:R1:W-:Y:S01]  /*26600*/  LDGSTS.E [R90+0xc00], desc[UR16][R76.64], !P5 ;  /* 0x00c000004c5a7fae */ /* 0x0003e2000e9a1010 */
[----:B------:R-:W1:Y:S02]  /*26610*/  LDC R5, c[0x0][0x3a0] ;  /* 0x0000e800ff057b82 */ /* 0x000e640000000800 */
[----:B------:R-:W-:Y:S01]  /*26620*/  ISETP.GE.U32.AND P3, PT, R4, 0x7ffffdfa, PT ;  /* 0x7ffffdfa0400780c */ /* 0x000fe20003f66070 */
[----:B------:R1:W-:Y:S02]  /*26630*/  LDGSTS.E [R90+0xe00], desc[UR16][R120.64], !P5 ;  /* 0x00e00000785a7fae */ /* 0x0003e4000e9a1010 */
[----:B-1----:R-:W-:-:S02]  /*26640*/  IADD3 R4, PT, PT, R7, -0x188, RZ ;  /* 0xfffffe7807047810 */ /* 0x002fc40007ffe0ff */
[----:B------:R-:W2:Y:S01]  /*26650*/  LDL.64 R28, [R1+0x1c0] ;  /* 0x0001c000011c7983 */ /* 0x000ea20000100a00 */
[----:B------:R-:W1:Y:S03]  /*26660*/  LDC R7, c[0x0][0x3a0] ;  /* 0x0000e800ff077b82 */ /* 0x000e660000000800 */
[----:B------:R1:W-:Y:S04]  /*26670*/  LDGSTS.E [R90+0x1000], desc[UR16][R78.64], !P0 ;  /* 0x010000004e5a7fae */ /* 0x0003e8000c1a1010 */
[----:B------:R1:W-:Y:S01]  /*26680*/  LDGSTS.E [R90+0x1200], desc[UR16][R122.64], !P0 ;  /* 0x012000007a5a7fae */ /* 0x0003e2000c1a1010 */
[----:B------:R-:W-:Y:S01]  /*26690*/  ISETP.GE.U32.AND P0, PT, R4, 0x7ffffdf9, PT ;  /* 0x7ffffdf90400780c */ /* 0x000fe20003f06070 */
[----:B------:R-:W-:Y:S01]  /*266a0*/  VIADD R4, R6, 0xfffffe77 ;  /* 0xfffffe7706047836 */ /* 0x000fe20000000000 */
[----:B------:R-:W1:Y:S01]  /*266b0*/  LDC R12, c[0x0][0x3a0] ;  /* 0x0000e800ff0c7b82 */ /* 0x000e620000000800 */
[----:B------:R1:W-:Y:S04]  /*266c0*/  LDGSTS.E [R90+0x1400], desc[UR16][R94.64], !P4 ;  /* 0x014000005e5a7fae */ /* 0x0003e8000e1a1010 */
[----:B------:R1:W-:Y:S01]  /*266d0*/  LDGSTS.E [R90+0x1600], desc[UR16][R124.64], !P4 ;  /* 0x016000007c5a7fae */ /* 0x0003e2000e1a1010 */
[----:B------:R-:W-:Y:S01]  /*266e0*/  ISETP.GE.U32.AND P4, PT, R4, 0x7ffffdf8, PT ;  /* 0x7ffffdf80400780c */ /* 0x000fe20003f86070 */
[----:B------:R-:W-:Y:S01]  /*266f0*/  VIADD R4, R10, 0xfffffe76 ;  /* 0xfffffe760a047836 */ /* 0x000fe20000000000 */
[----:B------:R-:W1:Y:S01]  /*26700*/  LDC R6, c[0x0][0x3a0] ;  /* 0x0000e800ff067b82 */ /* 0x000e620000000800 */
[----:B------:R1:W-:Y:S01]  /*26710*/  LDGSTS.E [R90+0x1800], desc[UR16][R96.64], !P3 ;  /* 0x01800000605a7fae */ /* 0x0003e2000d9a1010 */
[----:B------:R-:W-:-:S03]  /*26720*/  IADD3 R5, PT, PT, R5, -0x18e, RZ ;  /* 0xfffffe7205057810 */ /* 0x000fc60007ffe0ff */
[----:B------:R1:W-:Y:S01]  /*26730*/  LDGSTS.E [R90+0x1a00], desc[UR16][R126.64], !P3 ;  /* 0x01a000007e5a7fae */ /* 0x0003e2000d9a1010 */
[----:B------:R-:W-:Y:S02]  /*26740*/  ISETP.GE.U32.AND P3, PT, R4, 0x7ffffdf7, PT ;  /* 0x7ffffdf70400780c */ /* 0x000fe40003f66070 */
[----:B------:R-:W-:Y:S01]  /*26750*/  IADD3 R4, PT, PT, R9, -0x18b, RZ ;  /* 0xfffffe7509047810 */ /* 0x000fe20007ffe0ff */
[----:B------:R1:W-:Y:S01]  /*26760*/  LDGSTS.E [R90+0x1c00], desc[UR16][R98.64], !P0 ;  /* 0x01c00000625a7fae */ /* 0x0003e2000c1a1010 */
[----:B------:R-:W1:Y:S03]  /*26770*/  LDC R9, c[0x0][0x3a0] ;  /* 0x0000e800ff097b82 */ /* 0x000e660000000800 */
[----:B------:R1:W-:Y:S01]  /*26780*/  LDGSTS.E [R90+0x1e00], desc[UR16][R128.64], !P0 ;  /* 0x01e00000805a7fae */ /* 0x0003e2000c1a1010 */
[----:B------:R-:W-:Y:S01]  /*26790*/  ISETP.GE.U32.AND P0, PT, R4, 0x7ffffdf6, PT ;  /* 0x7ffffdf60400780c */ /* 0x000fe20003f06070 */
[----:B------:R-:W-:-:S02]  /*267a0*/  VIADD R4, R8, 0xfffffe74 ;  /* 0xfffffe7408047836 */ /* 0x000fc40000000000 */
[----:B------:R1:W-:Y:S01]  /*267b0*/  LDGSTS.E [R90+0x2000], desc[UR16][R100.64], !P4 ;  /* 0x02000000645a7fae */ /* 0x0003e2000e1a1010 */
[----:B------:R-:W1:Y:S03]  /*267c0*/  LDC R8, c[0x0][0x3a0] ;  /* 0x0000e800ff087b82 */ /* 0x000e660000000800 */
[----:B------:R1:W-:Y:S01]  /*267d0*/  LDGSTS.E [R90+0x2200], desc[UR16][R130.64], !P4 ;  /* 0x02200000825a7fae */ /* 0x0003e2000e1a1010 */
[----:B------:R-:W-:Y:S01]  /*267e0*/  ISETP.GE.U32.AND P4, PT, R4, 0x7ffffdf5, PT ;  /* 0x7ffffdf50400780c */ /* 0x000fe20003f86070 */
[----:B-1----:R-:W-:Y:S02]  /*267f0*/  VIADD R4, R6, 0xfffffe73 ;  /* 0xfffffe7306047836 */ /* 0x002fe40000000000 */
[----:B------:R1:W-:Y:S01]  /*26800*/  LDGSTS.E [R90+0x2400], desc[UR16][R102.64], !P3 ;  /* 0x02400000665a7fae */ /* 0x0003e2000d9a1010 */
[----:B------:R-:W1:Y:S03]  /*26810*/  LDC R6, c[0x0][0x3a0] ;  /* 0x0000e800ff067b82 */ /* 0x000e660000000800 */
[----:B------:R1:W-:Y:S01]  /*26820*/  LDGSTS.E [R90+0x2600], desc[UR16][R132.64], !P3 ;  /* 0x02600000845a7fae */ /* 0x0003e2000d9a1010 */
[----:B------:R-:W-:-:S03]  /*26830*/  ISETP.GE.U32.AND P3, PT, R5, 0x7ffffdf3, PT ;  /* 0x7ffffdf30500780c */ /* 0x000fc60003f66070 */
[----:B------:R1:W-:Y:S01]  /*26840*/  LDGSTS.E [R90+0x2800], desc[UR16][R104.64], !P0 ;  /* 0x02800000685a7fae */ /* 0x0003e2000c1a1010 */
[----:B------:R-:W1:Y:S03]  /*26850*/  LDC R5, c[0x0][0x3a0] ;  /* 0x0000e800ff057b82 */ /* 0x000e660000000800 */
[----:B------:R1:W-:Y:S01]  /*26860*/  LDGSTS.E [R90+0x2a00], desc[UR16][R134.64], !P0 ;  /* 0x02a00000865a7fae */ /* 0x0003e2000c1a1010 */
[----:B------:R-:W-:Y:S01]  /*26870*/  ISETP.GE.U32.AND P0, PT, R4, 0x7ffffdf4, PT ;  /* 0x7ffffdf40400780c */ /* 0x000fe20003f06070 */
[----:B------:R-:W-:Y:S02]  /*26880*/  VIADD R4, R7, 0xfffffe71 ;  /* 0xfffffe7107047836 */ /* 0x000fe40000000000 */
[----:B------:R1:W-:Y:S01]  /*26890*/  LDGSTS.E [R90+0x2c00], desc[UR16][R106.64], !P4 ;  /* 0x02c000006a5a7fae */ /* 0x0003e2000e1a1010 */
[----:B------:R-:W1:Y:S03]  /*268a0*/  LDC R7, c[0x0][0x3a0] ;  /* 0x0000e800ff077b82 */ /* 0x000e660000000800 */
[----:B------:R1:W-:Y:S01]  /*268b0*/  LDGSTS.E [R90+0x2e00], desc[UR16][R136.64], !P4 ;  /* 0x02e00000885a7fae */ /* 0x0003e2000e1a1010 */
[----:B------:R-:W-:Y:S01]  /*268c0*/  ISETP.GE.U32.AND P4, PT, R4, 0x7ffffdf2, PT ;  /* 0x7ffffdf20400780c */ /* 0x000fe20003f86070 */
[----:B------:R-:W-:-:S02]  /*268d0*/  VIADD R4, R9, 0xfffffe70 ;  /* 0xfffffe7009047836 */ /* 0x000fc40000000000 */
[----:B-----5:R-:W-:Y:S01]  /*268e0*/  STL.64 [R1+0x1200], R198 ;  /* 0x001200c601007387 */ /* 0x020fe20000100a00 */
[----:B------:R-:W1:Y:S03]  /*268f0*/  LDC R9, c[0x0][0x3a0] ;  /* 0x0000e800ff097b82 */ /* 0x000e660000000800 */
[----:B------:R1:W-:Y:S04]  /*26900*/  LDGSTS.E [R90+0x3000], desc[UR16][R108.64], !P0 ;  /* 0x030000006c5a7fae */ /* 0x0003e8000c1a1010 */
[----:B------:R1:W-:Y:S01]  /*26910*/  LDGSTS.E [R90+0x3200], desc[UR16][R138.64], !P0 ;  /* 0x032000008a5a7fae */ /* 0x0003e2000c1a1010 */
[----:B------:R-:W-:Y:S01]  /*26920*/  ISETP.GE.U32.AND P0, PT, R4, 0x7ffffdf1, PT ;  /* 0x7ffffdf10400780c */ /* 0x000fe20003f06070 */
[----:B------:R-:W1:Y:S01]  /*26930*/  LDC R11, c[0x0][0x3a0] ;  /* 0x0000e800ff0b7b82 */ /* 0x000e620000000800 */
[----:B------:R-:W-:Y:S01]  /*26940*/  IADD3 R4, PT, PT, R8, -0x191, RZ ;  /* 0xfffffe6f08047810 */ /* 0x000fe20007ffe0ff */
[----:B------:R1:W-:Y:S04]  /*26950*/  LDGSTS.E [R90+0x3400], desc[UR16][R110.64], !P3 ;  /* 0x034000006e5a7fae */ /* 0x0003e8000d9a1010 */
[----:B------:R1:W-:Y:S01]  /*26960*/  LDGSTS.E [R90+0x3600], desc[UR16][R140.64], !P3 ;  /* 0x036000008c5a7fae */ /* 0x0003e2000d9a1010 */
[----:B------:R-:W-:Y:S01]  /*26970*/  ISETP.GE.U32.AND P3, PT, R4, 0x7ffffdf0, PT ;  /* 0x7ffffdf00400780c */ /* 0x000fe20003f66070 */
[----:B------:R-:W1:Y:S02]  /*26980*/  LDC R8, c[0x0][0x3a0] ;  /* 0x0000e800ff087b82 */ /* 0x000e640000000800 */
[----:B-1----:R-:W-:Y:S01]  /*26990*/  VIADD R4, R6, 0xfffffe6e ;  /* 0xfffffe6e06047836 */ /* 0x002fe20000000000 */
[----:B------:R1:W-:Y:S04]  /*269a0*/  LDGSTS.E [R90+0x3800], desc[UR16][R112.64], !P4 ;  /* 0x03800000705a7fae */ /* 0x0003e8000e1a1010 */
[----:B------:R1:W-:Y:S01]  /*269b0*/  LDGSTS.E [R90+0x3a00], desc[UR16][R142.64], !P4 ;  /* 0x03a000008e5a7fae */ /* 0x0003e2000e1a1010 */
[----:B------:R-:W-:Y:S01]  /*269c0*/  ISETP.GE.U32.AND P4, PT, R4, 0x7ffffdef, PT ;  /* 0x7ffffdef0400780c */ /* 0x000fe20003f86070 */
[----:B------:R-:W-:Y:S01]  /*269d0*/  VIADD R4, R5, 0xfffffe6d ;  /* 0xfffffe6d05047836 */ /* 0x000fe20000000000 */
[----:B------:R-:W1:Y:S01]  /*269e0*/  LDC R6, c[0x0][0x3a0] ;  /* 0x0000e800ff067b82 */ /* 0x000e620000000800 */
[----:B------:R1:W-:Y:S01]  /*269f0*/  LDGSTS.E [R90+0x3c00], desc[UR16][R114.64], !P0 ;  /* 0x03c00000725a7fae */ /* 0x0003e2000c1a1010 */
[----:B------:R-:W-:-:S03]  /*26a00*/  VIADD R5, R7, 0xfffffe6a ;  /* 0xfffffe6a07057836 */ /* 0x000fc60000000000 */
        /* <DEDUP_REMOVED lines=9> */
[----:B------:R-:W3:Y:S03]  /*26aa0*/  LDC R9, c[0x0][0x3a0] ;  /* 0x0000e800ff097b82 */ /* 0x000ee60000000800 */
[----:B------:R1:W-:Y:S01]  /*26ab0*/  LDGSTS.E [R90+0x4600], desc[UR16][R152.64], !P4 ;  /* 0x04600000985a7fae */ /* 0x0003e2000e1a1010 */
[----:B------:R-:W-:-:S03]  /*26ac0*/  ISETP.GE.U32.AND P4, PT, R5, 0x7ffffdeb, PT ;  /* 0x7ffffdeb0500780c */ /* 0x000fc60003f86070 */
[----:B------:R1:W-:Y:S01]  /*26ad0*/  LDGSTS.E [R90+0x4800], desc[UR16][R154.64], !P0 ;  /* 0x048000009a5a7fae */ /* 0x0003e2000c1a1010 */
[----:B------:R-:W4:Y:S03]  /*26ae0*/  LDC R5, c[0x0][0x3a0] ;  /* 0x0000e800ff057b82 */ /* 0x000f260000000800 */
[----:B------:R1:W-:Y:S01]  /*26af0*/  LDGSTS.E [R90+0x4a00], desc[UR16][R156.64], !P0 ;  /* 0x04a000009c5a7fae */ /* 0x0003e2000c1a1010 */
[----:B------:R-:W-:Y:S02]  /*26b00*/  ISETP.GE.U32.AND P0, PT, R4, 0x7ffffdec, PT ;  /* 0x7ffffdec0400780c */ /* 0x000fe40003f06070 */
[----:B-1----:R-:W-:Y:S01]  /*26b10*/  IADD3 R4, PT, PT, R6, -0x197, RZ ;  /* 0xfffffe6906047810 */ /* 0x002fe20007ffe0ff */
[----:B------:R1:W-:Y:S01]  /*26b20*/  LDGSTS.E [R90+0x4c00], desc[UR16][R158.64], !P3 ;  /* 0x04c000009e5a7fae */ /* 0x0003e2000d9a1010 */
[----:B------:R-:W1:Y:S03]  /*26b30*/  LDC R8, c[0x0][0x3a0] ;  /* 0x0000e800ff087b82 */ /* 0x000e660000000800 */
[----:B------:R1:W-:Y:S01]  /*26b40*/  LDGSTS.E [R90+0x4e00], desc[UR16][R160.64], !P3 ;  /* 0x04e00000a05a7fae */ /* 0x0003e2000d9a1010 */
[----:B------:R-:W-:Y:S01]  /*26b50*/  ISETP.GE.U32.AND P3, PT, R4, 0x7ffffdea, PT ;  /* 0x7ffffdea0400780c */ /* 0x000fe20003f66070 */
[----:B------:R-:W-:-:S02]  /*26b60*/  VIADD R4, R12, 0xfffffe68 ;  /* 0xfffffe680c047836 */ /* 0x000fc40000000000 */
[----:B------:R1:W-:Y:S01]  /*26b70*/  STL.64 [R1+0x11f8], R80 ;  /* 0x0011f85001007387 */ /* 0x0003e20000100a00 */
[----:B------:R-:W1:Y:S03]  /*26b80*/  LDC R7, c[0x0][0x3a0] ;  /* 0x0000e800ff077b82 */ /* 0x000e660000000800 */
[----:B------:R1:W-:Y:S04]  /*26b90*/  LDGSTS.E [R90+0x5000], desc[UR16][R162.64], !P0 ;  /* 0x05000000a25a7fae */ /* 0x0003e8000c1a1010 */
[----:B------:R1:W-:Y:S01]  /*26ba0*/  LDGSTS.E [R90+0x5200], desc[UR16][R164.64], !P0 ;  /* 0x05200000a45a7fae */ /* 0x0003e2000c1a1010 */
[----:B------:R-:W-:Y:S01]  /*26bb0*/  ISETP.GE.U32.AND P0, PT, R4, 0x7ffffde9, PT ;  /* 0x7ffffde90400780c */ /* 0x000fe20003f06070 */
[----:B------:R-:W-:Y:S01]  /*26bc0*/  VIADD R4, R11, 0xfffffe67 ;  /* 0xfffffe670b047836 */ /* 0x000fe20000000000 */
[----:B------:R-:W3:Y:S01]  /*26bd0*/  LDC R6, c[0x0][0x3a0] ;  /* 0x0000e800ff067b82 */ /* 0x000ee20000000800 */
[----:B------:R1:W-:Y:S04]  /*26be0*/  LDGSTS.E [R90+0x5400], desc[UR16][R166.64], !P4 ;  /* 0x05400000a65a7fae */ /* 0x0003e8000e1a1010 */
[----:B------:R1:W-:Y:S01]  /*26bf0*/  LDGSTS.E [R90+0x5600], desc[UR16][R168.64], !P4 ;  /* 0x05600000a85a7fae */ /* 0x0003e2000e1a1010 */
[----:B------:R-:W-:-:S02]  /*26c00*/  ISETP.GE.U32.AND P4, PT, R4, 0x7ffffde8, PT ;  /* 0x7ffffde80400780c */ /* 0x000fc40003f86070 */
[----:B------:R-:W-:Y:S01]  /*26c10*/  IADD3 R4, PT, PT, R10, -0x19a, RZ ;  /* 0xfffffe660a047810 */ /* 0x000fe20007ffe0ff */
[----:B------:R1:W-:Y:S01]  /*26c20*/  LDGSTS.E [R90+0x5800], desc[UR16][R170.64], !P3 ;  /* 0x05800000aa5a7fae */ /* 0x0003e2000d9a1010 */
[----:B------:R-:W3:Y:S03]  /*26c30*/  LDC R12, c[0x0][0x3a0] ;  /* 0x0000e800ff0c7b82 */ /* 0x000ee60000000800 */
[----:B------:R1:W-:Y:S01]  /*26c40*/  LDGSTS.E [R90+0x5a00], desc[UR16][R172.64], !P3 ;  /* 0x05a00000ac5a7fae */ /* 0x0003e2000d9a1010 */
[----:B------:R-:W-:Y:S01]  /*26c50*/  ISETP.GE.U32.AND P3, PT, R4, 0x7ffffde7, PT ;  /* 0x7ffffde70400780c */ /* 0x000fe20003f66070 */
[----:B----4-:R-:W-:Y:S02]  /*26c60*/  VIADD R4, R5, 0xfffffe65 ;  /* 0xfffffe6505047836 */ /* 0x010fe40000000000 */
[----:B------:R4:W-:Y:S01]  /*26c70*/  LDGSTS.E [R90+0x5c00], desc[UR16][R174.64], !P0 ;  /* 0x05c00000ae5a7fae */ /* 0x0009e2000c1a1010 */
[----:B------:R-:W4:Y:S01]  /*26c80*/  LDC R11, c[0x0][0x3a0] ;  /* 0x0000e800ff0b7b82 */ /* 0x000f220000000800 */
[----:B-1----:R-:W-:-:S02]  /*26c90*/  VIADD R5, R7, 0xfffffe62 ;  /* 0xfffffe6207057836 */ /* 0x002fc40000000000 */
[----:B------:R1:W-:Y:S01]  /*26ca0*/  LDGSTS.E [R90+0x5e00], desc[UR16][R176.64], !P0 ;  /* 0x05e00000b05a7fae */ /* 0x0003e2000c1a1010 */
[----:B------:R-:W-:Y:S01]  /*26cb0*/  ISETP.GE.U32.AND P0, PT, R4, 0x7ffffde6, PT ;  /* 0x7ffffde60400780c */ /* 0x000fe20003f06070 */
[----:B---3--:R-:W-:Y:S02]  /*26cc0*/  VIADD R4, R9, 0xfffffe64 ;  /* 0xfffffe6409047836 */ /* 0x008fe40000000000 */
[----:B------:R1:W-:Y:S01]  /*26cd0*/  LDGSTS.E [R90+0x6000], desc[UR16][R178.64], !P4 ;  /* 0x06000000b25a7fae */ /* 0x0003e2000e1a1010 */
[----:B------:R-:W3:Y:S03]  /*26ce0*/  LDC R10, c[0x0][0x3a0] ;  /* 0x0000e800ff0a7b82 */ /* 0x000ee60000000800 */
[----:B------:R1:W-:Y:S01]  /*26cf0*/  LDGSTS.E [R90+0x6200], desc[UR16][R180.64], !P4 ;  /* 0x06200000b45a7fae */ /* 0x0003e2000e1a1010 */
[----:B------:R-:W-:Y:S02]  /*26d00*/  ISETP.GE.U32.AND P4, PT, R4, 0x7ffffde5, PT ;  /* 0x7ffffde50400780c */ /* 0x000fe40003f86070 */
[----:B------:R-:W-:Y:S01]  /*26d10*/  IADD3 R4, PT, PT, R8, -0x19d, RZ ;  /* 0xfffffe6308047810 */ /* 0x000fe20007ffe0ff */
        /* <DEDUP_REMOVED lines=10> */
[----:B------:R-:W2:Y:S03]  /*26dc0*/  LDC R8, c[0x0][0x3a0] ;  /* 0x0000e800ff087b82 */ /* 0x000ea60000000800 */
[----:B------:R1:W-:Y:S01]  /*26dd0*/  LDGSTS.E [R90+0x6e00], desc[UR16][R192.64], !P4 ;  /* 0x06e00000c05a7fae */ /* 0x0003e2000e1a1010 */
[----:B------:R-:W-:-:S02]  /*26de0*/  ISETP.GE.U32.AND P4, PT, R4, 0x7ffffde2, PT ;  /* 0x7ffffde20400780c */ /* 0x000fc40003f86070 */
[----:B------:R-:W-:Y:S01]  /*26df0*/  IADD3 R4, PT, PT, R12, -0x1a0, RZ ;  /* 0xfffffe600c047810 */ /* 0x000fe20007ffe0ff */
[----:B------:R-:W-:Y:S01]  /*26e00*/  STL.64 [R1+0x11f0], R2 ;  /* 0x0011f00201007387 */ /* 0x000fe20000100a00 */
[----:B------:R-:W2:Y:S03]  /*26e10*/  LDC R7, c[0x0][0x3a0] ;  /* 0x0000e800ff077b82 */ /* 0x000ea60000000800 */
[----:B------:R1:W-:Y:S04]  /*26e20*/  LDGSTS.E [R90+0x7000], desc[UR16][R194.64], !P0 ;  /* 0x07000000c25a7fae */ /* 0x0003e8000c1a1010 */
[----:B------:R1:W-:Y:S01]  /*26e30*/  LDGSTS.E [R90+0x7200], desc[UR16][R204.64], !P0 ;  /* 0x07200000cc5a7fae */ /* 0x0003e2000c1a1010 */
[----:B------:R-:W-:Y:S01]  /*26e40*/  ISETP.GE.U32.AND P0, PT, R4, 0x7ffffde1, PT ;  /* 0x7ffffde10400780c */ /* 0x000fe20003f06070 */
[----:B----4-:R-:W-:Y:S01]  /*26e50*/  VIADD R4, R11, 0xfffffe5f ;  /* 0xfffffe5f0b047836 */ /* 0x010fe20000000000 */
[----:B------:R-:W4:Y:S01]  /*26e60*/  LDC R6, c[0x0][0x3a0] ;  /* 0x0000e800ff067b82 */ /* 0x000f220000000800 */
[----:B------:R1:W-:Y:S04]  /*26e70*/  LDGSTS.E [R90+0x7400], desc[UR16][R206.64], !P3 ;  /* 0x07400000ce5a7fae */ /* 0x0003e8000d9a1010 */
[----:B------:R1:W-:Y:S01]  /*26e80*/  LDGSTS.E [R90+0x7600], desc[UR16][R208.64], !P3 ;  /* 0x07600000d05a7fae */ /* 0x0003e2000d9a1010 */
[----:B------:R-:W-:Y:S01]  /*26e90*/  ISETP.GE.U32.AND P3, PT, R4, 0x7ffffde0, PT ;  /* 0x7ffffde00400780c */ /* 0x000fe20003f66070 */
[----:B---3--:R-:W-:Y:S01]  /*26ea0*/  VIADD R4, R10, 0xfffffe5e ;  /* 0xfffffe5e0a047836 */ /* 0x008fe20000000000 */
[----:B------:R-:W3:Y:S01]  /*26eb0*/  LDC R12, c[0x0][0x3a0] ;  /* 0x0000e800ff0c7b82 */ /* 0x000ee20000000800 */
[----:B------:R1:W-:Y:S04]  /*26ec0*/  LDGSTS.E [R90+0x7800], desc[UR16][R210.64], !P4 ;  /* 0x07800000d25a7fae */ /* 0x0003e8000e1a1010 */
[----:B------:R2:W-:Y:S01]  /*26ed0*/  LDGSTS.E [R90+0x7a00], desc[UR16][R212.64], !P4 ;  /* 0x07a00000d45a7fae */ /* 0x0005e2000e1a1010 */
[----:B------:R-:W-:-:S02]  /*26ee0*/  ISETP.GE.U32.AND P4, PT, R4, 0x7ffffddf, PT ;  /* 0x7ffffddf0400780c */ /* 0x000fc40003f86070 */
[----:B-1----:R-:W-:Y:S01]  /*26ef0*/  IADD3 R4, PT, PT, R5, -0x1a3, RZ ;  /* 0xfffffe5d05047810 */ /* 0x002fe20007ffe0ff */
[----:B------:R1:W-:Y:S01]  /*26f00*/  LDGSTS.E [R90+0x7c00], desc[UR16][R214.64], !P0 ;  /* 0x07c00000d65a7fae */ /* 0x0003e2000c1a1010 */
[----:B------:R-:W1:Y:S03]  /*26f10*/  LDC R11, c[0x0][0x3a0] ;  /* 0x0000e800ff0b7b82 */ /* 0x000e660000000800 */
[----:B------:R1:W-:Y:S01]  /*26f20*/  LDGSTS.E [R90+0x7e00], desc[UR16][R216.64], !P0 ;  /* 0x07e00000d85a7fae */ /* 0x0003e2000c1a1010 */
[----:B------:R-:W-:Y:S01]  /*26f30*/  ISETP.GE.U32.AND P0, PT, R4, 0x7ffffdde, PT ;  /* 0x7ffffdde0400780c */ /* 0x000fe20003f06070 */
[----:B------:R-:W-:Y:S02]  /*26f40*/  VIADD R4, R9, 0xfffffe5c ;  /* 0xfffffe5c09047836 */ /* 0x000fe40000000000 */
[----:B------:R1:W-:Y:S04]  /*26f50*/  LDGSTS.E [R90+0x8000], desc[UR16][R218.64], !P3 ;  /* 0x08000000da5a7fae */ /* 0x0003e8000d9a1010 */
[----:B------:R1:W-:Y:S01]  /*26f60*/  STL.64 [R1+0x1208], R68 ;  /* 0x0012084401007387 */ /* 0x0003e20000100a00 */
[----:B--2---:R-:W-:Y:S01]  /*26f70*/  IADD3 R5, PT, PT, R7, -0x1a6, RZ ;  /* 0xfffffe5a07057810 */ /* 0x004fe20007ffe0ff */
[----:B------:R-:W2:Y:S02]  /*26f80*/  LDC R10, c[0x0][0x3a0] ;  /* 0x0000e800ff0a7b82 */ /* 0x000ea40000000800 */
[----:B------:R1:W-:Y:S04]  /*26f90*/  LDGSTS.E [R90+0x8200], desc[UR16][R18.64], !P3 ;  /* 0x08200000125a7fae */ /* 0x0003e8000d9a1010 */
[----:B------:R1:W-:Y:S02]  /*26fa0*/  LDGSTS.E [R90+0x8400], desc[UR16][R16.64], !P4 ;  /* 0x08400000105a7fae */ /* 0x0003e4000e1a1010 */
[----:B------:R-:W1:Y:S02]  /*26fb0*/  LDC R9, c[0x0][0x3a0] ;  /* 0x0000e800ff097b82 */ /* 0x000e640000000800 */
[----:B------:R1:W-:Y:S04]  /*26fc0*/  LDGSTS.E [R90+0x8600], desc[UR16][R30.64], !P4 ;  /* 0x086000001e5a7fae */ /* 0x0003e8000e1a1010 */
[----:B------:R-:W2:Y:S02]  /*26fd0*/  LDL.64 R18, [R1+0x1c8] ;  /* 0x0001c80001127983 */ /* 0x000ea40000100a00 */
[----:B------:R-:W1:Y:S02]  /*26fe0*/  LDC R7, c[0x0][0x3a0] ;  /* 0x0000e800ff077b82 */ /* 0x000e640000000800 */
[----:B------:R-:W3:Y:S01]  /*26ff0*/  LDL.64 R16, [R1+0x1d0] ;  /* 0x0001d00001107983 */ /* 0x000ee20000100a00 */
[----:B------:R-:W-:-:S03]  /*27000*/  ISETP.GE.U32.AND P3, PT, R4, 0x7ffffddd, PT ;  /* 0x7ffffddd0400780c */ /* 0x000fc60003f66070 */
[----:B------:R-:W3:Y:S01]  /*27010*/  LDL.64 R32, [R1+0x1d8] ;  /* 0x0001d80001207983 */ /* 0x000ee20000100a00 */
[----:B------:R-:W-:Y:S01]  /*27020*/  VIADD R4, R8, 0xfffffe5b ;  /* 0xfffffe5b08047836 */ /* 0x000fe20000000000 */
[----:B------:R-:W-:Y:S01]  /*27030*/  ISETP.GE.U32.AND P4, PT, R5, 0x7ffffddb, PT ;  /* 0x7ffffddb0500780c */ /* 0x000fe20003f86070 */
[----:B------:R-:W1:Y:S01]  /*27040*/  LDC R8, c[0x0][0x3a0] ;  /* 0x0000e800ff087b82 */ /* 0x000e620000000800 */
[----:B------:R1:W-:Y:S04]  /*27050*/  LDGSTS.E [R90+0x8800], desc[UR16][R14.64], !P0 ;  /* 0x088000000e5a7fae */ /* 0x0003e8000c1a1010 */
[----:B------:R1:W-:Y:S03]  /*27060*/  LDGSTS.E [R90+0x8a00], desc[UR16][R24.64], !P0 ;  /* 0x08a00000185a7fae */ /* 0x0003e6000c1a1010 */
[----:B------:R-:W1:Y:S01]  /*27070*/  LDC R5, c[0x0][0x3a0] ;  /* 0x0000e800ff057b82 */ /* 0x000e620000000800 */
[----:B------:R-:W3:Y:S04]  /*27080*/  LDL.64 R30, [R1+0x1f0] ;  /* 0x0001f000011e7983 */ /* 0x000ee80000100a00 */
[----:B------:R-:W3:Y:S01]  /*27090*/  LDL.64 R14, [R1+0x1e0] ;  /* 0x0001e000010e7983 */ /* 0x000ee20000100a00 */
[----:B------:R-:W-:-:S03]  /*270a0*/  ISETP.GE.U32.AND P0, PT, R4, 0x7ffffddc, PT ;  /* 0x7ffffddc0400780c */ /* 0x000fc60003f06070 */
[----:B------:R-:W3:Y:S04]  /*270b0*/  LDL.64 R24, [R1+0x1e8] ;  /* 0x0001e80001187983 */ /* 0x000ee80000100a00 */
[----:B------:R1:W-:Y:S04]  /*270c0*/  LDGSTS.E [R90+0x8c00], desc[UR16][R22.64], !P3 ;  /* 0x08c00000165a7fae */ /* 0x0003e8000d9a1010 */
[----:B------:R1:W-:Y:S04]  /*270d0*/  LDGSTS.E [R90+0x8e00], desc[UR16][R20.64], !P3 ;  /* 0x08e00000145a7fae */ /* 0x0003e8000d9a1010 */
[----:B------:R1:W-:Y:S04]  /*270e0*/  LDGSTS.E [R90+0x9000], desc[UR16][R26.64], !P0 ;  /* 0x090000001a5a7fae */ /* 0x0003e8000c1a1010 */
[----:B------:R-:W3:Y:S04]  /*270f0*/  LDL.64 R22, [R1+0x1f8] ;  /* 0x0001f80001167983 */ /* 0x000ee80000100a00 */
[----:B------:R-:W3:Y:S04]  /*27100*/  LDL.64 R20, [R1+0x200] ;  /* 0x0002000001147983 */ /* 0x000ee80000100a00 */
[----:B------:R-:W3:Y:S04]  /*27110*/  LDL.64 R26, [R1+0x208] ;  /* 0x00020800011a7983 */ /* 0x000ee80000100a00 */
[----:B------:R1:W-:Y:S01]  /*27120*/  LDGSTS.E [R90+0x9200], desc[UR16][R28.64], !P0 ;  /* 0x092000001c5a7fae */ /* 0x0003e2000c1a1010 */
[----:B----4-:R-:W-:-:S02]  /*27130*/  VIADD R4, R6, 0xfffffe59 ;  /* 0xfffffe5906047836 */ /* 0x010fc40000000000 */
[----:B------:R-:W4:Y:S01]  /*27140*/  LDC R6, c[0x0][0x3a0] ;  /* 0x0000e800ff067b82 */ /* 0x000f220000000800 */
[----:B------:R-:W4:Y:S04]  /*27150*/  LDL.64 R34, [R1+0x5d8] ;  /* 0x0005d80001227983 */ /* 0x000f280000100a00 */
[----:B------:R-:W4:Y:S04]  /*27160*/  LDL.64 R38, [R1+0x6c8] ;  /* 0x0006c80001267983 */ /* 0x000f280000100a00 */
[----:B------:R-:W4:Y:S01]  /*27170*/  LDL.64 R28, [R1+0x210] ;  /* 0x00021000011c7983 */ /* 0x000f220000100a00 */
[----:B------:R-:W-:-:S03]  /*27180*/  ISETP.GE.U32.AND P3, PT, R4, 0x7ffffdda, PT ;  /* 0x7ffffdda0400780c */ /* 0x000fc60003f66070 */
[----:B------:R-:W4:Y:S04]  /*27190*/  LDL.64 R36, [R1+0x6d8] ;  /* 0x0006d80001247983 */ /* 0x000f280000100a00 */
[----:B------:R-:W4:Y:S01]  /*271a0*/  LDL.64 R224, [R1+0x748] ;  /* 0x0007480001e07983 */ /* 0x000f220000100a00 */
[----:B------:R-:W-:-:S03]  /*271b0*/  ISETP.GE.AND P5, PT, R83, R201, PT ;  /* 0x000000c95300720c */ /* 0x000fc60003fa6270 */
[----:B------:R-:W4:Y:S04]  /*271c0*/  LDL.64 R248, [R1+0x760] ;  /* 0x0007600001f87983 */ /* 0x000f280000100a00 */
        /* <DEDUP_REMOVED lines=12> */
[----:B------:R-:W4:Y:S01]  /*27290*/  LDL.64 R226, [R1+0x10d0] ;  /* 0x0010d00001e27983 */ /* 0x000f220000100a00 */
[----:B------:R-:W-:-:S03]  /*272a0*/  VIADD R92, R92, 0x100000 ;  /* 0x001000005c5c7836 */ /* 0x000fc60000000000 */
[----:B------:R-:W4:Y:S04]  /*272b0*/  LDL.64 R250, [R1+0x1140] ;  /* 0x0011400001fa7983 */ /* 0x000f280000100a00 */
[----:B------:R-:W4:Y:S04]  /*272c0*/  LDL.64 R60, [R1+0x11b8] ;  /* 0x0011b800013c7983 */ /* 0x000f280000100a00 */
[----:B------:R-:W4:Y:S01]  /*272d0*/  LDL.64 R44, [R1+0x11d0] ;  /* 0x0011d000012c7983 */ /* 0x000f220000100a00 */
[----:B------:R-:W-:-:S03]  /*272e0*/  VIADD R89, R89, 0x100000 ;  /* 0x0010000059597836 */ /* 0x000fc60000000000 */
[----:B------:R-:W4:Y:S04]  /*272f0*/  LDL.64 R58, [R1+0x11a0] ;  /* 0x0011a000013a7983 */ /* 0x000f280000100a00 */
[----:B------:R-:W4:Y:S04]  /*27300*/  LDL.64 R42, [R1+0x11c0] ;  /* 0x0011c000012a7983 */ /* 0x000f280000100a00 */
[----:B-1----:R-:W4:Y:S04]  /*27310*/  LDL.64 R68, [R1+0xc10] ;  /* 0x000c100001447983 */ /* 0x002f280000100a00 */
[----:B------:R-:W4:Y:S04]  /*27320*/  LDL.64 R56, [R1+0x1180] ;  /* 0x0011800001387983 */ /* 0x000f280000100a00 */
[----:B------:R-:W4:Y:S01]  /*27330*/  LDL.64 R40, [R1+0x11a8] ;  /* 0x0011a80001287983 */ /* 0x000f220000100a00 */
[----:B------:R-:W-:Y:S01]  /*27340*/  IADD3 R88, PT, PT, R88, 0x100000, RZ ;  /* 0x0010000058587810 */ /* 0x000fe20007ffe0ff */
[----:B------:R-:W-:-:S02]  /*27350*/  VIADD R87, R87, 0x100000 ;  /* 0x0010000057577836 */ /* 0x000fc40000000000 */
        /* <DEDUP_REMOVED lines=8> */
[----:B------:R-:W4:Y:S01]  /*273e0*/  LDL.64 R50, [R1+0x10f8] ;  /* 0x0010f80001327983 */ /* 0x000f220000100a00 */
[----:B------:R-:W-:-:S03]  /*273f0*/  IADD3 R85, PT, PT, R85, 0x100000, RZ ;  /* 0x0010000055557810 */ /* 0x000fc60007ffe0ff */
[----:B------:R-:W4:Y:S04]  /*27400*/  LDL.64 R64, [R1+0x1070] ;  /* 0x0010700001407983 */ /* 0x000f280000100a00 */
[----:B------:R-:W4:Y:S01]  /*27410*/  LDL.64 R48, [R1+0x10c8] ;  /* 0x0010c80001307983 */ /* 0x000f220000100a00 */
[----:B------:R-:W-:-:S03]  /*27420*/  VIADD R82, R82, 0x100000 ;  /* 0x0010000052527836 */ /* 0x000fc60000000000 */
[----:B------:R-:W4:Y:S04]  /*27430*/  LDL.64 R62, [R1+0xff0] ;  /* 0x000ff000013e7983 */ /* 0x000f280000100a00 */
[----:B------:R-:W4:Y:S04]  /*27440*/  LDL.64 R46, [R1+0x1068] ;  /* 0x00106800012e7983 */ /* 0x000f280000100a00 */
[----:B--2---:R1:W-:Y:S04]  /*27450*/  LDGSTS.E [R90+0x9400], desc[UR16][R18.64], !P4 ;  /* 0x09400000125a7fae */ /* 0x0043e8000e1a1010 */
[----:B---3--:R1:W-:Y:S04]  /*27460*/  LDGSTS.E [R90+0x9600], desc[UR16][R16.64], !P4 ;  /* 0x09600000105a7fae */ /* 0x0083e8000e1a1010 */
[----:B------:R1:W-:Y:S04]  /*27470*/  LDGSTS.E [R90+0x9800], desc[UR16][R32.64], !P3 ;  /* 0x09800000205a7fae */ /* 0x0003e8000d9a1010 */
[----:B------:R-:W2:Y:S04]  /*27480*/  LDL.64 R18, [R1+0x218] ;  /* 0x0002180001127983 */ /* 0x000ea80000100a00 */
[----:B------:R-:W3:Y:S01]  /*27490*/  LDL.64 R16, [R1+0x220] ;  /* 0x0002200001107983 */ /* 0x000ee20000100a00 */
[----:B------:R-:W-:-:S02]  /*274a0*/  VIADD R4, R12, 0xfffffe58 ;  /* 0xfffffe580c047836 */ /* 0x000fc40000000000 */
[----:B------:R-:W1:Y:S01]  /*274b0*/  LDC R12, c[0x0][0x3a0] ;  /* 0x0000e800ff0c7b82 */ /* 0x000e620000000800 */
[----:B------:R-:W3:Y:S04]  /*274c0*/  LDL.64 R32, [R1+0x258] ;  /* 0x0002580001207983 */ /* 0x000ee80000100a00 */
[----:B------:R1:W-:Y:S04]  /*274d0*/  LDGSTS.E [R90+0x9a00], desc[UR16][R14.64], !P3 ;  /* 0x09a000000e5a7fae */ /* 0x0003e8000d9a1010 */
[----:B------:R-:W3:Y:S01]  /*274e0*/  LDL.64 R14, [R1+0x228] ;  /* 0x00022800010e7983 */ /* 0x000ee20000100a00 */
[----:B------:R-:W-:-:S02]  /*274f0*/  ISETP.GE.U32.AND P0, PT, R4, 0x7ffffdd9, PT ;  /* 0x7ffffdd90400780c */ /* 0x000fc40003f06070 */
[----:B------:R-:W-:Y:S02]  /*27500*/  IADD3 R4, PT, PT, R11, -0x1a9, RZ ;  /* 0xfffffe570b047810 */ /* 0x000fe40007ffe0ff */
[----:B------:R-:W1:Y:S02]  /*27510*/  LDC R11, c[0x0][0x3a0] ;  /* 0x0000e800ff0b7b82 */ /* 0x000e640000000800 */
[----:B------:R-:W-:Y:S01]  /*27520*/  ISETP.GE.U32.AND P4, PT, R4, 0x7ffffdd8, PT ;  /* 0x7ffffdd80400780c */ /* 0x000fe20003f86070 */
[----:B------:R-:W-:-:S05]  /*27530*/  VIADD R4, R10, 0xfffffe56 ;  /* 0xfffffe560a047836 */ /* 0x000fca0000000000 */
[----:B------:R-:W-:Y:S01]  /*27540*/  ISETP.GE.U32.AND P3, PT, R4, 0x7ffffdd7, PT ;  /* 0x7ffffdd70400780c */ /* 0x000fe20003f66070 */
[----:B------:R1:W-:Y:S01]  /*27550*/  LDGSTS.E [R90+0x9c00], desc[UR16][R24.64], !P0 ;  /* 0x09c00000185a7fae */ /* 0x0003e2000c1a1010 */
[----:B------:R-:W-:Y:S01]  /*27560*/  VIADD R4, R5, 0xfffffe55 ;  /* 0xfffffe5505047836 */ /* 0x000fe20000000000 */
[----:B------:R-:W1:Y:S02]  /*27570*/  LDC R10, c[0x0][0x3a0] ;  /* 0x0000e800ff0a7b82 */ /* 0x000e640000000800 */
[----:B------:R1:W-:Y:S02]  /*27580*/  LDGSTS.E [R90+0x9e00], desc[UR16][R30.64], !P0 ;  /* 0x09e000001e5a7fae */ /* 0x0003e4000c1a1010 */
[----:B------:R-:W-:Y:S02]  /*27590*/  ISETP.GE.U32.AND P0, PT, R4, 0x7ffffdd6, PT ;  /* 0x7ffffdd60400780c */ /* 0x000fe40003f06070 */
[----:B------:R1:W-:Y:S04]  /*275a0*/  LDGSTS.E [R90+0xa000], desc[UR16][R22.64], !P4 ;  /* 0x0a000000165a7fae */ /* 0x0003e8000e1a1010 */
[----:B------:R-:W3:Y:S04]  /*275b0*/  LDL.64 R24, [R1+0x230] ;  /* 0x0002300001187983 */ /* 0x000ee80000100a00 */
[----:B------:R-:W3:Y:S04]  /*275c0*/  LDL.64 R30, [R1+0x240] ;  /* 0x00024000011e7983 */ /* 0x000ee80000100a00 */
[----:B------:R-:W3:Y:S04]  /*275d0*/  LDL.64 R22, [R1+0x238] ;  /* 0x0002380001167983 */ /* 0x000ee80000100a00 */
[----:B------:R1:W-:Y:S04]  /*275e0*/  LDGSTS.E [R90+0xa200], desc[UR16][R20.64], !P4 ;  /* 0x0a200000145a7fae */ /* 0x0003e8000e1a1010 */
[----:B------:R1:W-:Y:S04]  /*275f0*/  LDGSTS.E [R90+0xa400], desc[UR16][R26.64], !P3 ;  /* 0x0a4000001a5a7fae */ /* 0x0003e8000d9a1010 */
[----:B----4-:R4:W-:Y:S04]  /*27600*/  LDGSTS.E [R90+0xa600], desc[UR16][R28.64], !P3 ;  /* 0x0a6000001c5a7fae */ /* 0x0109e8000d9a1010 */
[----:B------:R-:W4:Y:S04]  /*27610*/  LDL.64 R20, [R1+0x248] ;  /* 0x0002480001147983 */ /* 0x000f280000100a00 */
[----:B------:R-:W4:Y:S01]  /*27620*/  LDL.64 R26, [R1+0x250] ;  /* 0x00025000011a7983 */ /* 0x000f220000100a00 */
[----:B------:R-:W-:Y:S01]  /*27630*/  IADD3 R4, PT, PT, R9, -0x1ac, RZ ;  /* 0xfffffe5409047810 */ /* 0x000fe20007ffe0ff */
[----:B------:R-:W-:Y:S01]  /*27640*/  VIADD R5, R7, 0xfffffe52 ;  /* 0xfffffe5207057836 */ /* 0x000fe20000000000 */
[----:B------:R-:W1:Y:S01]  /*27650*/  LDC R9, c[0x0][0x3a0] ;  /* 0x0000e800ff097b82 */ /* 0x000e620000000800 */
[----:B------:R-:W4:Y:S01]  /*27660*/  LDL.64 R28, [R1+0x270] ;  /* 0x00027000011c7983 */ /* 0x000f220000100a00 */
[----:B------:R-:W-:-:S03]  /*27670*/  ISETP.GE.U32.AND P4, PT, R4, 0x7ffffdd5, PT ;  /* 0x7ffffdd50400780c */ /* 0x000fc60003f86070 */
[----:B--2---:R2:W-:Y:S03]  /*27680*/  LDGSTS.E [R90+0xa800], desc[UR16][R18.64], !P0 ;  /* 0x0a800000125a7fae */ /* 0x0045e6000c1a1010 */
[----:B------:R-:W1:Y:S01]  /*27690*/  LDC R7, c[0x0][0x3a0] ;  /* 0x0000e800ff077b82 */ /* 0x000e620000000800 */
[----:B---3--:R2:W-:Y:S04]  /*276a0*/  LDGSTS.E [R90+0xaa00], desc[UR16][R16.64], !P0 ;  /* 0x0aa00000105a7fae */ /* 0x0085e8000c1a1010 */
[----:B------:R-:W3:Y:S04]  /*276b0*/  LDL.64 R18, [R1+0x260] ;  /* 0x0002600001127983 */ /* 0x000ee80000100a00 */
[----:B------:R-:W2:Y:S04]  /*276c0*/  LDL.64 R16, [R1+0x268] ;  /* 0x0002680001107983 */ /* 0x000ea80000100a00 */
[----:B------:R1:W-:Y:S04]  /*276d0*/  LDGSTS.E [R90+0xac00], desc[UR16][R14.64], !P4 ;  /* 0x0ac000000e5a7fae */ /* 0x0003e8000e1a1010 */
[----:B------:R-:W2:Y:S01]  /*276e0*/  LDL.64 R14, [R1+0x278] ;  /* 0x00027800010e7983 */ /* 0x000ea20000100a00 */
[----:B------:R-:W-:Y:S01]  /*276f0*/  VIADD R4, R8, 0xfffffe53 ;  /* 0xfffffe5308047836 */ /* 0x000fe20000000000 */
[----:B------:R-:W-:Y:S01]  /*27700*/  ISETP.GE.U32.AND P3, PT, R5, 0x7ffffdd3, PT ;  /* 0x7ffffdd30500780c */ /* 0x000fe20003f66070 */
[----:B------:R-:W2:Y:S03]  /*27710*/  LDC R8, c[0x0][0x3a0] ;  /* 0x0000e800ff087b82 */ /* 0x000ea60000000800 */
[----:B------:R-:W-:-:S02]  /*27720*/  ISETP.GE.U32.AND P0, PT, R4, 0x7ffffdd4, PT ;  /* 0x7ffffdd40400780c */ /* 0x000fc40003f06070 */
[----:B------:R-:W-:-:S03]  /*27730*/  IADD3 R4, PT, PT, R6, -0x1af, RZ ;  /* 0xfffffe5106047810 */ /* 0x000fc60007ffe0ff */
[----:B------:R-:W2:Y:S01]  /*27740*/  LDC R5, c[0x0][0x3a0] ;  /* 0x0000e800ff057b82 */ /* 0x000ea20000000800 */
[----:B------:R2:W-:Y:S01]  /*27750*/  LDGSTS.E [R90+0xae00], desc[UR16][R24.64], !P4 ;  /* 0x0ae00000185a7fae */ /* 0x0005e2000e1a1010 */
[----:B------:R-:W-:Y:S01]  /*27760*/  ISETP.GE.U32.AND P4, PT, R4, 0x7ffffdd2, PT ;  /* 0x7ffffdd20400780c */ /* 0x000fe20003f86070 */
[----:B-1----:R-:W-:-:S05]  /*27770*/  VIADD R4, R12, 0xfffffe50 ;  /* 0xfffffe500c047836 */ /* 0x002fca0000000000 */
[----:B------:R-:W1:Y:S01]  /*27780*/  LDC R6, c[0x0][0x3a0] ;  /* 0x0000e800ff067b82 */ /* 0x000e620000000800 */
[----:B------:R1:W-:Y:S04]  /*27790*/  LDGSTS.E [R90+0xb000], desc[UR16][R22.64], !P0 ;  /* 0x0b000000165a7fae */ /* 0x0003e8000c1a1010 */
[----:B------:R-:W2:Y:S03]  /*277a0*/  LDL.64 R24, [R1+0x280] ;  /* 0x0002800001187983 */ /* 0x000ea60000100a00 */
[----:B------:R-:W1:Y:S01]  /*277b0*/  LDC R12, c[0x0][0x3a0] ;  /* 0x0000e800ff0c7b82 */ /* 0x000e620000000800 */
[----:B------:R1:W-:Y:S01]  /*277c0*/  LDGSTS.E [R90+0xb200], desc[UR16][R30.64], !P0 ;  /* 0x0b2000001e5a7fae */ /* 0x0003e2000c1a1010 */
[----:B------:R-:W-:-:S03]  /*277d0*/  ISETP.GE.U32.AND P0, PT, R4, 0x7ffffdd1, PT ;  /* 0x7ffffdd10400780c */ /* 0x000fc60003f06070 */
[----:B------:R-:W2:Y:S04]  /*277e0*/  LDL.64 R22, [R1+0x288] ;  /* 0x0002880001167983 */ /* 0x000ea80000100a00 */
[----:B----4-:R4:W-:Y:S04]  /*277f0*/  LDGSTS.E [R90+0xb400], desc[UR16][R20.64], !P3 ;  /* 0x0b400000145a7fae */ /* 0x0109e8000d9a1010 */
[----:B------:R-:W4:Y:S04]  /*27800*/  LDL.64 R30, [R1+0x290] ;  /* 0x00029000011e7983 */ /* 0x000f280000100a00 */
[----:B------:R1:W-:Y:S04]  /*27810*/  LDGSTS.E [R90+0xb600], desc[UR16][R26.64], !P3 ;  /* 0x0b6000001a5a7fae */ /* 0x0003e8000d9a1010 */
[----:B------:R-:W4:Y:S04]  /*27820*/  LDL.64 R20, [R1+0x298] ;  /* 0x0002980001147983 */ /* 0x000f280000100a00 */
[----:B------:R1:W-:Y:S04]  /*27830*/  LDGSTS.E [R90+0xb800], desc[UR16][R32.64], !P4 ;  /* 0x0b800000205a7fae */ /* 0x0003e8000e1a1010 */
[----:B------:R-:W4:Y:S01]  /*27840*/  LDL.64 R26, [R1+0x2a0] ;  /* 0x0002a000011a7983 */ /* 0x000f220000100a00 */
[----:B------:R-:W-:-:S02]  /*27850*/  VIADD R4, R11, 0xfffffe4f ;  /* 0xfffffe4f0b047836 */ /* 0x000fc40000000000 */
[----:B------:R-:W1:Y:S03]  /*27860*/  LDC R11, c[0x0][0x3a0] ;  /* 0x0000e800ff0b7b82 */ /* 0x000e660000000800 */
[----:B------:R-:W-:Y:S01]  /*27870*/  ISETP.GE.U32.AND P3, PT, R4, 0x7ffffdd0, PT ;  /* 0x7ffffdd00400780c */ /* 0x000fe20003f66070 */
[----:B------:R-:W4:Y:S04]  /*27880*/  LDL.64 R32, [R1+0x2d8] ;  /* 0x0002d80001207983 */ /* 0x000f280000100a00 */
[----:B---3--:R3:W-:Y:S04]  /*27890*/  LDGSTS.E [R90+0xba00], desc[UR16][R18.64], !P4 ;  /* 0x0ba00000125a7fae */ /* 0x0087e8000e1a1010 */
[----:B--2---:R3:W-:Y:S04]  /*278a0*/  LDGSTS.E [R90+0xbc00], desc[UR16][R16.64], !P0 ;  /* 0x0bc00000105a7fae */ /* 0x0047e8000c1a1010 */
[----:B------:R3:W-:Y:S04]  /*278b0*/  LDGSTS.E [R90+0xbe00], desc[UR16][R28.64], !P0 ;  /* 0x0be000001c5a7fae */ /* 0x0007e8000c1a1010 */
[----:B------:R-:W2:Y:S04]  /*278c0*/  LDL.64 R18, [R1+0x2a8] ;  /* 0x0002a80001127983 */ /* 0x000ea80000100a00 */
[----:B------:R-:W3:Y:S01]  /*278d0*/  LDL.64 R16, [R1+0x2b0] ;  /* 0x0002b00001107983 */ /* 0x000ee20000100a00 */
[----:B------:R-:W-:-:S02]  /*278e0*/  IADD3 R4, PT, PT, R10, -0x1b2, RZ ;  /* 0xfffffe4e0a047810 */ /* 0x000fc40007ffe0ff */
[----:B------:R-:W1:Y:S01]  /*278f0*/  LDC R10, c[0x0][0x3a0] ;  /* 0x0000e800ff0a7b82 */ /* 0x000e620000000800 */
[----:B------:R-:W3:Y:S04]  /*27900*/  LDL.64 R28, [R1+0x2c0] ;  /* 0x0002c000011c7983 */ /* 0x000ee80000100a00 */
[----:B------:R1:W-:Y:S04]  /*27910*/  LDGSTS.E [R90+0xc000], desc[UR16][R14.64], !P3 ;  /* 0x0c0000000e5a7fae */ /* 0x0003e8000d9a1010 */
[----:B------:R-:W3:Y:S01]  /*27920*/  LDL.64 R14, [R1+0x2b8] ;  /* 0x0002b800010e7983 */ /* 0x000ee20000100a00 */
[----:B------:R-:W-:Y:S01]  /*27930*/  ISETP.GE.U32.AND P4, PT, R4, 0x7ffffdcf, PT ;  /* 0x7ffffdcf0400780c */ /* 0x000fe20003f86070 */
[----:B------:R-:W-:-:S05]  /*27940*/  VIADD R4, R5, 0xfffffe4d ;  /* 0xfffffe4d05047836 */ /* 0x000fca0000000000 */
[----:B------:R-:W-:Y:S01]  /*27950*/  ISETP.GE.U32.AND P0, PT, R4, 0x7ffffdce, PT ;  /* 0x7ffffdce0400780c */ /* 0x000fe20003f06070 */
[----:B------:R-:W-:Y:S01]  /*27960*/  VIADD R4, R9, 0xfffffe4c ;  /* 0xfffffe4c09047836 */ /* 0x000fe20000000000 */
[----:B------:R1:W-:Y:S04]  /*27970*/  LDGSTS.E [R90+0xc200], desc[UR16][R24.64], !P3 ;  /* 0x0c200000185a7fae */ /* 0x0003e8000d9a1010 */
[----:B------:R-:W-:Y:S01]  /*27980*/  ISETP.GE.U32.AND P3, PT, R4, 0x7ffffdcd, PT ;  /* 0x7ffffdcd0400780c */ /* 0x000fe20003f66070 */
[----:B------:R-:W-:Y:S01]  /*27990*/  VIADD R5, R7, 0xfffffe4a ;  /* 0xfffffe4a07057836 */ /* 0x000fe20000000000 */
[----:B------:R-:W1:Y:S01]  /*279a0*/  LDC R9, c[0x0][0x3a0] ;  /* 0x0000e800ff097b82 */ /* 0x000e620000000800 */
[----:B------:R1:W-:Y:S04]  /*279b0*/  LDGSTS.E [R90+0xc400], desc[UR16][R22.64], !P4 ;  /* 0x0c400000165a7fae */ /* 0x0003e8000e1a1010 */
[----:B------:R-:W3:Y:S01]  /*279c0*/  LDL.64 R24, [R1+0x2c8] ;  /* 0x0002c80001187983 */ /* 0x000ee20000100a00 */
[----:B------:R-:W-:-:S02]  /*279d0*/  IADD3 R4, PT, PT, R8, -0x1b5, RZ ;  /* 0xfffffe4b08047810 */ /* 0x000fc40007ffe0ff */
[----:B------:R-:W1:Y:S01]  /*279e0*/  LDC R7, c[0x0][0x3a0] ;  /* 0x0000e800ff077b82 */ /* 0x000e620000000800 */
[----:B----4-:R4:W-:Y:S04]  /*279f0*/  LDGSTS.E [R90+0xc600], desc[UR16][R30.64], !P4 ;  /* 0x0c6000001e5a7fae */ /* 0x0109e8000e1a1010 */
[----:B------:R-:W4:Y:S03]  /*27a00*/  LDL.64 R22, [R1+0x2d0] ;  /* 0x0002d00001167983 */ /* 0x000f260000100a00 */
[----:B------:R-:W1:Y:S01]  /*27a10*/  LDC R8, c[0x0][0x3a0] ;  /* 0x0000e800ff087b82 */ /* 0x000e620000000800 */
[----:B------:R1:W-:Y:S04]  /*27a20*/  LDGSTS.E [R90+0xc800], desc[UR16][R20.64], !P0 ;  /* 0x0c800000145a7fae */ /* 0x0003e8000c1a1010 */
[----:B------:R-:W4:Y:S04]  /*27a30*/  LDL.64 R30, [R1+0x2f0] ;  /* 0x0002f000011e7983 */ /* 0x000f280000100a00 */
[----:B------:R1:W-:Y:S04]  /*27a40*/  LDGSTS.E [R90+0xca00], desc[UR16][R26.64], !P0 ;  /* 0x0ca000001a5a7fae */ /* 0x0003e8000c1a1010 */
[----:B------:R-:W4:Y:S04]  /*27a50*/  LDL.64 R20, [R1+0x2e0] ;  /* 0x0002e00001147983 */ /* 0x000f280000100a00 */
[----:B------:R-:W4:Y:S01]  /*27a60*/  LDL.64 R26, [R1+0x2e8] ;  /* 0x0002e800011a7983 */ /* 0x000f220000100a00 */
[----:B------:R-:W-:-:S03]  /*27a70*/  ISETP.GE.U32.AND P0, PT, R4, 0x7ffffdcc, PT ;  /* 0x7ffffdcc0400780c */ /* 0x000fc60003f06070 */
[----:B--2---:R2:W-:Y:S04]  /*27a80*/  LDGSTS.E [R90+0xcc00], desc[UR16][R18.64], !P3 ;  /* 0x0cc00000125a7fae */ /* 0x0045e8000d9a1010 */
[----:B---3--:R2:W-:Y:S04]  /*27a90*/  LDGSTS.E [R90+0xce00], desc[UR16][R16.64], !P3 ;  /* 0x0ce00000105a7fae */ /* 0x0085e8000d9a1010 */
[----:B------:R-:W3:Y:S04]  /*27aa0*/  LDL.64 R18, [R1+0x2f8] ;  /* 0x0002f80001127983 */ /* 0x000ee80000100a00 */
[----:B------:R-:W2:Y:S04]  /*27ab0*/  LDL.64 R16, [R1+0x300] ;  /* 0x0003000001107983 */ /* 0x000ea80000100a00 */
[----:B------:R2:W-:Y:S01]  /*27ac0*/  LDGSTS.E [R90+0xd000], desc[UR16][R14.64], !P0 ;  /* 0x0d0000000e5a7fae */ /* 0x0005e2000c1a1010 */
[----:B------:R-:W-:Y:S01]  /*27ad0*/  ISETP.GE.U32.AND P4, PT, R5, 0x7ffffdcb, PT ;  /* 0x7ffffdcb0500780c */ /* 0x000fe20003f86070 */
[----:B-1----:R-:W-:Y:S01]  /*27ae0*/  VIADD R4, R6, 0xfffffe49 ;  /* 0xfffffe4906047836 */ /* 0x002fe20000000000 */
[----:B------:R-:W1:Y:S01]  /*27af0*/  LDC R5, c[0x0][0x3a0] ;  /* 0x0000e800ff057b82 */ /* 0x000e620000000800 */
[----:B------:R1:W-:Y:S04]  /*27b00*/  LDGSTS.E [R90+0xd200], desc[UR16][R28.64], !P0 ;  /* 0x0d2000001c5a7fae */ /* 0x0003e8000c1a1010 */
[----:B------:R-:W2:Y:S01]  /*27b10*/  LDL.64 R14, [R1+0x308] ;  /* 0x00030800010e7983 */ /* 0x000ea20000100a00 */
[----:B------:R-:W-:-:S02]  /*27b20*/  ISETP.GE.U32.AND P3, PT, R4, 0x7ffffdca, PT ;  /* 0x7ffffdca0400780c */ /* 0x000fc40003f66070 */
[----:B------:R-:W1:Y:S01]  /*27b30*/  LDC R6, c[0x0][0x3a0] ;  /* 0x0000e800ff067b82 */ /* 0x000e620000000800 */
[----:B------:R-:W-:Y:S01]  /*27b40*/  IADD3 R4, PT, PT, R12, -0x1b8, RZ ;  /* 0xfffffe480c047810 */ /* 0x000fe20007ffe0ff */
[----:B------:R-:W2:Y:S03]  /*27b50*/  LDL.64 R28, [R1+0x310] ;  /* 0x00031000011c7983 */ /* 0x000ea60000100a00 */
[----:B------:R-:W-:Y:S01]  /*27b60*/  ISETP.GE.U32.AND P0, PT, R4, 0x7ffffdc9, PT ;  /* 0x7ffffdc90400780c */ /* 0x000fe20003f06070 */
[----:B------:R-:W-:Y:S02]  /*27b70*/  VIADD R4, R11, 0xfffffe47 ;  /* 0xfffffe470b047836 */ /* 0x000fe40000000000 */
[----:B------:R-:W1:Y:S01]  /*27b80*/  LDC R12, c[0x0][0x3a0] ;  /* 0x0000e800ff0c7b82 */ /* 0x000e620000000800 */
[----:B------:R1:W-:Y:S07]  /*27b90*/  LDGSTS.E [R90+0xd400], desc[UR16][R24.64], !P4 ;  /* 0x0d400000185a7fae */ /* 0x0003ee000e1a1010 */
[----:B------:R-:W1:Y:S01]  /*27ba0*/  LDC R11, c[0x0][0x3a0] ;  /* 0x0000e800ff0b7b82 */ /* 0x000e620000000800 */
[----:B----4-:R4:W-:Y:S04]  /*27bb0*/  LDGSTS.E [R90+0xd600], desc[UR16][R22.64], !P4 ;  /* 0x0d600000165a7fae */ /* 0x0109e8000e1a1010 */
[----:B------:R-:W4:Y:S01]  /*27bc0*/  LDL.64 R24, [R1+0x318] ;  /* 0x0003180001187983 */ /* 0x000f220000100a00 */
[----:B------:R-:W-:-:S03]  /*27bd0*/  ISETP.GE.U32.AND P4, PT, R4, 0x7ffffdc8, PT ;  /* 0x7ffffdc80400780c */ /* 0x000fc60003f86070 */
[----:B------:R1:W-:Y:S04]  /*27be0*/  LDGSTS.E [R90+0xd800], desc[UR16][R32.64], !P3 ;  /* 0x0d800000205a7fae */ /* 0x0003e8000d9a1010 */
[----:B------:R-:W4:Y:S04]  /*27bf0*/  LDL.64 R22, [R1+0x320] ;  /* 0x0003200001167983 */ /* 0x000f280000100a00 */
[----:B------:R1:W-:Y:S01]  /*27c00*/  LDGSTS.E [R90+0xda00], desc[UR16][R20.64], !P3 ;  /* 0x0da00000145a7fae */ /* 0x0003e2000d9a1010 */
[----:B------:R-:W-:Y:S02]  /*27c10*/  VIADD R4, R10, 0xfffffe46 ;  /* 0xfffffe460a047836 */ /* 0x000fe40000000000 */
[----:B------:R-:W1:Y:S01]  /*27c20*/  LDC R10, c[0x0][0x3a0] ;  /* 0x0000e800ff0a7b82 */ /* 0x000e620000000800 */
[----:B------:R-:W4:Y:S04]  /*27c30*/  LDL.64 R32, [R1+0x358] ;  /* 0x0003580001207983 */ /* 0x000f280000100a00 */
[----:B------:R1:W-:Y:S04]  /*27c40*/  LDGSTS.E [R90+0xdc00], desc[UR16][R26.64], !P0 ;  /* 0x0dc000001a5a7fae */ /* 0x0003e8000c1a1010 */
[----:B------:R-:W4:Y:S04]  /*27c50*/  LDL.64 R20, [R1+0x328] ;  /* 0x0003280001147983 */ /* 0x000f280000100a00 */
[----:B------:R1:W-:Y:S04]  /*27c60*/  LDGSTS.E [R90+0xde00], desc[UR16][R30.64], !P0 ;  /* 0x0de000001e5a7fae */ /* 0x0003e8000c1a1010 */
[----:B------:R-:W4:Y:S04]  /*27c70*/  LDL.64 R26, [R1+0x330] ;  /* 0x00033000011a7983 */ /* 0x000f280000100a00 */
[----:B------:R-:W4:Y:S01]  /*27c80*/  LDL.64 R30, [R1+0x340] ;  /* 0x00034000011e7983 */ /* 0x000f220000100a00 */
[----:B------:R-:W-:-:S03]  /*27c90*/  ISETP.GE.U32.AND P3, PT, R4, 0x7ffffdc7, PT ;  /* 0x7ffffdc70400780c */ /* 0x000fc60003f66070 */
[----:B---3--:R3:W-:Y:S04]  /*27ca0*/  LDGSTS.E [R90+0xe000], desc[UR16][R18.64], !P4 ;  /* 0x0e000000125a7fae */ /* 0x0087e8000e1a1010 */
[----:B--2---:R3:W-:Y:S04]  /*27cb0*/  LDGSTS.E [R90+0xe200], desc[UR16][R16.64], !P4 ;  /* 0x0e200000105a7fae */ /* 0x0047e8000e1a1010 */
[----:B------:R-:W2:Y:S04]  /*27cc0*/  LDL.64 R18, [R1+0x338] ;  /* 0x0003380001127983 */ /* 0x000ea80000100a00 */
[----:B------:R-:W3:Y:S04]  /*27cd0*/  LDL.64 R16, [R1+0x348] ;  /* 0x0003480001107983 */ /* 0x000ee80000100a00 */
[----:B------:R2:W-:Y:S01]  /*27ce0*/  LDGSTS.E [R90+0xe400], desc[UR16][R14.64], !P3 ;  /* 0x0e4000000e5a7fae */ /* 0x0005e2000d9a1010 */
[----:B-1----:R-:W-:-:S03]  /*27cf0*/  IADD3 R4, PT, PT, R5, -0x1bb, RZ ;  /* 0xfffffe4505047810 */ /* 0x002fc60007ffe0ff */
[----:B------:R1:W-:Y:S04]  /*27d00*/  LDGSTS.E [R90+0xe600], desc[UR16][R28.64], !P3 ;  /* 0x0e6000001c5a7fae */ /* 0x0003e8000d9a1010 */
[----:B------:R-:W3:Y:S01]  /*27d10*/  LDL.64 R14, [R1+0x350] ;  /* 0x00035000010e7983 */ /* 0x000ee20000100a00 */
[----:B------:R-:W-:Y:S01]  /*27d20*/  ISETP.GE.U32.AND P0, PT, R4, 0x7ffffdc6, PT ;  /* 0x7ffffdc60400780c */ /* 0x000fe20003f06070 */
[----:B------:R-:W-:Y:S01]  /*27d30*/  VIADD R4, R9, 0xfffffe44 ;  /* 0xfffffe4409047836 */ /* 0x000fe20000000000 */
[----:B------:R-:W-:Y:S01]  /*27d40*/  IADD3 R5, PT, PT, R7, -0x1be, RZ ;  /* 0xfffffe4207057810 */ /* 0x000fe20007ffe0ff */
[----:B------:R-:W3:Y:S01]  /*27d50*/  LDL.64 R28, [R1+0x370] ;  /* 0x00037000011c7983 */ /* 0x000ee20000100a00 */
[----:B------:R-:W1:Y:S02]  /*27d60*/  LDC R9, c[0x0][0x3a0] ;  /* 0x0000e800ff097b82 */ /* 0x000e640000000800 */
[----:B------:R-:W-:Y:S01]  /*27d70*/  ISETP.GE.U32.AND P4, PT, R4, 0x7ffffdc5, PT ;  /* 0x7ffffdc50400780c */ /* 0x000fe20003f86070 */
[----:B------:R-:W-:-:S06]  /*27d80*/  VIADD R4, R8, 0xfffffe43 ;  /* 0xfffffe4308047836 */ /* 0x000fcc0000000000 */
[----:B----4-:R4:W-:Y:S01]  /*27d90*/  LDGSTS.E [R90+0xe800], desc[UR16][R24.64], !P0 ;  /* 0x0e800000185a7fae */ /* 0x0109e2000c1a1010 */
[----:B------:R-:W-:Y:S01]  /*27da0*/  ISETP.GE.U32.AND P3, PT, R5, 0x7ffffdc3, PT ;  /* 0x7ffffdc30500780c */ /* 0x000fe20003f66070 */
[----:B------:R-:W1:Y:S02]  /*27db0*/  LDC R8, c[0x0][0x3a0] ;  /* 0x0000e800ff087b82 */ /* 0x000e640000000800 */
[----:B------:R4:W-:Y:S06]  /*27dc0*/  LDGSTS.E [R90+0xea00], desc[UR16][R22.64], !P0 ;  /* 0x0ea00000165a7fae */ /* 0x0009ec000c1a1010 */
[----:B------:R-:W1:Y:S01]  /*27dd0*/  LDC R7, c[0x0][0x3a0] ;  /* 0x0000e800ff077b82 */ /* 0x000e620000000800 */
[----:B------:R-:W4:Y:S01]  /*27de0*/  LDL.64 R24, [R1+0x360] ;  /* 0x0003600001187983 */ /* 0x000f220000100a00 */
[----:B------:R-:W-:-:S06]  /*27df0*/  ISETP.GE.U32.AND P0, PT, R4, 0x7ffffdc4, PT ;  /* 0x7ffffdc40400780c */ /* 0x000fcc0003f06070 */
[----:B------:R-:W1:Y:S01]  /*27e00*/  LDC R5, c[0x0][0x3a0] ;  /* 0x0000e800ff057b82 */ /* 0x000e620000000800 */
[----:B------:R-:W4:Y:S04]  /*27e10*/  LDL.64 R22, [R1+0x368] ;  /* 0x0003680001167983 */ /* 0x000f280000100a00 */
[----:B------:R1:W-:Y:S04]  /*27e20*/  LDGSTS.E [R90+0xec00], desc[UR16][R20.64], !P4 ;  /* 0x0ec00000145a7fae */ /* 0x0003e8000e1a1010 */
[----:B------:R1:W-:Y:S04]  /*27e30*/  LDGSTS.E [R90+0xee00], desc[UR16][R26.64], !P4 ;  /* 0x0ee000001a5a7fae */ /* 0x0003e8000e1a1010 */
[----:B------:R-:W4:Y:S04]  /*27e40*/  LDL.64 R20, [R1+0x378] ;  /* 0x0003780001147983 */ /* 0x000f280000100a00 */
[----:B------:R-:W4:Y:S04]  /*27e50*/  LDL.64 R26, [R1+0x380] ;  /* 0x00038000011a7983 */ /* 0x000f280000100a00 */
[----:B--2---:R2:W-:Y:S04]  /*27e60*/  LDGSTS.E [R90+0xf000], desc[UR16][R18.64], !P0 ;  /* 0x0f000000125a7fae */ /* 0x0045e8000c1a1010 */
[----:B------:R2:W-:Y:S04]  /*27e70*/  LDGSTS.E [R90+0xf200], desc[UR16][R30.64], !P0 ;  /* 0x0f2000001e5a7fae */ /* 0x0005e8000c1a1010 */
[----:B---3--:R2:W-:Y:S04]  /*27e80*/  LDGSTS.E [R90+0xf400], desc[UR16][R16.64], !P3 ;  /* 0x0f400000105a7fae */ /* 0x0085e8000d9a1010 */
[----:B------:R-:W3:Y:S04]  /*27e90*/  LDL.64 R18, [R1+0x388] ;  /* 0x0003880001127983 */ /* 0x000ee80000100a00 */
[----:B------:R-:W2:Y:S04]  /*27ea0*/  LDL.64 R30, [R1+0x390] ;  /* 0x00039000011e7983 */ /* 0x000ea80000100a00 */
[----:B------:R-:W2:Y:S04]  /*27eb0*/  LDL.64 R16, [R1+0x398] ;  /* 0x0003980001107983 */ /* 0x000ea80000100a00 */
[----:B------:R1:W-:Y:S04]  /*27ec0*/  LDGSTS.E [R90+0xf600], desc[UR16][R14.64], !P3 ;  /* 0x0f6000000e5a7fae */ /* 0x0003e8000d9a1010 */
[----:B------:R-:W2:Y:S01]  /*27ed0*/  LDL.64 R14, [R1+0x3a0] ;  /* 0x0003a000010e7983 */ /* 0x000ea20000100a00 */
[----:B------:R-:W-:-:S02]  /*27ee0*/  VIADD R4, R6, 0xfffffe41 ;  /* 0xfffffe4106047836 */ /* 0x000fc40000000000 */
[----:B------:R-:W2:Y:S03]  /*27ef0*/  LDC R6, c[0x0][0x3a0] ;  /* 0x0000e800ff067b82 */ /* 0x000ea60000000800 */
[----:B------:R-:W-:Y:S01]  /*27f00*/  ISETP.GE.U32.AND P4, PT, R4, 0x7ffffdc2, PT ;  /* 0x7ffffdc20400780c */ /* 0x000fe20003f86070 */
[----:B------:R-:W-:-:S04]  /*27f10*/  VIADD R4, R12, 0xfffffe40 ;  /* 0xfffffe400c047836 */ /* 0x000fc80000000000 */
[----:B------:R-:W2:Y:S01]  /*27f20*/  LDC R12, c[0x0][0x3a0] ;  /* 0x0000e800ff0c7b82 */ /* 0x000ea20000000800 */
[----:B------:R-:W-:Y:S02]  /*27f30*/  ISETP.GE.U32.AND P0, PT, R4, 0x7ffffdc1, PT ;  /* 0x7ffffdc10400780c */ /* 0x000fe40003f06070 */
[----:B------:R-:W-:-:S04]  /*27f40*/  IADD3 R4, PT, PT, R11, -0x1c1, RZ ;  /* 0xfffffe3f0b047810 */ /* 0x000fc80007ffe0ff */
[----:B------:R-:W-:Y:S01]  /*27f50*/  ISETP.GE.U32.AND P3, PT, R4, 0x7ffffdc0, PT ;  /* 0x7ffffdc00400780c */ /* 0x000fe20003f66070 */
[----:B------:R-:W-:Y:S01]  /*27f60*/  VIADD R4, R10, 0xfffffe3e ;  /* 0xfffffe3e0a047836 */ /* 0x000fe20000000000 */
[----:B------:R2:W-:Y:S01]  /*27f70*/  LDGSTS.E [R90+0xf800], desc[UR16][R32.64], !P4 ;  /* 0x0f800000205a7fae */ /* 0x0005e2000e1a1010 */
[----:B------:R-:W2:Y:S03]  /*27f80*/  LDC R11, c[0x0][0x3a0] ;  /* 0x0000e800ff0b7b82 */ /* 0x000ea60000000800 */
[----:B----4-:R4:W-:Y:S01]  /*27f90*/  LDGSTS.E [R90+0xfa00], desc[UR16][R24.64], !P4 ;  /* 0x0fa00000185a7fae */ /* 0x0109e2000e1a1010 */
[----:B------:R-:W-:Y:S01]  /*27fa0*/  ISETP.GE.U32.AND P4, PT, R4, 0x7ffffdbf, PT ;  /* 0x7ffffdbf0400780c */ /* 0x000fe20003f86070 */
[----:B-1----:R-:W-:Y:S02]  /*27fb0*/  VIADD R4, R5, 0xfffffe3d ;  /* 0xfffffe3d05047836 */ /* 0x002fe40000000000 */
[----:B------:R4:W-:Y:S01]  /*27fc0*/  LDGSTS.E [R90+0xfc00], desc[UR16][R22.64], !P0 ;  /* 0x0fc00000165a7fae */ /* 0x0009e2000c1a1010 */
[----:B------:R-:W1:Y:S03]  /*27fd0*/  LDC R10, c[0x0][0x3a0] ;  /* 0x0000e800ff0a7b82 */ /* 0x000e660000000800 */
[----:B------:R4:W-:Y:S04]  /*27fe0*/  LDGSTS.E [R90+0xfe00], desc[UR16][R28.64], !P0 ;  /* 0x0fe000001c5a7fae */ /* 0x0009e8000c1a1010 */
[----:B------:R-:W4:Y:S01]  /*27ff0*/  LDL.64 R24, [R1+0x3a8] ;  /* 0x0003a80001187983 */ /* 0x000f220000100a00 */
[----:B------:R-:W-:-:S03]  /*28000*/  ISETP.GE.U32.AND P0, PT, R4, 0x7ffffdbe, PT ;  /* 0x7ffffdbe0400780c */ /* 0x000fc60003f06070 */
[----:B------:R-:W4:Y:S04]  /*28010*/  LDL.64 R22, [R1+0x3b0] ;  /* 0x0003b00001167983 */ /* 0x000f280000100a00 */
[----:B------:R1:W-:Y:S04]  /*28020*/  LDGSTS.E [R90+0x10000], desc[UR16][R20.64], !P3 ;  /* 0x10000000145a7fae */ /* 0x0003e8000d9a1010 */
[----:B------:R-:W4:Y:S04]  /*28030*/  LDL.64 R28, [R1+0x3c0] ;  /* 0x0003c000011c7983 */ /* 0x000f280000100a00 */
[----:B------:R1:W-:Y:S04]  /*28040*/  LDGSTS.E [R90+0x10200], desc[UR16][R26.64], !P3 ;  /* 0x102000001a5a7fae */ /* 0x0003e8000d9a1010 */
[----:B------:R-:W4:Y:S04]  /*28050*/  LDL.64 R20, [R1+0x3b8] ;  /* 0x0003b80001147983 */ /* 0x000f280000100a00 */
[----:B------:R-:W4:Y:S04]  /*28060*/  LDL.64 R32, [R1+0x3d8] ;  /* 0x0003d80001207983 */ /* 0x000f280000100a00 */
[----:B------:R-:W4:Y:S04]  /*28070*/  LDL.64 R26, [R1+0x3c8] ;  /* 0x0003c800011a7983 */ /* 0x000f280000100a00 */
[----:B---3--:R3:W-:Y:S04]  /*28080*/  LDGSTS.E [R90+0x10400], desc[UR16][R18.64], !P4 ;  /* 0x10400000125a7fae */ /* 0x0087e8000e1a1010 */
[----:B--2---:R3:W-:Y:S04]  /*28090*/  LDGSTS.E [R90+0x10600], desc[UR16][R30.64], !P4 ;  /* 0x106000001e5a7fae */ /* 0x0047e8000e1a1010 */
[----:B------:R3:W-:Y:S04]  /*280a0*/  LDGSTS.E [R90+0x10800], desc[UR16][R16.64], !P0 ;  /* 0x10800000105a7fae */ /* 0x0007e8000c1a1010 */
[----:B------:R-:W2:Y:S01]  /*280b0*/  LDL.64 R18, [R1+0x3d0] ;  /* 0x0003d00001127983 */ /* 0x000ea20000100a00 */
[----:B------:R-:W-:Y:S01]  /*280c0*/  IADD3 R4, PT, PT, R9, -0x1c4, RZ ;  /* 0xfffffe3c09047810 */ /* 0x000fe20007ffe0ff */
[----:B------:R-:W-:Y:S01]  /*280d0*/  VIADD R5, R7, 0xfffffe3a ;  /* 0xfffffe3a07057836 */ /* 0x000fe20000000000 */
[----:B------:R-:W1:Y:S01]  /*280e0*/  LDC R9, c[0x0][0x3a0] ;  /* 0x0000e800ff097b82 */ /* 0x000e620000000800 */
[----:B------:R-:W3:Y:S04]  /*280f0*/  LDL.64 R30, [R1+0x3f0] ;  /* 0x0003f000011e7983 */ /* 0x000ee80000100a00 */
[----:B------:R-:W3:Y:S04]  /*28100*/  LDL.64 R16, [R1+0x3e0] ;  /* 0x0003e00001107983 */ /* 0x000ee80000100a00 */
[----:B------:R1:W-:Y:S01]  /*28110*/  LDGSTS.E [R90+0x10a00], desc[UR16][R14.64], !P0 ;  /* 0x10a000000e5a7fae */ /* 0x0003e2000c1a1010 */
[----:B------:R-:W-:Y:S01]  /*28120*/  ISETP.GE.U32.AND P3, PT, R4, 0x7ffffdbd, PT ;  /* 0x7ffffdbd0400780c */ /* 0x000fe20003f66070 */
[----:B------:R-:W1:Y:S02]  /*28130*/  LDC R7, c[0x0][0x3a0] ;  /* 0x0000e800ff077b82 */ /* 0x000e640000000800 */
[----:B------:R-:W3:Y:S01]  /*28140*/  LDL.64 R14, [R1+0x3e8] ;  /* 0x0003e800010e7983 */ /* 0x000ee20000100a00 */
[----:B------:R-:W-:Y:S01]  /*28150*/  VIADD R4, R8, 0xfffffe3b ;  /* 0xfffffe3b08047836 */ /* 0x000fe20000000000 */
[----:B------:R-:W-:-:S04]  /*28160*/  ISETP.GE.U32.AND P4, PT, R5, 0x7ffffdbb, PT ;  /* 0x7ffffdbb0500780c */ /* 0x000fc80003f86070 */
[----:B------:R-:W1:Y:S01]  /*28170*/  LDC R8, c[0x0][0x3a0] ;  /* 0x0000e800ff087b82 */ /* 0x000e620000000800 */
[----:B------:R-:W-:Y:S02]  /*28180*/  ISETP.GE.U32.AND P0, PT, R4, 0x7ffffdbc, PT ;  /* 0x7ffffdbc0400780c */ /* 0x000fe40003f06070 */
[----:B------:R-:W-:-:S05]  /*28190*/  IADD3 R4, PT, PT, R6, -0x1c7, RZ ;  /* 0xfffffe3906047810 */ /* 0x000fca0007ffe0ff */
[----:B------:R-:W1:Y:S08]  /*281a0*/  LDC R5, c[0x0][0x3a0] ;  /* 0x0000e800ff057b82 */ /* 0x000e700000000800 */
[----:B------:R-:W1:Y:S01]  /*281b0*/  LDC R6, c[0x0][0x3a0] ;  /* 0x0000e800ff067b82 */ /* 0x000e620000000800 */
[----:B----4-:R4:W-:Y:S04]  /*281c0*/  LDGSTS.E [R90+0x10c00], desc[UR16][R24.64], !P3 ;  /* 0x10c00000185a7fae */ /* 0x0109e8000d9a1010 */
[----:B------:R4:W-:Y:S01]  /*281d0*/  LDGSTS.E [R90+0x10e00], desc[UR16][R22.64], !P3 ;  /* 0x10e00000165a7fae */ /* 0x0009e2000d9a1010 */
[----:B------:R-:W-:-:S03]  /*281e0*/  ISETP.GE.U32.AND P3, PT, R4, 0x7ffffdba, PT ;  /* 0x7ffffdba0400780c */ /* 0x000fc60003f66070 */
[----:B------:R-:W4:Y:S04]  /*281f0*/  LDL.64 R24, [R1+0x3f8] ;  /* 0x0003f80001187983 */ /* 0x000f280000100a00 */
[----:B------:R-:W4:Y:S04]  /*28200*/  LDL.64 R22, [R1+0x400] ;  /* 0x0004000001167983 */ /* 0x000f280000100a00 */
[----:B------:R1:W-:Y:S04]  /*28210*/  LDGSTS.E [R90+0x11000], desc[UR16][R20.64], !P0 ;  /* 0x11000000145a7fae */ /* 0x0003e8000c1a1010 */
[----:B------:R1:W-:Y:S04]  /*28220*/  LDGSTS.E [R90+0x11200], desc[UR16][R28.64], !P0 ;  /* 0x112000001c5a7fae */ /* 0x0003e8000c1a1010 */
[----:B------:R1:W-:Y:S04]  /*28230*/  LDGSTS.E [R90+0x11400], desc[UR16][R26.64], !P4 ;  /* 0x114000001a5a7fae */ /* 0x0003e8000e1a1010 */
[----:B------:R-:W4:Y:S04]  /*28240*/  LDL.64 R20, [R1+0x408] ;  /* 0x0004080001147983 */ /* 0x000f280000100a00 */
[----:B------:R-:W4:Y:S04]  /*28250*/  LDL.64 R28, [R1+0x410] ;  /* 0x00041000011c7983 */ /* 0x000f280000100a00 */
[----:B------:R-:W4:Y:S01]  /*28260*/  LDL.64 R26, [R1+0x418] ;  /* 0x00041800011a7983 */ /* 0x000f220000100a00 */
[----:B------:R-:W-:-:S02]  /*28270*/  VIADD R4, R12, 0xfffffe38 ;  /* 0xfffffe380c047836 */ /* 0x000fc40000000000 */
[----:B------:R-:W1:Y:S03]  /*28280*/  LDC R12, c[0x0][0x3a0] ;  /* 0x0000e800ff0c7b82 */ /* 0x000e660000000800 */
[----:B------:R-:W-:Y:S01]  /*28290*/  ISETP.GE.U32.AND P0, PT, R4, 0x7ffffdb9, PT ;  /* 0x7ffffdb90400780c */ /* 0x000fe20003f06070 */
[----:B--2---:R2:W-:Y:S04]  /*282a0*/  LDGSTS.E [R90+0x11600], desc[UR16][R18.64], !P4 ;  /* 0x11600000125a7fae */ /* 0x0045e8000e1a1010 */
[----:B------:R2:W-:Y:S04]  /*282b0*/  LDGSTS.E [R90+0x11800], desc[UR16][R32.64], !P3 ;  /* 0x11800000205a7fae */ /* 0x0005e8000d9a1010 */
[----:B---3--:R2:W-:Y:S04]  /*282c0*/  LDGSTS.E [R90+0x11a00], desc[UR16][R16.64], !P3 ;  /* 0x11a00000105a7fae */ /* 0x0085e8000d9a1010 */
[----:B------:R-:W3:Y:S01]  /*282d0*/  LDL.64 R18, [R1+0x420] ;  /* 0x0004200001127983 */ /* 0x000ee20000100a00 */
[----:B------:R-:W-:-:S02]  /*282e0*/  VIADD R4, R11, 0xfffffe37 ;  /* 0xfffffe370b047836 */ /* 0x000fc40000000000 */
[----:B------:R-:W2:Y:S01]  /*282f0*/  LDC R11, c[0x0][0x3a0] ;  /* 0x0000e800ff0b7b82 */ /* 0x000ea20000000800 */
[----:B------:R-:W2:Y:S04]  /*28300*/  LDL.64 R32, [R1+0x458] ;  /* 0x0004580001207983 */ /* 0x000ea80000100a00 */
[----:B------:R-:W2:Y:S04]  /*28310*/  LDL.64 R16, [R1+0x428] ;  /* 0x0004280001107983 */ /* 0x000ea80000100a00 */
[----:B------:R1:W-:Y:S01]  /*28320*/  LDGSTS.E [R90+0x11c00], desc[UR16][R14.64], !P0 ;  /* 0x11c000000e5a7fae */ /* 0x0003e2000c1a1010 */
[----:B------:R-:W-:-:S03]  /*28330*/  ISETP.GE.U32.AND P4, PT, R4, 0x7ffffdb8, PT ;  /* 0x7ffffdb80400780c */ /* 0x000fc60003f86070 */
[----:B------:R-:W2:Y:S01]  /*28340*/  LDL.64 R14, [R1+0x430] ;  /* 0x00043000010e7983 */ /* 0x000ea20000100a00 */
[----:B-1----:R-:W-:Y:S02]  /*28350*/  IADD3 R4, PT, PT, R10, -0x1ca, RZ ;  /* 0xfffffe360a047810 */ /* 0x002fe40007ffe0ff */
[----:B------:R-:W1:Y:S01]  /*28360*/  LDC R10, c[0x0][0x3a0] ;  /* 0x0000e800ff0a7b82 */ /* 0x000e620000000800 */
[----:B------:R1:W-:Y:S01]  /*28370*/  LDGSTS.E [R90+0x11e00], desc[UR16][R30.64], !P0 ;  /* 0x11e000001e5a7fae */ /* 0x0003e2000c1a1010 */
[----:B------:R-:W-:Y:S01]  /*28380*/  ISETP.GE.U32.AND P3, PT, R4, 0x7ffffdb7, PT ;  /* 0x7ffffdb70400780c */ /* 0x000fe20003f66070 */
[----:B------:R-:W-:-:S05]  /*28390*/  VIADD R4, R5, 0xfffffe35 ;  /* 0xfffffe3505047836 */ /* 0x000fca0000000000 */
[----:B------:R-:W-:Y:S01]  /*283a0*/  ISETP.GE.U32.AND P0, PT, R4, 0x7ffffdb6, PT ;  /* 0x7ffffdb60400780c */ /* 0x000fe20003f06070 */
[----:B------:R-:W-:Y:S01]  /*283b0*/  VIADD R4, R9, 0xfffffe34 ;  /* 0xfffffe3409047836 */ /* 0x000fe20000000000 */
[----:B------:R-:W2:Y:S04]  /*283c0*/  LDL.64 R30, [R1+0x440] ;  /* 0x00044000011e7983 */ /* 0x000ea80000100a00 */
[----:B----4-:R4:W-:Y:S01]  /*283d0*/  LDGSTS.E [R90+0x12000], desc[UR16][R24.64], !P4 ;  /* 0x12000000185a7fae */ /* 0x0109e2000e1a1010 */
[----:B------:R-:W-:Y:S01]  /*283e0*/  VIADD R5, R7, 0xfffffe32 ;  /* 0xfffffe3207057836 */ /* 0x000fe20000000000 */
[----:B------:R-:W1:Y:S02]  /*283f0*/  LDC R9, c[0x0][0x3a0] ;  /* 0x0000e800ff097b82 */ /* 0x000e640000000800 */
[----:B------:R4:W-:Y:S01]  /*28400*/  LDGSTS.E [R90+0x12200], desc[UR16][R22.64], !P4 ;  /* 0x12200000165a7fae */ /* 0x0009e2000e1a1010 */
[----:B------:R-:W-:-:S05]  /*28410*/  ISETP.GE.U32.AND P4, PT, R4, 0x7ffffdb5, PT ;  /* 0x7ffffdb50400780c */ /* 0x000fca0003f86070 */
[----:B------:R-:W1:Y:S01]  /*28420*/  LDC R7, c[0x0][0x3a0] ;  /* 0x0000e800ff077b82 */ /* 0x000e620000000800 */
[----:B------:R-:W4:Y:S04]  /*28430*/  LDL.64 R24, [R1+0x438] ;  /* 0x0004380001187983 */ /* 0x000f280000100a00 */
[----:B------:R-:W4:Y:S04]  /*28440*/  LDL.64 R22, [R1+0x448] ;  /* 0x0004480001167983 */ /* 0x000f280000100a00 */
[----:B------:R1:W-:Y:S04]  /*28450*/  LDGSTS.E [R90+0x12400], desc[UR16][R20.64], !P3 ;  /* 0x12400000145a7fae */ /* 0x0003e8000d9a1010 */
[----:B------:R1:W-:Y:S04]  /*28460*/  LDGSTS.E [R90+0x12600], desc[UR16][R28.64], !P3 ;  /* 0x126000001c5a7fae */ /* 0x0003e8000d9a1010 */
[----:B------:R1:W-:Y:S04]  /*28470*/  LDGSTS.E [R90+0x12800], desc[UR16][R26.64], !P0 ;  /* 0x128000001a5a7fae */ /* 0x0003e8000c1a1010 */
[----:B------:R-:W4:Y:S04]  /*28480*/  LDL.64 R20, [R1+0x450] ;  /* 0x0004500001147983 */ /* 0x000f280000100a00 */
[----:B------:R-:W4:Y:S04]  /*28490*/  LDL.64 R28, [R1+0x460] ;  /* 0x00046000011c7983 */ /* 0x000f280000100a00 */
[----:B------:R-:W4:Y:S04]  /*284a0*/  LDL.64 R26, [R1+0x478] ;  /* 0x00047800011a7983 */ /* 0x000f280000100a00 */
[----:B---3--:R3:W-:Y:S04]  /*284b0*/  LDGSTS.E [R90+0x12a00], desc[UR16][R18.64], !P0 ;  /* 0x12a00000125a7fae */ /* 0x0087e8000c1a1010 */
[----:B--2---:R3:W-:Y:S04]  /*284c0*/  LDGSTS.E [R90+0x12c00], desc[UR16][R16.64], !P4 ;  /* 0x12c00000105a7fae */ /* 0x0047e8000e1a1010 */
[----:B------:R-:W2:Y:S04]  /*284d0*/  LDL.64 R18, [R1+0x470] ;  /* 0x0004700001127983 */ /* 0x000ea80000100a00 */
[----:B------:R-:W3:Y:S04]  /*284e0*/  LDL.64 R16, [R1+0x488] ;  /* 0x0004880001107983 */ /* 0x000ee80000100a00 */
[----:B------:R1:W-:Y:S04]  /*284f0*/  LDGSTS.E [R90+0x12e00], desc[UR16][R14.64], !P4 ;  /* 0x12e000000e5a7fae */ /* 0x0003e8000e1a1010 */
[----:B------:R-:W3:Y:S01]  /*28500*/  LDL.64 R14, [R1+0x490] ;  /* 0x00049000010e7983 */ /* 0x000ee20000100a00 */
[----:B------:R-:W-:-:S02]  /*28510*/  IADD3 R4, PT, PT, R8, -0x1cd, RZ ;  /* 0xfffffe3308047810 */ /* 0x000fc40007ffe0ff */
[----:B------:R-:W-:Y:S01]  /*28520*/  ISETP.GE.U32.AND P3, PT, R5, 0x7ffffdb3, PT ;  /* 0x7ffffdb30500780c */ /* 0x000fe20003f66070 */
[----:B------:R-:W1:Y:S01]  /*28530*/  LDC R8, c[0x0][0x3a0] ;  /* 0x0000e800ff087b82 */ /* 0x000e620000000800 */
[----:B------:R-:W-:Y:S01]  /*28540*/  ISETP.GE.U32.AND P0, PT, R4, 0x7ffffdb4, PT ;  /* 0x7ffffdb40400780c */ /* 0x000fe20003f06070 */
[----:B------:R-:W-:-:S05]  /*28550*/  VIADD R4, R6, 0xfffffe31 ;  /* 0xfffffe3106047836 */ /* 0x000fca0000000000 */
[----:B------:R-:W-:Y:S01]  /*28560*/  ISETP.GE.U32.AND P4, PT, R4, 0x7ffffdb2, PT ;  /* 0x7ffffdb20400780c */ /* 0x000fe20003f86070 */
[----:B------:R-:W1:Y:S01]  /*28570*/  LDC R5, c[0x0][0x3a0] ;  /* 0x0000e800ff057b82 */ /* 0x000e620000000800 */
[----:B------:R-:W-:-:S07]  /*28580*/  IADD3 R4, PT, PT, R12, -0x1d0, RZ ;  /* 0xfffffe300c047810 */ /* 0x000fce0007ffe0ff */
[----:B------:R-:W2:Y:S01]  /*28590*/  LDC R6, c[0x0][0x3a0] ;  /* 0x0000e800ff067b82 */ /* 0x000ea20000000800 */
[----:B----4-:R4:W-:Y:S04]  /*285a0*/  LDGSTS.E [R90+0x13000], desc[UR16][R24.64], !P0 ;  /* 0x13000000185a7fae */ /* 0x0109e8000c1a1010 */
[----:B------:R4:W-:Y:S01]  /*285b0*/  LDGSTS.E [R90+0x13200], desc[UR16][R30.64], !P0 ;  /* 0x132000001e5a7fae */ /* 0x0009e2000c1a1010 */
[----:B------:R-:W-:Y:S01]  /*285c0*/  ISETP.GE.U32.AND P0, PT, R4, 0x7ffffdb1, PT ;  /* 0x7ffffdb10400780c */ /* 0x000fe20003f06070 */
[----:B------:R-:W-:Y:S01]  /*285d0*/  VIADD R4, R11, 0xfffffe2f ;  /* 0xfffffe2f0b047836 */ /* 0x000fe20000000000 */
[----:B------:R-:W2:Y:S01]  /*285e0*/  LDC R12, c[0x0][0x3a0] ;  /* 0x0000e800ff0c7b82 */ /* 0x000ea20000000800 */
[----:B------:R4:W-:Y:S04]  /*285f0*/  LDGSTS.E [R90+0x13400], desc[UR16][R22.64], !P3 ;  /* 0x13400000165a7fae */ /* 0x0009e8000d9a1010 */
[----:B------:R-:W4:Y:S03]  /*28600*/  LDL.64 R24, [R1+0x498] ;  /* 0x0004980001187983 */ /* 0x000f260000100a00 */
[----:B------:R-:W2:Y:S01]  /*28610*/  LDC R11, c[0x0][0x3a0] ;  /* 0x0000e800ff0b7b82 */ /* 0x000ea20000000800 */
[----:B------:R-:W4:Y:S04]  /*28620*/  LDL.64 R30, [R1+0x4a0] ;  /* 0x0004a000011e7983 */ /* 0x000f280000100a00 */
[----:B------:R-:W4:Y:S04]  /*28630*/  LDL.64 R22, [R1+0x4a8] ;  /* 0x0004a80001167983 */ /* 0x000f280000100a00 */
[----:B------:R1:W-:Y:S01]  /*28640*/  LDGSTS.E [R90+0x13600], desc[UR16][R20.64], !P3 ;  /* 0x13600000145a7fae */ /* 0x0003e2000d9a1010 */
[----:B------:R-:W-:-:S03]  /*28650*/  ISETP.GE.U32.AND P3, PT, R4, 0x7ffffdb0, PT ;  /* 0x7ffffdb00400780c */ /* 0x000fc60003f66070 */
[----:B------:R2:W-:Y:S04]  /*28660*/  LDGSTS.E [R90+0x13800], desc[UR16][R32.64], !P4 ;  /* 0x13800000205a7fae */ /* 0x0005e8000e1a1010 */
[----:B------:R2:W-:Y:S04]  /*28670*/  LDGSTS.E [R90+0x13a00], desc[UR16][R28.64], !P4 ;  /* 0x13a000001c5a7fae */ /* 0x0005e8000e1a1010 */
[----:B------:R-:W4:Y:S01]  /*28680*/  LDL.64 R20, [R1+0x4b0] ;  /* 0x0004b00001147983 */ /* 0x000f220000100a00 */
[----:B-1----:R-:W-:Y:S02]  /*28690*/  VIADD R4, R10, 0xfffffe2e ;  /* 0xfffffe2e0a047836 */ /* 0x002fe40000000000 */
[----:B------:R-:W1:Y:S01]  /*286a0*/  LDC R10, c[0x0][0x3a0] ;  /* 0x0000e800ff0a7b82 */ /* 0x000e620000000800 */
        /* <DEDUP_REMOVED lines=10> */
[----:B------:R-:W-:-:S02]  /*28750*/  ISETP.GE.U32.AND P4, PT, R4, 0x7ffffdaf, PT ;  /* 0x7ffffdaf0400780c */ /* 0x000fc40003f86070 */
[----:B------:R-:W-:-:S04]  /*28760*/  IADD3 R4, PT, PT, R5, -0x1d3, RZ ;  /* 0xfffffe2d05047810 */ /* 0x000fc80007ffe0ff */
[----:B------:R-:W-:Y:S01]  /*28770*/  ISETP.GE.U32.AND P0, PT, R4, 0x7ffffdae, PT ;  /* 0x7ffffdae0400780c */ /* 0x000fe20003f06070 */
[----:B------:R-:W-:-:S06]  /*28780*/  VIADD R4, R9, 0xfffffe2c ;  /* 0xfffffe2c09047836 */ /* 0x000fcc0000000000 */
[----:B----4-:R4:W-:Y:S01]  /*28790*/  LDGSTS.E [R90+0x14400], desc[UR16][R24.64], !P4 ;  /* 0x14400000185a7fae */ /* 0x0109e2000e1a1010 */
[----:B------:R-:W-:Y:S01]  /*287a0*/  ISETP.GE.U32.AND P3, PT, R4, 0x7ffffdad, PT ;  /* 0x7ffffdad0400780c */ /* 0x000fe20003f66070 */
[----:B------:R-:W-:Y:S01]  /*287b0*/  VIADD R4, R8, 0xfffffe2b ;  /* 0xfffffe2b08047836 */ /* 0x000fe20000000000 */
[----:B------:R-:W-:Y:S01]  /*287c0*/  IADD3 R5, PT, PT, R7, -0x1d6, RZ ;  /* 0xfffffe2a07057810 */ /* 0x000fe20007ffe0ff */
[----:B------:R4:W-:Y:S01]  /*287d0*/  LDGSTS.E [R90+0x14600], desc[UR16][R30.64], !P4 ;  /* 0x146000001e5a7fae */ /* 0x0009e2000e1a1010 */
[----:B------:R-:W1:Y:S03]  /*287e0*/  LDC R9, c[0x0][0x3a0] ;  /* 0x0000e800ff097b82 */ /* 0x000e660000000800 */
[----:B------:R4:W-:Y:S04]  /*287f0*/  LDGSTS.E [R90+0x14800], desc[UR16][R22.64], !P0 ;  /* 0x14800000165a7fae */ /* 0x0009e8000c1a1010 */
[----:B------:R-:W4:Y:S01]  /*28800*/  LDL.64 R24, [R1+0x4e0] ;  /* 0x0004e00001187983 */ /* 0x000f220000100a00 */
[----:B------:R-:W1:Y:S03]  /*28810*/  LDC R8, c[0x0][0x3a0] ;  /* 0x0000e800ff087b82 */ /* 0x000e660000000800 */
[----:B------:R-:W4:Y:S04]  /*28820*/  LDL.64 R30, [R1+0x500] ;  /* 0x00050000011e7983 */ /* 0x000f280000100a00 */
[----:B------:R-:W4:Y:S01]  /*28830*/  LDL.64 R22, [R1+0x4f0] ;  /* 0x0004f00001167983 */ /* 0x000f220000100a00 */
[----:B------:R-:W1:Y:S03]  /*28840*/  LDC R7, c[0x0][0x3a0] ;  /* 0x0000e800ff077b82 */ /* 0x000e660000000800 */
[----:B------:R1:W-:Y:S01]  /*28850*/  LDGSTS.E [R90+0x14a00], desc[UR16][R20.64], !P0 ;  /* 0x14a00000145a7fae */ /* 0x0003e2000c1a1010 */
[----:B------:R-:W-:-:S03]  /*28860*/  ISETP.GE.U32.AND P0, PT, R4, 0x7ffffdac, PT ;  /* 0x7ffffdac0400780c */ /* 0x000fc60003f06070 */
[----:B------:R1:W-:Y:S04]  /*28870*/  LDGSTS.E [R90+0x14c00], desc[UR16][R28.64], !P3 ;  /* 0x14c000001c5a7fae */ /* 0x0003e8000d9a1010 */
[----:B------:R-:W4:Y:S04]  /*28880*/  LDL.64 R20, [R1+0x4f8] ;  /* 0x0004f80001147983 */ /* 0x000f280000100a00 */
[----:B------:R-:W4:Y:S01]  /*28890*/  LDL.64 R28, [R1+0x508] ;  /* 0x00050800011c7983 */ /* 0x000f220000100a00 */
[----:B------:R-:W-:Y:S01]  /*288a0*/  ISETP.GE.U32.AND P4, PT, R5, 0x7ffffdab, PT ;  /* 0x7ffffdab0500780c */ /* 0x000fe20003f86070 */
[----:B------:R-:W-:Y:S01]  /*288b0*/  VIADD R4, R6, 0xfffffe29 ;  /* 0xfffffe2906047836 */ /* 0x000fe20000000000 */
[----:B------:R-:W1:Y:S08]  /*288c0*/  LDC R5, c[0x0][0x3a0] ;  /* 0x0000e800ff057b82 */ /* 0x000e700000000800 */
[----:B------:R-:W1:Y:S01]  /*288d0*/  LDC R6, c[0x0][0x3a0] ;  /* 0x0000e800ff067b82 */ /* 0x000e620000000800 */
[----:B---3--:R3:W-:Y:S04]  /*288e0*/  LDGSTS.E [R90+0x14e00], desc[UR16][R18.64], !P3 ;  /* 0x14e00000125a7fae */ /* 0x0087e8000d9a1010 */
[----:B--2---:R3:W-:Y:S04]  /*288f0*/  LDGSTS.E [R90+0x15000], desc[UR16][R16.64], !P0 ;  /* 0x15000000105a7fae */ /* 0x0047e8000c1a1010 */
[----:B------:R-:W2:Y:S04]  /*28900*/  LDL.64 R18, [R1+0x510] ;  /* 0x0005100001127983 */ /* 0x000ea80000100a00 */
[----:B------:R3:W-:Y:S04]  /*28910*/  LDGSTS.E [R90+0x15200], desc[UR16][R26.64], !P0 ;  /* 0x152000001a5a7fae */ /* 0x0007e8000c1a1010 */
[----:B------:R-:W3:Y:S04]  /*28920*/  LDL.64 R16, [R1+0x518] ;  /* 0x0005180001107983 */ /* 0x000ee80000100a00 */
[----:B------:R1:W-:Y:S04]  /*28930*/  LDGSTS.E [R90+0x15400], desc[UR16][R14.64], !P4 ;  /* 0x154000000e5a7fae */ /* 0x0003e8000e1a1010 */
[----:B------:R-:W3:Y:S04]  /*28940*/  LDL.64 R26, [R1+0x520] ;  /* 0x00052000011a7983 */ /* 0x000ee80000100a00 */
[----:B------:R-:W3:Y:S01]  /*28950*/  LDL.64 R14, [R1+0x528] ;  /* 0x00052800010e7983 */ /* 0x000ee20000100a00 */
[----:B------:R-:W-:Y:S01]  /*28960*/  ISETP.GE.U32.AND P3, PT, R4, 0x7ffffdaa, PT ;  /* 0x7ffffdaa0400780c */ /* 0x000fe20003f66070 */
[----:B------:R-:W-:-:S02]  /*28970*/  VIADD R4, R12, 0xfffffe28 ;  /* 0xfffffe280c047836 */ /* 0x000fc40000000000 */
[----:B------:R-:W2:Y:S03]  /*28980*/  LDC R12, c[0x0][0x3a0] ;  /* 0x0000e800ff0c7b82 */ /* 0x000ea60000000800 */
[----:B------:R-:W-:Y:S02]  /*28990*/  ISETP.GE.U32.AND P0, PT, R4, 0x7ffffda9, PT ;  /* 0x7ffffda90400780c */ /* 0x000fe40003f06070 */
[----:B------:R-:W-:-:S03]  /*289a0*/  IADD3 R4, PT, PT, R11, -0x1d9, RZ ;  /* 0xfffffe270b047810 */ /* 0x000fc60007ffe0ff */
[----:B------:R-:W2:Y:S01]  /*289b0*/  LDC R11, c[0x0][0x3a0] ;  /* 0x0000e800ff0b7b82 */ /* 0x000ea20000000800 */
[----:B----4-:R4:W-:Y:S01]  /*289c0*/  LDGSTS.E [R90+0x15600], desc[UR16][R24.64], !P4 ;  /* 0x15600000185a7fae */ /* 0x0109e2000e1a1010 */
[----:B------:R-:W-:Y:S01]  /*289d0*/  ISETP.GE.U32.AND P4, PT, R4, 0x7ffffda8, PT ;  /* 0x7ffffda80400780c */ /* 0x000fe20003f86070 */
[----:B-1----:R-:W-:Y:S02]  /*289e0*/  VIADD R4, R10, 0xfffffe26 ;  /* 0xfffffe260a047836 */ /* 0x002fe40000000000 */
[----:B------:R4:W-:Y:S03]  /*289f0*/  LDGSTS.E [R90+0x15800], desc[UR16][R32.64], !P3 ;  /* 0x15800000205a7fae */ /* 0x0009e6000d9a1010 */
[----:B------:R-:W1:Y:S01]  /*28a00*/  LDC R10, c[0x0][0x3a0] ;  /* 0x0000e800ff0a7b82 */ /* 0x000e620000000800 */
[----:B------:R4:W-:Y:S04]  /*28a10*/  LDGSTS.E [R90+0x15a00], desc[UR16][R22.64], !P3 ;  /* 0x15a00000165a7fae */ /* 0x0009e8000d9a1010 */
[----:B------:R-:W4:Y:S01]  /*28a20*/  LDL.64 R24, [R1+0x530] ;  /* 0x0005300001187983 */ /* 0x000f220000100a00 */
        /* <DEDUP_REMOVED lines=9> */
[----:B------:R-:W-:-:S05]  /*28ac0*/  VIADD R4, R5, 0xfffffe25 ;  /* 0xfffffe2505047836 */ /* 0x000fca0000000000 */
[----:B------:R-:W-:Y:S01]  /*28ad0*/  ISETP.GE.U32.AND P0, PT, R4, 0x7ffffda6, PT ;  /* 0x7ffffda60400780c */ /* 0x000fe20003f06070 */
[----:B--2---:R2:W-:Y:S04]  /*28ae0*/  LDGSTS.E [R90+0x16200], desc[UR16][R18.64], !P4 ;  /* 0x16200000125a7fae */ /* 0x0045e8000e1a1010 */
[----:B---3--:R2:W-:Y:S04]  /*28af0*/  LDGSTS.E [R90+0x16400], desc[UR16][R16.64], !P3 ;  /* 0x16400000105a7fae */ /* 0x0085e8000d9a1010 */
[----:B------:R-:W3:Y:S04]  /*28b00*/  LDL.64 R18, [R1+0x558] ;  /* 0x0005580001127983 */ /* 0x000ee80000100a00 */
[----:B------:R2:W-:Y:S04]  /*28b10*/  LDGSTS.E [R90+0x16600], desc[UR16][R26.64], !P3 ;  /* 0x166000001a5a7fae */ /* 0x0005e8000d9a1010 */
[----:B------:R-:W2:Y:S04]  /*28b20*/  LDL.64 R16, [R1+0x560] ;  /* 0x0005600001107983 */ /* 0x000ea80000100a00 */
[----:B------:R1:W-:Y:S01]  /*28b30*/  LDGSTS.E [R90+0x16800], desc[UR16][R14.64], !P0 ;  /* 0x168000000e5a7fae */ /* 0x0003e2000c1a1010 */
[----:B------:R-:W-:Y:S01]  /*28b40*/  IADD3 R4, PT, PT, R9, -0x1dc, RZ ;  /* 0xfffffe2409047810 */ /* 0x000fe20007ffe0ff */
[----:B------:R-:W-:Y:S01]  /*28b50*/  VIADD R5, R7, 0xfffffe22 ;  /* 0xfffffe2207057836 */ /* 0x000fe20000000000 */
[----:B------:R-:W1:Y:S01]  /*28b60*/  LDC R9, c[0x0][0x3a0] ;  /* 0x0000e800ff097b82 */ /* 0x000e620000000800 */
[----:B------:R-:W2:Y:S04]  /*28b70*/  LDL.64 R26, [R1+0x578] ;  /* 0x00057800011a7983 */ /* 0x000ea80000100a00 */
[----:B------:R-:W2:Y:S01]  /*28b80*/  LDL.64 R14, [R1+0x570] ;  /* 0x00057000010e7983 */ /* 0x000ea20000100a00 */
[----:B------:R-:W-:Y:S01]  /*28b90*/  ISETP.GE.U32.AND P4, PT, R4, 0x7ffffda5, PT ;  /* 0x7ffffda50400780c */ /* 0x000fe20003f86070 */
[----:B------:R-:W-:Y:S01]  /*28ba0*/  VIADD R4, R8, 0xfffffe23 ;  /* 0xfffffe2308047836 */ /* 0x000fe20000000000 */
[----:B------:R-:W-:Y:S01]  /*28bb0*/  ISETP.GE.U32.AND P3, PT, R5, 0x7ffffda3, PT ;  /* 0x7ffffda30500780c */ /* 0x000fe20003f66070 */
[----:B------:R-:W1:Y:S08]  /*28bc0*/  LDC R8, c[0x0][0x3a0] ;  /* 0x0000e800ff087b82 */ /* 0x000e700000000800 */
[----:B------:R-:W1:Y:S08]  /*28bd0*/  LDC R5, c[0x0][0x3a0] ;  /* 0x0000e800ff057b82 */ /* 0x000e700000000800 */
[----:B------:R-:W1:Y:S01]  /*28be0*/  LDC R7, c[0x0][0x3a0] ;  /* 0x0000e800ff077b82 */ /* 0x000e620000000800 */
[----:B----4-:R4:W-:Y:S01]  /*28bf0*/  LDGSTS.E [R90+0x16a00], desc[UR16][R24.64], !P0 ;  /* 0x16a00000185a7fae */ /* 0x0109e2000c1a1010 */
[----:B------:R-:W-:-:S03]  /*28c00*/  ISETP.GE.U32.AND P0, PT, R4, 0x7ffffda4, PT ;  /* 0x7ffffda40400780c */ /* 0x000fc60003f06070 */
[----:B------:R4:W-:Y:S04]  /*28c10*/  LDGSTS.E [R90+0x16c00], desc[UR16][R22.64], !P4 ;  /* 0x16c00000165a7fae */ /* 0x0009e8000e1a1010 */
        /* <DEDUP_REMOVED lines=8> */
[----:B------:R-:W-:-:S02]  /*28ca0*/  IADD3 R4, PT, PT, R6, -0x1df, RZ ;  /* 0xfffffe2106047810 */ /* 0x000fc40007ffe0ff */
[----:B------:R-:W1:Y:S02]  /*28cb0*/  LDC R6, c[0x0][0x3a0] ;  /* 0x0000e800ff067b82 */ /* 0x000e640000000800 */
[----:B------:R-:W-:Y:S01]  /*28cc0*/  ISETP.GE.U32.AND P4, PT, R4, 0x7ffffda2, PT ;  /* 0x7ffffda20400780c */ /* 0x000fe20003f86070 */
[----:B---3--:R3:W-:Y:S04]  /*28cd0*/  LDGSTS.E [R90+0x17400], desc[UR16][R18.64], !P3 ;  /* 0x17400000125a7fae */ /* 0x0087e8000d9a1010 */
[----:B--2---:R3:W-:Y:S04]  /*28ce0*/  LDGSTS.E [R90+0x17600], desc[UR16][R16.64], !P3 ;  /* 0x17600000105a7fae */ /* 0x0047e8000d9a1010 */
[----:B------:R-:W2:Y:S04]  /*28cf0*/  LDL.64 R18, [R1+0x5b0] ;  /* 0x0005b00001127983 */ /* 0x000ea80000100a00 */
[----:B------:R3:W-:Y:S04]  /*28d00*/  LDGSTS.E [R90+0x17800], desc[UR16][R32.64], !P4 ;  /* 0x17800000205a7fae */ /* 0x0007e8000e1a1010 */
[----:B------:R-:W3:Y:S04]  /*28d10*/  LDL.64 R16, [R1+0x5a8] ;  /* 0x0005a80001107983 */ /* 0x000ee80000100a00 */
[----:B------:R1:W-:Y:S01]  /*28d20*/  LDGSTS.E [R90+0x17a00], desc[UR16][R14.64], !P4 ;  /* 0x17a000000e5a7fae */ /* 0x0003e2000e1a1010 */
[----:B------:R-:W-:-:S02]  /*28d30*/  VIADD R4, R12, 0xfffffe20 ;  /* 0xfffffe200c047836 */ /* 0x000fc40000000000 */
[----:B------:R-:W2:Y:S01]  /*28d40*/  LDC R12, c[0x0][0x3a0] ;  /* 0x0000e800ff0c7b82 */ /* 0x000ea20000000800 */
[----:B------:R-:W3:Y:S04]  /*28d50*/  LDL.64 R32, [R1+0x5f0] ;  /* 0x0005f00001207983 */ /* 0x000ee80000100a00 */
[----:B------:R-:W3:Y:S01]  /*28d60*/  LDL.64 R14, [R1+0x5c0] ;  /* 0x0005c000010e7983 */ /* 0x000ee20000100a00 */
[----:B------:R-:W-:Y:S01]  /*28d70*/  ISETP.GE.U32.AND P0, PT, R4, 0x7ffffda1, PT ;  /* 0x7ffffda10400780c */ /* 0x000fe20003f06070 */
[----:B------:R-:W-:Y:S02]  /*28d80*/  VIADD R4, R11, 0xfffffe1f ;  /* 0xfffffe1f0b047836 */ /* 0x000fe40000000000 */
[----:B------:R-:W2:Y:S03]  /*28d90*/  LDC R11, c[0x0][0x3a0] ;  /* 0x0000e800ff0b7b82 */ /* 0x000ea60000000800 */
[----:B------:R-:W-:-:S02]  /*28da0*/  ISETP.GE.U32.AND P3, PT, R4, 0x7ffffda0, PT ;  /* 0x7ffffda00400780c */ /* 0x000fc40003f66070 */
[----:B-1----:R-:W-:-:S03]  /*28db0*/  IADD3 R4, PT, PT, R10, -0x1e2, RZ ;  /* 0xfffffe1e0a047810 */ /* 0x002fc60007ffe0ff */
[----:B------:R-:W1:Y:S01]  /*28dc0*/  LDC R10, c[0x0][0x3a0] ;  /* 0x0000e800ff0a7b82 */ /* 0x000e620000000800 */
[----:B------:R-:W-:Y:S01]  /*28dd0*/  ISETP.GE.U32.AND P4, PT, R4, 0x7ffffd9f, PT ;  /* 0x7ffffd9f0400780c */ /* 0x000fe20003f86070 */
[----:B------:R1:W-:Y:S01]  /*28de0*/  LDGSTS.E [R90+0x17c00], desc[UR16][R26.64], !P0 ;  /* 0x17c000001a5a7fae */ /* 0x0003e2000c1a1010 */
[----:B------:R-:W-:-:S03]  /*28df0*/  VIADD R4, R5, 0xfffffe1d ;  /* 0xfffffe1d05047836 */ /* 0x000fc60000000000 */
[----:B----4-:R4:W-:Y:S04]  /*28e00*/  LDGSTS.E [R90+0x17e00], desc[UR16][R24.64], !P0 ;  /* 0x17e00000185a7fae */ /* 0x0109e8000c1a1010 */
[----:B------:R-:W4:Y:S01]  /*28e10*/  LDL.64 R26, [R1+0x5b8] ;  /* 0x0005b800011a7983 */ /* 0x000f220000100a00 */
[----:B------:R-:W-:-:S03]  /*28e20*/  ISETP.GE.U32.AND P0, PT, R4, 0x7ffffd9e, PT ;  /* 0x7ffffd9e0400780c */ /* 0x000fc60003f06070 */
[----:B------:R1:W-:Y:S04]  /*28e30*/  LDGSTS.E [R90+0x18000], desc[UR16][R22.64], !P3 ;  /* 0x18000000165a7fae */ /* 0x0003e8000d9a1010 */
[----:B------:R-:W4:Y:S04]  /*28e40*/  LDL.64 R24, [R1+0x5d0] ;  /* 0x0005d00001187983 */ /* 0x000f280000100a00 */
[----:B------:R-:W4:Y:S04]  /*28e50*/  LDL.64 R22, [R1+0x5c8] ;  /* 0x0005c80001167983 */ /* 0x000f280000100a00 */
[----:B------:R1:W-:Y:S04]  /*28e60*/  LDGSTS.E [R90+0x18200], desc[UR16][R20.64], !P3 ;  /* 0x18200000145a7fae */ /* 0x0003e8000d9a1010 */
[----:B------:R1:W-:Y:S04]  /*28e70*/  LDGSTS.E [R90+0x18400], desc[UR16][R30.64], !P4 ;  /* 0x184000001e5a7fae */ /* 0x0003e8000e1a1010 */
[----:B------:R1:W-:Y:S04]  /*28e80*/  LDGSTS.E [R90+0x18600], desc[UR16][R28.64], !P4 ;  /* 0x186000001c5a7fae */ /* 0x0003e8000e1a1010 */
[----:B------:R-:W4:Y:S01]  /*28e90*/  LDL.64 R20, [R1+0x5e0] ;  /* 0x0005e00001147983 */ /* 0x000f220000100a00 */
[----:B------:R-:W-:-:S02]  /*28ea0*/  VIADD R4, R9, 0xfffffe1c ;  /* 0xfffffe1c09047836 */ /* 0x000fc40000000000 */
[----:B------:R-:W-:Y:S01]  /*28eb0*/  VIADD R5, R7, 0xfffffe1a ;  /* 0xfffffe1a07057836 */ /* 0x000fe20000000000 */
[----:B------:R-:W4:Y:S01]  /*28ec0*/  LDL.64 R30, [R1+0x628] ;  /* 0x00062800011e7983 */ /* 0x000f220000100a00 */
[----:B------:R-:W1:Y:S01]  /*28ed0*/  LDC R9, c[0x0][0x3a0] ;  /* 0x0000e800ff097b82 */ /* 0x000e620000000800 */
[----:B------:R-:W-:Y:S02]  /*28ee0*/  ISETP.GE.U32.AND P3, PT, R4, 0x7ffffd9d, PT ;  /* 0x7ffffd9d0400780c */ /* 0x000fe40003f66070 */
[----:B------:R-:W4:Y:S04]  /*28ef0*/  LDL.64 R28, [R1+0x5f8] ;  /* 0x0005f800011c7983 */ /* 0x000f280000100a00 */
[----:B--2---:R2:W-:Y:S01]  /*28f00*/  LDGSTS.E [R90+0x18800], desc[UR16][R18.64], !P0 ;  /* 0x18800000125a7fae */ /* 0x0045e2000c1a1010 */
[----:B------:R-:W1:Y:S03]  /*28f10*/  LDC R7, c[0x0][0x3a0] ;  /* 0x0000e800ff077b82 */ /* 0x000e660000000800 */
[----:B---3--:R2:W-:Y:S04]  /*28f20*/  LDGSTS.E [R90+0x18a00], desc[UR16][R16.64], !P0 ;  /* 0x18a00000105a7fae */ /* 0x0085e8000c1a1010 */
[----:B------:R-:W3:Y:S04]  /*28f30*/  LDL.64 R18, [R1+0x5e8] ;  /* 0x0005e80001127983 */ /* 0x000ee80000100a00 */
[----:B------:R-:W2:Y:S04]  /*28f40*/  LDL.64 R16, [R1+0x600] ;  /* 0x0006000001107983 */ /* 0x000ea80000100a00 */
[----:B------:R1:W-:Y:S04]  /*28f50*/  LDGSTS.E [R90+0x18c00], desc[UR16][R14.64], !P3 ;  /* 0x18c000000e5a7fae */ /* 0x0003e8000d9a1010 */
[----:B------:R-:W2:Y:S01]  /*28f60*/  LDL.64 R14, [R1+0x618] ;  /* 0x00061800010e7983 */ /* 0x000ea20000100a00 */
[----:B------:R-:W-:-:S02]  /*28f70*/  IADD3 R4, PT, PT, R8, -0x1e5, RZ ;  /* 0xfffffe1b08047810 */ /* 0x000fc40007ffe0ff */
[----:B------:R-:W-:Y:S01]  /*28f80*/  ISETP.GE.U32.AND P4, PT, R5, 0x7ffffd9b, PT ;  /* 0x7ffffd9b0500780c */ /* 0x000fe20003f86070 */
[----:B------:R-:W1:Y:S01]  /*28f90*/  LDC R8, c[0x0][0x3a0] ;  /* 0x0000e800ff087b82 */ /* 0x000e620000000800 */
[----:B------:R-:W-:Y:S01]  /*28fa0*/  ISETP.GE.U32.AND P0, PT, R4, 0x7ffffd9c, PT ;  /* 0x7ffffd9c0400780c */ /* 0x000fe20003f06070 */
[----:B------:R-:W-:-:S06]  /*28fb0*/  VIADD R4, R6, 0xfffffe19 ;  /* 0xfffffe1906047836 */ /* 0x000fcc0000000000 */
[----:B------:R-:W1:Y:S01]  /*28fc0*/  LDC R5, c[0x0][0x3a0] ;  /* 0x0000e800ff057b82 */ /* 0x000e620000000800 */
[----:B----4-:R4:W-:Y:S01]  /*28fd0*/  LDGSTS.E [R90+0x18e00], desc[UR16][R26.64], !P3 ;  /* 0x18e000001a5a7fae */ /* 0x0109e2000d9a1010 */
[----:B------:R-:W-:Y:S02]  /*28fe0*/  ISETP.GE.U32.AND P3, PT, R4, 0x7ffffd9a, PT ;  /* 0x7ffffd9a0400780c */ /* 0x000fe40003f66070 */
[----:B------:R-:W-:-:S04]  /*28ff0*/  IADD3 R4, PT, PT, R12, -0x1e8, RZ ;  /* 0xfffffe180c047810 */ /* 0x000fc80007ffe0ff */
[----:B------:R-:W1:Y:S01]  /*29000*/  LDC R6, c[0x0][0x3a0] ;  /* 0x0000e800ff067b82 */ /* 0x000e620000000800 */
[----:B------:R4:W-:Y:S04]  /*29010*/  LDGSTS.E [R90+0x19000], desc[UR16][R24.64], !P0 ;  /* 0x19000000185a7fae */ /* 0x0009e8000c1a1010 */
[----:B------:R-:W4:Y:S03]  /*29020*/  LDL.64 R26, [R1+0x608] ;  /* 0x00060800011a7983 */ /* 0x000f260000100a00 */
[----:B------:R-:W1:Y:S01]  /*29030*/  LDC R12, c[0x0][0x3a0] ;  /* 0x0000e800ff0c7b82 */ /* 0x000e620000000800 */
[----:B------:R1:W-:Y:S01]  /*29040*/  LDGSTS.E [R90+0x19200], desc[UR16][R22.64], !P0 ;  /* 0x19200000165a7fae */ /* 0x0003e2000c1a1010 */
[----:B------:R-:W-:-:S03]  /*29050*/  ISETP.GE.U32.AND P0, PT, R4, 0x7ffffd99, PT ;  /* 0x7ffffd990400780c */ /* 0x000fc60003f06070 */
[----:B------:R-:W4:Y:S04]  /*29060*/  LDL.64 R24, [R1+0x610] ;  /* 0x0006100001187983 */ /* 0x000f280000100a00 */
[----:B------:R-:W4:Y:S04]  /*29070*/  LDL.64 R22, [R1+0x638] ;  /* 0x0006380001167983 */ /* 0x000f280000100a00 */
[----:B------:R1:W-:Y:S04]  /*29080*/  LDGSTS.E [R90+0x19400], desc[UR16][R20.64], !P4 ;  /* 0x19400000145a7fae */ /* 0x0003e8000e1a1010 */
[----:B------:R1:W-:Y:S04]  /*29090*/  LDGSTS.E [R90+0x19600], desc[UR16][R34.64], !P4 ;  /* 0x19600000225a7fae */ /* 0x0003e8000e1a1010 */
[----:B------:R1:W-:Y:S04]  /*290a0*/  LDGSTS.E [R90+0x19800], desc[UR16][R32.64], !P3 ;  /* 0x19800000205a7fae */ /* 0x0003e8000d9a1010 */
[----:B------:R-:W4:Y:S01]  /*290b0*/  LDL.64 R20, [R1+0x620] ;  /* 0x0006200001147983 */ /* 0x000f220000100a00 */
[----:B------:R-:W-:-:S02]  /*290c0*/  VIADD R4, R11, 0xfffffe17 ;  /* 0xfffffe170b047836 */ /* 0x000fc40000000000 */
[----:B------:R-:W1:Y:S01]  /*290d0*/  LDC R11, c[0x0][0x3a0] ;  /* 0x0000e800ff0b7b82 */ /* 0x000e620000000800 */
[----:B------:R-:W4:Y:S02]  /*290e0*/  LDL.64 R34, [R1+0x650] ;  /* 0x0006500001227983 */ /* 0x000f240000100a00 */
[----:B------:R-:W-:Y:S02]  /*290f0*/  ISETP.GE.U32.AND P4, PT, R4, 0x7ffffd98, PT ;  /* 0x7ffffd980400780c */ /* 0x000fe40003f86070 */
[----:B------:R-:W4:Y:S04]  /*29100*/  LDL.64 R32, [R1+0x660] ;  /* 0x0006600001207983 */ /* 0x000f280000100a00 */
[----:B---3--:R3:W-:Y:S04]  /*29110*/  LDGSTS.E [R90+0x19a00], desc[UR16][R18.64], !P3 ;  /* 0x19a00000125a7fae */ /* 0x0087e8000d9a1010 */
[----:B--2---:R3:W-:Y:S04]  /*29120*/  LDGSTS.E [R90+0x19c00], desc[UR16][R16.64], !P0 ;  /* 0x19c00000105a7fae */ /* 0x0047e8000c1a1010 */
[----:B------:R-:W2:Y:S04]  /*29130*/  LDL.64 R18, [R1+0x648] ;  /* 0x0006480001127983 */ /* 0x000ea80000100a00 */
[----:B------:R3:W-:Y:S04]  /*29140*/  LDGSTS.E [R90+0x19e00], desc[UR16][R28.64], !P0 ;  /* 0x19e000001c5a7fae */ /* 0x0007e8000c1a1010 */
[----:B------:R-:W3:Y:S04]  /*29150*/  LDL.64 R16, [R1+0x630] ;  /* 0x0006300001107983 */ /* 0x000ee80000100a00 */
[----:B------:R2:W-:Y:S01]  /*29160*/  LDGSTS.E [R90+0x1a000], desc[UR16][R14.64], !P4 ;  /* 0x1a0000000e5a7fae */ /* 0x0005e2000e1a1010 */
[----:B-1----:R-:W-:-:S02]  /*29170*/  VIADD R4, R10, 0xfffffe16 ;  /* 0xfffffe160a047836 */ /* 0x002fc40000000000 */
[----:B------:R-:W1:Y:S01]  /*29180*/  LDC R10, c[0x0][0x3a0] ;  /* 0x0000e800ff0a7b82 */ /* 0x000e620000000800 */
[----:B------:R-:W3:Y:S04]  /*29190*/  LDL.64 R28, [R1+0x640] ;  /* 0x00064000011c7983 */ /* 0x000ee80000100a00 */
[----:B------:R-:W3:Y:S01]  /*291a0*/  LDL.64 R14, [R1+0x658] ;  /* 0x00065800010e7983 */ /* 0x000ee20000100a00 */
[----:B------:R-:W-:Y:S02]  /*291b0*/  ISETP.GE.U32.AND P3, PT, R4, 0x7ffffd97, PT ;  /* 0x7ffffd970400780c */ /* 0x000fe40003f66070 */
[----:B------:R-:W-:-:S04]  /*291c0*/  IADD3 R4, PT, PT, R5, -0x1eb, RZ ;  /* 0xfffffe1505047810 */ /* 0x000fc80007ffe0ff */
[----:B------:R-:W-:Y:S01]  /*291d0*/  ISETP.GE.U32.AND P0, PT, R4, 0x7ffffd96, PT ;  /* 0x7ffffd960400780c */ /* 0x000fe20003f06070 */
[----:B------:R-:W-:Y:S01]  /*291e0*/  VIADD R4, R9, 0xfffffe14 ;  /* 0xfffffe1409047836 */ /* 0x000fe20000000000 */
[----:B----4-:R4:W-:Y:S04]  /*291f0*/  LDGSTS.E [R90+0x1a200], desc[UR16][R26.64], !P4 ;  /* 0x1a2000001a5a7fae */ /* 0x0109e8000e1a1010 */
[----:B------:R-:W-:Y:S01]  /*29200*/  ISETP.GE.U32.AND P4, PT, R4, 0x7ffffd95, PT ;  /* 0x7ffffd950400780c */ /* 0x000fe20003f86070 */
[----:B------:R-:W1:Y:S01]  /*29210*/  LDC R9, c[0x0][0x3a0] ;  /* 0x0000e800ff097b82 */ /* 0x000e620000000800 */
[----:B------:R4:W-:Y:S04]  /*29220*/  LDGSTS.E [R90+0x1a400], desc[UR16][R30.64], !P3 ;  /* 0x1a4000001e5a7fae */ /* 0x0009e8000d9a1010 */
[----:B------:R4:W-:Y:S04]  /*29230*/  LDGSTS.E [R90+0x1a600], desc[UR16][R24.64], !P3 ;  /* 0x1a600000185a7fae */ /* 0x0009e8000d9a1010 */
[----:B------:R-:W4:Y:S04]  /*29240*/  LDL.64 R26, [R1+0x678] ;  /* 0x00067800011a7983 */ /* 0x000f280000100a00 */
[----:B------:R1:W-:Y:S04]  /*29250*/  LDGSTS.E [R90+0x1a800], desc[UR16][R22.64], !P0 ;  /* 0x1a800000165a7fae */ /* 0x0003e8000c1a1010 */
[----:B------:R-:W4:Y:S04]  /*29260*/  LDL.64 R24, [R1+0x688] ;  /* 0x0006880001187983 */ /* 0x000f280000100a00 */
[----:B------:R-:W4:Y:S04]  /*29270*/  LDL.64 R30, [R1+0x670] ;  /* 0x00067000011e7983 */ /* 0x000f280000100a00 */
[----:B------:R-:W4:Y:S04]  /*29280*/  LDL.64 R22, [R1+0x690] ;  /* 0x0006900001167983 */ /* 0x000f280000100a00 */
[----:B------:R1:W-:Y:S04]  /*29290*/  LDGSTS.E [R90+0x1aa00], desc[UR16][R20.64], !P0 ;  /* 0x1aa00000145a7fae */ /* 0x0003e8000c1a1010 */
[----:B------:R-:W4:Y:S01]  /*292a0*/  LDL.64 R20, [R1+0x668] ;  /* 0x0006680001147983 */ /* 0x000f220000100a00 */
[----:B------:R-:W-:Y:S01]  /*292b0*/  VIADD R4, R8, 0xfffffe13 ;  /* 0xfffffe1308047836 */ /* 0x000fe20000000000 */
[----:B------:R-:W-:Y:S01]  /*292c0*/  IADD3 R5, PT, PT, R7, -0x1ee, RZ ;  /* 0xfffffe1207057810 */ /* 0x000fe20007ffe0ff */
[----:B------:R-:W1:Y:S03]  /*292d0*/  LDC R8, c[0x0][0x3a0] ;  /* 0x0000e800ff087b82 */ /* 0x000e660000000800 */
[----:B------:R-:W-:Y:S01]  /*292e0*/  ISETP.GE.U32.AND P3, PT, R4, 0x7ffffd94, PT ;  /* 0x7ffffd940400780c */ /* 0x000fe20003f66070 */
[----:B--2---:R2:W-:Y:S04]  /*292f0*/  LDGSTS.E [R90+0x1ac00], desc[UR16][R18.64], !P4 ;  /* 0x1ac00000125a7fae */ /* 0x0045e8000e1a1010 */
[----:B------:R-:W1:Y:S01]  /*29300*/  LDC R7, c[0x0][0x3a0] ;  /* 0x0000e800ff077b82 */ /* 0x000e620000000800 */
[----:B---3--:R2:W-:Y:S04]  /*29310*/  LDGSTS.E [R90+0x1ae00], desc[UR16][R16.64], !P4 ;  /* 0x1ae00000105a7fae */ /* 0x0085e8000e1a1010 */
[----:B------:R-:W3:Y:S04]  /*29320*/  LDL.64 R18, [R1+0x6a0] ;  /* 0x0006a00001127983 */ /* 0x000ee80000100a00 */
[----:B------:R-:W2:Y:S04]  /*29330*/  LDL.64 R16, [R1+0x6b8] ;  /* 0x0006b80001107983 */ /* 0x000ea80000100a00 */
[----:B------:R1:W-:Y:S01]  /*29340*/  LDGSTS.E [R90+0x1b000], desc[UR16][R14.64], !P3 ;  /* 0x1b0000000e5a7fae */ /* 0x0003e2000d9a1010 */
[----:B------:R-:W-:Y:S01]  /*29350*/  VIADD R4, R6, 0xfffffe11 ;  /* 0xfffffe1106047836 */ /* 0x000fe20000000000 */
[----:B------:R-:W-:Y:S01]  /*29360*/  ISETP.GE.U32.AND P0, PT, R5, 0x7ffffd93, PT ;  /* 0x7ffffd930500780c */ /* 0x000fe20003f06070 */
[----:B------:R-:W2:Y:S01]  /*29370*/  LDC R6, c[0x0][0x3a0] ;  /* 0x0000e800ff067b82 */ /* 0x000ea20000000800 */
[----:B------:R1:W-:Y:S04]  /*29380*/  LDGSTS.E [R90+0x1b200], desc[UR16][R28.64], !P3 ;  /* 0x1b2000001c5a7fae */ /* 0x0003e8000d9a1010 */
[----:B------:R-:W2:Y:S01]  /*29390*/  LDL.64 R14, [R1+0x680] ;  /* 0x00068000010e7983 */ /* 0x000ea20000100a00 */
[----:B------:R-:W-:Y:S01]  /*293a0*/  ISETP.GE.U32.AND P4, PT, R4, 0x7ffffd92, PT ;  /* 0x7ffffd920400780c */ /* 0x000fe20003f86070 */
[----:B------:R-:W-:Y:S01]  /*293b0*/  VIADD R4, R12, 0xfffffe10 ;  /* 0xfffffe100c047836 */ /* 0x000fe20000000000 */
[----:B------:R-:W2:Y:S01]  /*293c0*/  LDC R5, c[0x0][0x3a0] ;  /* 0x0000e800ff057b82 */ /* 0x000ea20000000800 */
[----:B------:R-:W2:Y:S03]  /*293d0*/  LDL.64 R28, [R1+0x6c0] ;  /* 0x0006c000011c7983 */ /* 0x000ea60000100a00 */
[----:B------:R-:W-:Y:S01]  /*293e0*/  ISETP.GE.U32.AND P3, PT, R4, 0x7ffffd91, PT ;  /* 0x7ffffd910400780c */ /* 0x000fe20003f66070 */
[----:B------:R-:W2:Y:S01]  /*293f0*/  LDL.64 R12, [R1+0x1150] ;  /* 0x00115000010c7983 */ /* 0x000ea20000100a00 */
[----:B------:R-:W-:-:S02]  /*29400*/  IADD3 R4, PT, PT, R11, -0x1f1, RZ ;  /* 0xfffffe0f0b047810 */ /* 0x000fc40007ffe0ff */
[----:B------:R-:W2:Y:S01]  /*29410*/  LDC R11, c[0x0][0x3a0] ;  /* 0x0000e800ff0b7b82 */ /* 0x000ea20000000800 */
[----:B----4-:R4:W-:Y:S04]  /*29420*/  LDGSTS.E [R90+0x1b400], desc[UR16][R26.64], !P0 ;  /* 0x1b4000001a5a7fae */ /* 0x0109e8000c1a1010 */
[----:B------:R4:W-:Y:S01]  /*29430*/  LDGSTS.E [R90+0x1b600], desc[UR16][R34.64], !P0 ;  /* 0x1b600000225a7fae */ /* 0x0009e2000c1a1010 */
[----:B------:R-:W-:Y:S01]  /*29440*/  ISETP.GE.U32.AND P0, PT, R4, 0x7ffffd90, PT ;  /* 0x7ffffd900400780c */ /* 0x000fe20003f06070 */
[----:B-1----:R-:W-:Y:S02]  /*29450*/  VIADD R4, R10, 0xfffffe0e ;  /* 0xfffffe0e0a047836 */ /* 0x002fe40000000000 */
[----:B------:R4:W-:Y:S01]  /*29460*/  LDGSTS.E [R90+0x1b800], desc[UR16][R24.64], !P4 ;  /* 0x1b800000185a7fae */ /* 0x0009e2000e1a1010 */
[----:B------:R-:W1:Y:S03]  /*29470*/  LDC R10, c[0x0][0x3a0] ;  /* 0x0000e800ff0a7b82 */ /* 0x000e660000000800 */
[----:B------:R4:W-:Y:S01]  /*29480*/  LDGSTS.E [R90+0x1ba00], desc[UR16][R32.64], !P4 ;  /* 0x1ba00000205a7fae */ /* 0x0009e2000e1a1010 */
[----:B------:R-:W-:-:S03]  /*29490*/  ISETP.GE.U32.AND P4, PT, R4, 0x7ffffd8f, PT ;  /* 0x7ffffd8f0400780c */ /* 0x000fc60003f86070 */
[----:B------:R-:W4:Y:S04]  /*294a0*/  LDL.64 R26, [R1+0x698] ;  /* 0x00069800011a7983 */ /* 0x000f280000100a00 */
        /* <DEDUP_REMOVED lines=8> */
[----:B------:R3:W-:Y:S04]  /*29530*/  LDGSTS.E [R90+0x1c200], desc[UR16][R30.64], !P0 ;  /* 0x1c2000001e5a7fae */ /* 0x0007e8000c1a1010 */
[----:B--2---:R3:W-:Y:S04]  /*29540*/  LDGSTS.E [R90+0x1c400], desc[UR16][R16.64], !P4 ;  /* 0x1c400000105a7fae */ /* 0x0047e8000e1a1010 */
[----:B------:R-:W2:Y:S01]  /*29550*/  LDL.64 R18, [R1+0x6b0] ;  /* 0x0006b00001127983 */ /* 0x000ea20000100a00 */
[----:B------:R-:W-:-:S03]  /*29560*/  VIADD R4, R5, 0xfffffe0d ;  /* 0xfffffe0d05047836 */ /* 0x000fc60000000000 */
[----:B------:R-:W3:Y:S04]  /*29570*/  LDL.64 R30, [R1+0x718] ;  /* 0x00071800011e7983 */ /* 0x000ee80000100a00 */
[----:B------:R-:W3:Y:S04]  /*29580*/  LDL.64 R16, [R1+0x6f0] ;  /* 0x0006f00001107983 */ /* 0x000ee80000100a00 */
[----:B------:R1:W-:Y:S04]  /*29590*/  LDGSTS.E [R90+0x1c600], desc[UR16][R14.64], !P4 ;  /* 0x1c6000000e5a7fae */ /* 0x0003e8000e1a1010 */
[----:B------:R-:W3:Y:S01]  /*295a0*/  LDL.64 R14, [R1+0x6f8] ;  /* 0x0006f800010e7983 */ /* 0x000ee20000100a00 */
[----:B------:R-:W-:-:S02]  /*295b0*/  ISETP.GE.U32.AND P3, PT, R4, 0x7ffffd8e, PT ;  /* 0x7ffffd8e0400780c */ /* 0x000fc40003f66070 */
[----:B------:R-:W-:Y:S01]  /*295c0*/  IADD3 R4, PT, PT, R9, -0x1f4, RZ ;  /* 0xfffffe0c09047810 */ /* 0x000fe20007ffe0ff */
[----:B------:R-:W-:Y:S01]  /*295d0*/  VIADD R5, R7, 0xfffffe0a ;  /* 0xfffffe0a07057836 */ /* 0x000fe20000000000 */
[----:B------:R-:W1:Y:S02]  /*295e0*/  LDC R9, c[0x0][0x3a0] ;  /* 0x0000e800ff097b82 */ /* 0x000e640000000800 */
[----:B------:R-:W-:Y:S01]  /*295f0*/  ISETP.GE.U32.AND P0, PT, R4, 0x7ffffd8d, PT ;  /* 0x7ffffd8d0400780c */ /* 0x000fe20003f06070 */
[----:B------:R-:W-:-:S05]  /*29600*/  VIADD R4, R8, 0xfffffe0b ;  /* 0xfffffe0b08047836 */ /* 0x000fca0000000000 */
[----:B------:R-:W-:Y:S01]  /*29610*/  ISETP.GE.U32.AND P4, PT, R4, 0x7ffffd8c, PT ;  /* 0x7ffffd8c0400780c */ /* 0x000fe20003f86070 */
[----:B------:R1:W-:Y:S01]  /*29620*/  LDGSTS.E [R90+0x1c800], desc[UR16][R28.64], !P3 ;  /* 0x1c8000001c5a7fae */ /* 0x0003e2000d9a1010 */
[----:B------:R-:W1:Y:S03]  /*29630*/  LDC R8, c[0x0][0x3a0] ;  /* 0x0000e800ff087b82 */ /* 0x000e660000000800 */
[----:B----4-:R4:W-:Y:S01]  /*29640*/  LDGSTS.E [R90+0x1ca00], desc[UR16][R26.64], !P3 ;  /* 0x1ca000001a5a7fae */ /* 0x0109e2000d9a1010 */
[----:B------:R-:W-:Y:S02]  /*29650*/  ISETP.GE.U32.AND P3, PT, R5, 0x7ffffd8b, PT ;  /* 0x7ffffd8b0500780c */ /* 0x000fe40003f66070 */
[----:B------:R-:W-:Y:S01]  /*29660*/  IADD3 R4, PT, PT, R6, -0x1f7, RZ ;  /* 0xfffffe0906047810 */ /* 0x000fe20007ffe0ff */
[----:B------:R4:W-:Y:S01]  /*29670*/  LDGSTS.E [R90+0x1cc00], desc[UR16][R24.64], !P0 ;  /* 0x1cc00000185a7fae */ /* 0x0009e2000c1a1010 */
[----:B------:R-:W1:Y:S03]  /*29680*/  LDC R6, c[0x0][0x3a0] ;  /* 0x0000e800ff067b82 */ /* 0x000e660000000800 */
[----:B------:R-:W4:Y:S04]  /*29690*/  LDL.64 R28, [R1+0x700] ;  /* 0x00070000011c7983 */ /* 0x000f280000100a00 */
[----:B------:R-:W4:Y:S01]  /*296a0*/  LDL.64 R26, [R1+0x728] ;  /* 0x00072800011a7983 */ /* 0x000f220000100a00 */
[----:B------:R-:W1:Y:S03]  /*296b0*/  LDC R5, c[0x0][0x3a0] ;  /* 0x0000e800ff057b82 */ /* 0x000e660000000800 */
[----:B------:R-:W4:Y:S04]  /*296c0*/  LDL.64 R24, [R1+0x710] ;  /* 0x0007100001187983 */ /* 0x000f280000100a00 */
[----:B------:R1:W-:Y:S01]  /*296d0*/  LDGSTS.E [R90+0x1ce00], desc[UR16][R22.64], !P0 ;  /* 0x1ce00000165a7fae */ /* 0x0003e2000c1a1010 */
[----:B------:R-:W1:Y:S03]  /*296e0*/  LDC R7, c[0x0][0x3a0] ;  /* 0x0000e800ff077b82 */ /* 0x000e660000000800 */
[----:B------:R1:W-:Y:S04]  /*296f0*/  LDGSTS.E [R90+0x1d000], desc[UR16][R20.64], !P4 ;  /* 0x1d000000145a7fae */ /* 0x0003e8000e1a1010 */
[----:B------:R-:W4:Y:S04]  /*29700*/  LDL.64 R22, [R1+0x730] ;  /* 0x0007300001167983 */ /* 0x000f280000100a00 */
[----:B------:R-:W4:Y:S01]  /*29710*/  LDL.64 R20, [R1+0x720] ;  /* 0x0007200001147983 */ /* 0x000f220000100a00 */
[----:B------:R-:W-:-:S03]  /*29720*/  ISETP.GE.U32.AND P0, PT, R4, 0x7ffffd8a, PT ;  /* 0x7ffffd8a0400780c */ /* 0x000fc60003f06070 */
[----:B--2---:R2:W-:Y:S04]  /*29730*/  LDGSTS.E [R90+0x1d200], desc[UR16][R18.64], !P4 ;  /* 0x1d200000125a7fae */ /* 0x0045e8000e1a1010 */
[----:B---3--:R2:W-:Y:S04]  /*29740*/  LDGSTS.E [R90+0x1d400], desc[UR16][R16.64], !P3 ;  /* 0x1d400000105a7fae */ /* 0x0085e8000d9a1010 */
[----:B------:R-:W3:Y:S04]  /*29750*/  LDL.64 R18, [R1+0x740] ;  /* 0x0007400001127983 */ /* 0x000ee80000100a00 */
[----:B------:R2:W-:Y:S04]  /*29760*/  LDGSTS.E [R90+0x1d600], desc[UR16][R38.64], !P3 ;  /* 0x1d600000265a7fae */ /* 0x0005e8000d9a1010 */
[----:B------:R-:W2:Y:S04]  /*29770*/  LDL.64 R16, [R1+0x738] ;  /* 0x0007380001107983 */ /* 0x000ea80000100a00 */
[----:B------:R1:W-:Y:S01]  /*29780*/  LDGSTS.E [R90+0x1d800], desc[UR16][R14.64], !P0 ;  /* 0x1d8000000e5a7fae */ /* 0x0003e2000c1a1010 */
[----:B------:R-:W-:-:S03]  /*29790*/  VIADD R4, R11, 0xfffffe08 ;  /* 0xfffffe080b047836 */ /* 0x000fc60000000000 */
[----:B------:R2:W-:Y:S04]  /*297a0*/  LDGSTS.E [R90+0x1da00], desc[UR16][R36.64], !P0 ;  /* 0x1da00000245a7fae */ /* 0x0005e8000c1a1010 */
[----:B------:R-:W2:Y:S04]  /*297b0*/  LDL.64 R38, [R1+0x1188] ;  /* 0x0011880001267983 */ /* 0x000ea80000100a00 */
[----:B------:R-:W2:Y:S01]  /*297c0*/  LDL.64 R14, [R1+0x750] ;  /* 0x00075000010e7983 */ /* 0x000ea20000100a00 */
[----:B------:R-:W-:Y:S01]  /*297d0*/  ISETP.GE.U32.AND P4, PT, R4, 0x7ffffd89, PT ;  /* 0x7ffffd890400780c */ /* 0x000fe20003f86070 */
[----:B-1----:R-:W-:-:S02]  /*297e0*/  VIADD R4, R10, 0xfffffe07 ;  /* 0xfffffe070a047836 */ /* 0x002fc40000000000 */
[----:B------:R-:W2:Y:S03]  /*297f0*/  LDL.64 R10, [R1+0x1178] ;  /* 0x00117800010a7983 */ /* 0x000ea60000100a00 */
[----:B------:R-:W-:Y:S01]  /*29800*/  ISETP.GE.U32.AND P3, PT, R4, 0x7ffffd88, PT ;  /* 0x7ffffd880400780c */ /* 0x000fe20003f66070 */
[----:B------:R-:W2:Y:S01]  /*29810*/  LDL.64 R36, [R1+0x1160] ;  /* 0x0011600001247983 */ /* 0x000ea20000100a00 */
[----:B------:R-:W-:Y:S02]  /*29820*/  IADD3 R4, PT, PT, R9, -0x1fa, RZ ;  /* 0xfffffe0609047810 */ /* 0x000fe40007ffe0ff */
[----:B------:R-:W1:Y:S02]  /*29830*/  LDC R9, c[0x0][0x3a0] ;  /* 0x0000e800ff097b82 */ /* 0x000e640000000800 */
[----:B------:R-:W-:Y:S01]  /*29840*/  ISETP.GE.U32.AND P0, PT, R4, 0x7ffffd87, PT ;  /* 0x7ffffd870400780c */ /* 0x000fe20003f06070 */
[----:B------:R-:W-:Y:S01]  /*29850*/  VIADD R4, R6, 0xfffffe05 ;  /* 0xfffffe0506047836 */ /* 0x000fe20000000000 */
[----:B------:R1:W-:Y:S04]  /*29860*/  LDGSTS.E [R90+0x1dc00], desc[UR16][R34.64], !P4 ;  /* 0x1dc00000225a7fae */ /* 0x0003e8000e1a1010 */
[----:B------:R1:W-:Y:S01]  /*29870*/  LDGSTS.E [R90+0x1de00], desc[UR16][R32.64], !P4 ;  /* 0x1de00000205a7fae */ /* 0x0003e2000e1a1010 */
[----:B------:R-:W1:Y:S01]  /*29880*/  LDC R6, c[0x0][0x3a0] ;  /* 0x0000e800ff067b82 */ /* 0x000e620000000800 */
[----:B------:R-:W-:Y:S01]  /*29890*/  ISETP.GE.U32.AND P4, PT, R4, 0x7ffffd86, PT ;  /* 0x7ffffd860400780c */ /* 0x000fe20003f86070 */
[----:B------:R-:W-:Y:S01]  /*298a0*/  VIADD R4, R5, 0xfffffe04 ;  /* 0xfffffe0405047836 */ /* 0x000fe20000000000 */
[----:B------:R1:W-:Y:S04]  /*298b0*/  LDGSTS.E [R90+0x1e000], desc[UR16][R30.64], !P3 ;  /* 0x1e0000001e5a7fae */ /* 0x0003e8000d9a1010 */
[----:B----4-:R4:W-:Y:S01]  /*298c0*/  LDGSTS.E [R90+0x1e200], desc[UR16][R28.64], !P3 ;  /* 0x1e2000001c5a7fae */ /* 0x0109e2000d9a1010 */
[----:B------:R-:W-:-:S02]  /*298d0*/  ISETP.GE.U32.AND P3, PT, R4, 0x7ffffd85, PT ;  /* 0x7ffffd850400780c */ /* 0x000fc40003f66070 */
[----:B------:R-:W-:Y:S01]  /*298e0*/  IADD3 R4, PT, PT, R8, -0x1fd, RZ ;  /* 0xfffffe0308047810 */ /* 0x000fe20007ffe0ff */
[----:B------:R4:W-:Y:S04]  /*298f0*/  LDGSTS.E [R90+0x1e400], desc[UR16][R26.64], !P0 ;  /* 0x1e4000001a5a7fae */ /* 0x0009e8000c1a1010 */
[----:B------:R4:W-:Y:S04]  /*29900*/  LDGSTS.E [R90+0x1e600], desc[UR16][R24.64], !P0 ;  /* 0x1e600000185a7fae */ /* 0x0009e8000c1a1010 */
[----:B------:R-:W4:Y:S04]  /*29910*/  LDL.64 R34, [R1+0x1130] ;  /* 0x0011300001227983 */ /* 0x000f280000100a00 */
[----:B------:R1:W-:Y:S02]  /*29920*/  LDGSTS.E [R90+0x1e800], desc[UR16][R22.64], !P4 ;  /* 0x1e800000165a7fae */ /* 0x0003e4000e1a1010 */
[----:B-1----:R-:W-:Y:S01]  /*29930*/  IADD3 R2, PT, PT, R6, -0x200, RZ ;  /* 0xfffffe0006027810 */ /* 0x002fe20007ffe0ff */
[----:B------:R-:W-:Y:S01]  /*29940*/  VIADD R5, R7, 0xfffffe02 ;  /* 0xfffffe0207057836 */ /* 0x000fe20000000000 */
[----:B------:R-:W4:Y:S04]  /*29950*/  LDL.64 R28, [R1+0x11e0] ;  /* 0x0011e000011c7983 */ /* 0x000f280000100a00 */
[----:B------:R1:W-:Y:S01]  /*29960*/  LDGSTS.E [R90+0x1ea00], desc[UR16][R20.64], !P4 ;  /* 0x1ea00000145a7fae */ /* 0x0003e2000e1a1010 */
[----:B------:R-:W-:Y:S01]  /*29970*/  ISETP.GE.U32.AND P4, PT, R4, 0x7ffffd84, PT ;  /* 0x7ffffd840400780c */ /* 0x000fe20003f86070 */
[----:B------:R-:W-:Y:S01]  /*29980*/  VIADD R4, R9, 0xfffffe01 ;  /* 0xfffffe0109047836 */ /* 0x000fe20000000000 */
[----:B------:R-:W-:Y:S01]  /*29990*/  ISETP.GE.U32.AND P0, PT, R5, 0x7ffffd83, PT ;  /* 0x7ffffd830500780c */ /* 0x000fe20003f06070 */
        /* <DEDUP_REMOVED lines=8> */
[----:B---3--:R1:W-:Y:S04]  /*29a20*/  LDGSTS.E [R90+0x1ec00], desc[UR16][R18.64], !P3 ;  /* 0x1ec00000125a7fae */ /* 0x0083e8000d9a1010 */
[----:B--2---:R1:W-:Y:S01]  /*29a30*/  LDGSTS.E [R90+0x1ee00], desc[UR16][R16.64], !P3 ;  /* 0x1ee00000105a7fae */ /* 0x0043e2000d9a1010 */
[----:B------:R-:W-:-:S02]  /*29a40*/  ISETP.GE.U32.AND P3, PT, R4, 0x7ffffd82, PT ;  /* 0x7ffffd820400780c */ /* 0x000fc40003f66070 */
[----:B------:R-:W-:Y:S01]  /*29a50*/  SEL R4, RZ, 0x4, P5 ;  /* 0x00000004ff047807 */ /* 0x000fe20002800000 */
[----:B------:R-:W2:Y:S01]  /*29a60*/  LDL.64 R18, [R1+0x1168] ;  /* 0x0011680001127983 */ /* 0x000ea20000100a00 */
[----:B------:R-:W-:-:S04]  /*29a70*/  ISETP.GT.AND P5, PT, R93, 0x1ff, PT ;  /* 0x000001ff5d00780c */ /* 0x000fc80003fa4270 */
[----:B------:R-:W-:Y:S02]  /*29a80*/  SEL R4, R4, RZ, P5 ;  /* 0x000000ff04047207 */ /* 0x000fe40002800000 */
[----:B------:R-:W-:Y:S01]  /*29a90*/  ISETP.GE.U32.AND P5, PT, R2, 0x7ffffd81, PT ;  /* 0x7ffffd810200780c */ /* 0x000fe20003fa6070 */
[----:B------:R-:W3:Y:S04]  /*29aa0*/  LDL.64 R16, [R1+0x1138] ;  /* 0x0011380001107983 */ /* 0x000ee80000100a00 */
[----:B------:R-:W2:Y:S04]  /*29ab0*/  LDL.64 R2, [R1+0x780] ;  /* 0x0007800001027983 */ /* 0x000ea80000100a00 */
[----:B------:R1:W-:Y:S04]  /*29ac0*/  LDGSTS.E [R90+0x1f000], desc[UR16][R14.64], !P4 ;  /* 0x1f0000000e5a7fae */ /* 0x0003e8000e1a1010 */
[----:B------:R1:W-:Y:S04]  /*29ad0*/  LDGSTS.E [R90+0x1f200], desc[UR16][R224.64], !P4 ;  /* 0x1f200000e05a7fae */ /* 0x0003e8000e1a1010 */
[----:B------:R-:W3:Y:S04]  /*29ae0*/  LDL.64 R14, [R1+0xbb8] ;  /* 0x000bb800010e7983 */ /* 0x000ee80000100a00 */
[----:B------:R-:W3:Y:S01]  /*29af0*/  LDL.64 R224, [R1+0x1108] ;  /* 0x0011080001e07983 */ /* 0x000ee20000100a00 */
[----:B------:R-:W-:-:S03]  /*29b00*/  ISETP.NE.U32.AND P4, PT, R4, RZ, PT ;  /* 0x000000ff0400720c */ /* 0x000fc60003f85070 */
[----:B------:R1:W-:Y:S04]  /*29b10*/  LDGSTS.E [R90+0x1f400], desc[UR16][R248.64], !P0 ;  /* 0x1f400000f85a7fae */ /* 0x0003e8000c1a1010 */
[----:B------:R1:W-:Y:S04]  /*29b20*/  LDGSTS.E [R90+0x1f600], desc[UR16][R242.64], !P0 ;  /* 0x1f600000f25a7fae */ /* 0x0003e8000c1a1010 */
[----:B------:R1:W-:Y:S04]  /*29b30*/  LDGSTS.E [R90+0x1f800], desc[UR16][R240.64], !P3 ;  /* 0x1f800000f05a7fae */ /* 0x0003e8000d9a1010 */
[----:B------:R-:W3:Y:S04]  /*29b40*/  LDL.64 R248, [R1+0x1170] ;  /* 0x0011700001f87983 */ /* 0x000ee80000100a00 */
[----:B------:R1:W-:Y:S04]  /*29b50*/  LDGSTS.E [R90+0x1fa00], desc[UR16][R238.64], !P3 ;  /* 0x1fa00000ee5a7fae */ /* 0x0003e8000d9a1010 */
[----:B------:R1:W-:Y:S04]  /*29b60*/  LDGSTS.E [R90+0x1fc00], desc[UR16][R236.64], !P5 ;  /* 0x1fc00000ec5a7fae */ /* 0x0003e8000e9a1010 */
[----:B------:R-:W3:Y:S04]  /*29b70*/  LDL.64 R242, [R1+0xc88] ;  /* 0x000c880001f27983 */ /* 0x000ee80000100a00 */
[----:B------:R-:W3:Y:S04]  /*29b80*/  LDL.64 R240, [R1+0xd08] ;  /* 0x000d080001f07983 */ /* 0x000ee80000100a00 */
[----:B------:R-:W3:Y:S04]  /*29b90*/  LDL.64 R238, [R1+0xd90] ;  /* 0x000d900001ee7983 */ /* 0x000ee80000100a00 */
[----:B------:R-:W3:Y:S04]  /*29ba0*/  LDL.64 R236, [R1+0xe18] ;  /* 0x000e180001ec7983 */ /* 0x000ee80000100a00 */
[----:B------:R-:W3:Y:S04]  /*29bb0*/  LDL.64 R4, [R1+0xcc8] ;  /* 0x000cc80001047983 */ /* 0x000ee80000100a00 */
[----:B--2---:R1:W-:Y:S04]  /*29bc0*/  LDGSTS.E [R90+0x1fe00], desc[UR16][R2.64], !P5 ;  /* 0x1fe00000025a7fae */ /* 0x0043e8000e9a1010 */
[----:B------:R-:W0:Y:S04]  /*29bd0*/  LDGDEPBAR ;  /* 0x00000000000079af */ /* 0x000e280000000000 */
[----:B------:R1:W-:Y:S04]  /*29be0*/  LDGSTS.E [R92+-0x70000], desc[UR16][R80.64], P4 ;  /* 0x90000000505c7fae */ /* 0x0003e8000a1a1010 */
[----:B------:R1:W-:Y:S04]  /*29bf0*/  LDGSTS.E [R92+-0x6fc00], desc[UR16][R198.64], P4 ;  /* 0x90400000c65c7fae */ /* 0x0003e8000a1a1010 */
[----:B------:R1:W-:Y:S04]  /*29c00*/  LDGSTS.E [R92+-0x6f800], desc[UR16][R246.64], P4 ;  /* 0x90800000f65c7fae */ /* 0x0003e8000a1a1010 */
[----:B------:R1:W-:Y:S04]  /*29c10*/  LDGSTS.E [R92+-0x6f400], desc[UR16][R244.64], P4 ;  /* 0x90c00000f45c7fae */ /* 0x0003e8000a1a1010 */
[----:B------:R1:W-:Y:S04]  /*29c20*/  LDGSTS.E [R92+-0x6f000], desc[UR16][R234.64], P4 ;  /* 0x91000000ea5c7fae */ /* 0x0003e8000a1a1010 */
[----:B------:R-:W2:Y:S04]  /*29c30*/  LDL.64 R246, [R1+0xea0] ;  /* 0x000ea00001f67983 */ /* 0x000ea80000100a00 */
[----:B------:R-:W2:Y:S04]  /*29c40*/  LDL.64 R244, [R1+0xf20] ;  /* 0x000f200001f47983 */ /* 0x000ea80000100a00 */
[----:B------:R1:W-:Y:S04]  /*29c50*/  LDGSTS.E [R92+-0x6ec00], desc[UR16][R232.64], P4 ;  /* 0x91400000e85c7fae */ /* 0x0003e8000a1a1010 */
[----:B------:R-:W2:Y:S04]  /*29c60*/  LDL.64 R234, [R1+0xfa8] ;  /* 0x000fa80001ea7983 */ /* 0x000ea80000100a00 */
[----:B------:R1:W-:Y:S04]  /*29c70*/  LDGSTS.E [R92+-0x6e800], desc[UR16][R230.64], P4 ;  /* 0x91800000e65c7fae */ /* 0x0003e8000a1a1010 */
[----:B------:R-:W2:Y:S04]  /*29c80*/  LDL.64 R232, [R1+0x1028] ;  /* 0x0010280001e87983 */ /* 0x000ea80000100a00 */
[----:B------:R1:W-:Y:S04]  /*29c90*/  LDGSTS.E [R92+-0x6e400], desc[UR16][R228.64], P4 ;  /* 0x91c00000e45c7fae */ /* 0x0003e8000a1a1010 */
[----:B------:R-:W2:Y:S04]  /*29ca0*/  LDL.64 R230, [R1+0x10a0] ;  /* 0x0010a00001e67983 */ /* 0x000ea80000100a00 */
[----:B------:R1:W-:Y:S04]  /*29cb0*/  LDGSTS.E [R92+-0x6e000], desc[UR16][R226.64], P4 ;  /* 0x92000000e25c7fae */ /* 0x0003e8000a1a1010 */
[----:B------:R-:W2:Y:S04]  /*29cc0*/  LDL.64 R228, [R1+0x10d8] ;  /* 0x0010d80001e47983 */ /* 0x000ea80000100a00 */
[----:B---3--:R1:W-:Y:S04]  /*29cd0*/  LDGSTS.E [R92+-0x6dc00], desc[UR16][R224.64], P4 ;  /* 0x92400000e05c7fae */ /* 0x0083e8000a1a1010 */
[----:B------:R-:W3:Y:S04]  /*29ce0*/  LDL.64 R226, [R1+0x1110] ;  /* 0x0011100001e27983 */ /* 0x000ee80000100a00 */
[----:B------:R1:W-:Y:S04]  /*29cf0*/  LDGSTS.E [R92+-0x6d800], desc[UR16][R250.64], P4 ;  /* 0x92800000fa5c7fae */ /* 0x0003e8000a1a1010 */
[----:B------:R-:W3:Y:S04]  /*29d00*/  LDL.64 R224, [R1+0x1148] ;  /* 0x0011480001e07983 */ /* 0x000ee80000100a00 */
[----:B------:R1:W-:Y:S04]  /*29d10*/  LDGSTS.E [R92+-0x6d400], desc[UR16][R248.64], P4 ;  /* 0x92c00000f85c7fae */ /* 0x0003e8000a1a1010 */
[----:B----4-:R1:W-:Y:S04]  /*29d20*/  LDGSTS.E [R92+-0x6d000], desc[UR16][R8.64], P4 ;  /* 0x93000000085c7fae */ /* 0x0103e8000a1a1010 */
[----:B------:R1:W-:Y:S04]  /*29d30*/  LDGSTS.E [R92+-0x6cc00], desc[UR16][R60.64], P4 ;  /* 0x934000003c5c7fae */ /* 0x0003e8000a1a1010 */
[----:B------:R1:W-:Y:S04]  /*29d40*/  LDGSTS.E [R92+-0x6c800], desc[UR16][R44.64], P4 ;  /* 0x938000002c5c7fae */ /* 0x0003e8000a1a1010 */
[----:B------:R1:W-:Y:S04]  /*29d50*/  LDGSTS.E [R92+-0x6c400], desc[UR16][R28.64], P4 ;  /* 0x93c000001c5c7fae */ /* 0x0003e8000a1a1010 */
[----:B------:R-:W4:Y:S04]  /*29d60*/  LDL.64 R2, [R1+0xc98] ;  /* 0x000c980001027983 */ /* 0x000f280000100a00 */
        /* <DEDUP_REMOVED lines=8> */
[----:B------:R-:W4:Y:S04]  /*29df0*/  LDL.64 R238, [R1+0xf30] ;  /* 0x000f300001ee7983 */ /* 0x000f280000100a00 */
[----:B------:R-:W4:Y:S04]  /*29e00*/  LDL.64 R236, [R1+0xfb8] ;  /* 0x000fb80001ec7983 */ /* 0x000f280000100a00 */
[----:B------:R-:W4:Y:S04]  /*29e10*/  LDL.64 R250, [R1+0x1038] ;  /* 0x0010380001fa7983 */ /* 0x000f280000100a00 */
[----:B------:R-:W4:Y:S04]  /*29e20*/  LDL.64 R248, [R1+0x1118] ;  /* 0x0011180001f87983 */ /* 0x000f280000100a00 */
[----:B--2---:R1:W-:Y:S04]  /*29e30*/  LDGSTS.E [R89+-0x6ef80], desc[UR16][R246.64], P4 ;  /* 0x91080000f6597fae */ /* 0x0043e8000a1a1010 */
[----:B------:R1:W-:Y:S04]  /*29e40*/  LDGSTS.E [R89+-0x6eb80], desc[UR16][R244.64], P4 ;  /* 0x91480000f4597fae */ /* 0x0003e8000a1a1010 */
[----:B------:R1:W-:Y:S04]  /*29e50*/  LDGSTS.E [R89+-0x6e780], desc[UR16][R234.64], P4 ;  /* 0x91880000ea597fae */ /* 0x0003e8000a1a1010 */
[----:B------:R-:W2:Y:S04]  /*29e60*/  LDL.64 R246, [R1+0xbc0] ;  /* 0x000bc00001f67983 */ /* 0x000ea80000100a00 */
[----:B------:R1:W-:Y:S04]  /*29e70*/  LDGSTS.E [R89+-0x6e380], desc[UR16][R232.64], P4 ;  /* 0x91c80000e8597fae */ /* 0x0003e8000a1a1010 */
[----:B------:R-:W2:Y:S04]  /*29e80*/  LDL.64 R234, [R1+0x10a8] ;  /* 0x0010a80001ea7983 */ /* 0x000ea80000100a00 */
[----:B------:R1:W-:Y:S04]  /*29e90*/  LDGSTS.E [R89+-0x6df80], desc[UR16][R230.64], P4 ;  /* 0x92080000e6597fae */ /* 0x0003e8000a1a1010 */
[----:B------:R-:W2:Y:S04]  /*29ea0*/  LDL.64 R232, [R1+0x10e0] ;  /* 0x0010e00001e87983 */ /* 0x000ea80000100a00 */
        /* <DEDUP_REMOVED lines=8> */
[----:B------:R-:W3:Y:S04]  /*29f30*/  LDL.64 R224, [R1+0xe30] ;  /* 0x000e300001e07983 */ /* 0x000ee80000100a00 */
[----:B------:R1:W-:Y:S04]  /*29f40*/  LDGSTS.E [R89+-0x6cb80], desc[UR16][R58.64], P4 ;  /* 0x934800003a597fae */ /* 0x0003e8000a1a1010 */
[----:B------:R1:W-:Y:S04]  /*29f50*/  LDGSTS.E [R89+-0x6c780], desc[UR16][R42.64], P4 ;  /* 0x938800002a597fae */ /* 0x0003e8000a1a1010 */
[----:B------:R1:W-:Y:S04]  /*29f60*/  LDGSTS.E [R89+-0x6c380], desc[UR16][R26.64], P4 ;  /* 0x93c800001a597fae */ /* 0x0003e8000a1a1010 */
[----:B------:R1:W-:Y:S04]  /*29f70*/  LDGSTS.E [R88+-0x6ff00], desc[UR16][R68.64], P4 ;  /* 0x9010000044587fae */ /* 0x0003e8000a1a1010 */
[----:B----4-:R1:W-:Y:S04]  /*29f80*/  LDGSTS.E [R88+-0x6fb00], desc[UR16][R2.64], P4 ;  /* 0x9050000002587fae */ /* 0x0103e8000a1a1010 */
[----:B------:R1:W-:Y:S04]  /*29f90*/  LDGSTS.E [R88+-0x6f700], desc[UR16][R80.64], P4 ;  /* 0x9090000050587fae */ /* 0x0003e8000a1a1010 */
[----:B------:R1:W-:Y:S04]  /*29fa0*/  LDGSTS.E [R88+-0x6f300], desc[UR16][R198.64], P4 ;  /* 0x90d00000c6587fae */ /* 0x0003e8000a1a1010 */
[----:B------:R1:W-:Y:S04]  /*29fb0*/  LDGSTS.E [R88+-0x6ef00], desc[UR16][R242.64], P4 ;  /* 0x91100000f2587fae */ /* 0x0003e8000a1a1010 */
[----:B------:R-:W4:Y:S04]  /*29fc0*/  LDL.64 R68, [R1+0xc30] ;  /* 0x000c300001447983 */ /* 0x000f280000100a00 */
[----:B------:R1:W-:Y:S04]  /*29fd0*/  LDGSTS.E [R88+-0x6eb00], desc[UR16][R240.64], P4 ;  /* 0x91500000f0587fae */ /* 0x0003e8000a1a1010 */
[----:B------:R1:W-:Y:S04]  /*29fe0*/  LDGSTS.E [R88+-0x6e700], desc[UR16][R238.64], P4 ;  /* 0x91900000ee587fae */ /* 0x0003e8000a1a1010 */
[----:B------:R-:W4:Y:S04]  /*29ff0*/  LDL.64 R242, [R1+0xeb0] ;  /* 0x000eb00001f27983 */ /* 0x000f280000100a00 */
[----:B------:R1:W-:Y:S04]  /*2a000*/  LDGSTS.E [R88+-0x6e300], desc[UR16][R236.64], P4 ;  /* 0x91d00000ec587fae */ /* 0x0003e8000a1a1010 */
[----:B------:R-:W4:Y:S04]  /*2a010*/  LDL.64 R240, [R1+0xf38] ;  /* 0x000f380001f07983 */ /* 0x000f280000100a00 */
        /* <DEDUP_REMOVED lines=9> */
[----:B------:R-:W2:Y:S04]  /*2a0b0*/  LDL.64 R234, [R1+0x10b0] ;  /* 0x0010b00001ea7983 */ /* 0x000ea80000100a00 */
[----:B------:R1:W-:Y:S04]  /*2a0c0*/  LDGSTS.E [R88+-0x6d300], desc[UR16][R248.64], P4 ;  /* 0x92d00000f8587fae */ /* 0x0003e8000a1a1010 */
[----:B------:R-:W2:Y:S04]  /*2a0d0*/  LDL.64 R232, [R1+0x10e8] ;  /* 0x0010e80001e87983 */ /* 0x000ea80000100a00 */
[----:B------:R1:W-:Y:S04]  /*2a0e0*/  LDGSTS.E [R88+-0x6cf00], desc[UR16][R12.64], P4 ;  /* 0x931000000c587fae */ /* 0x0003e8000a1a1010 */
[----:B------:R1:W-:Y:S04]  /*2a0f0*/  LDGSTS.E [R88+-0x6cb00], desc[UR16][R56.64], P4 ;  /* 0x9350000038587fae */ /* 0x0003e8000a1a1010 */
[----:B------:R1:W-:Y:S04]  /*2a100*/  LDGSTS.E [R88+-0x6c700], desc[UR16][R40.64], P4 ;  /* 0x9390000028587fae */ /* 0x0003e8000a1a1010 */
[----:B------:R1:W-:Y:S04]  /*2a110*/  LDGSTS.E [R88+-0x6c300], desc[UR16][R24.64], P4 ;  /* 0x93d0000018587fae */ /* 0x0003e8000a1a1010 */
[----:B------:R1:W-:Y:S04]  /*2a120*/  LDGSTS.E [R87+-0x6fe80], desc[UR16][R246.64], P4 ;  /* 0x90180000f6577fae */ /* 0x0003e8000a1a1010 */
[----:B------:R1:W-:Y:S04]  /*2a130*/  LDGSTS.E [R87+-0x6fa80], desc[UR16][R244.64], P4 ;  /* 0x90580000f4577fae */ /* 0x0003e8000a1a1010 */
[----:B------:R1:W-:Y:S04]  /*2a140*/  LDGSTS.E [R87+-0x6f680], desc[UR16][R230.64], P4 ;  /* 0x90980000e6577fae */ /* 0x0003e8000a1a1010 */
[----:B---3--:R1:W-:Y:S04]  /*2a150*/  LDGSTS.E [R87+-0x6f280], desc[UR16][R228.64], P4 ;  /* 0x90d80000e4577fae */ /* 0x0083e8000a1a1010 */
[----:B------:R1:W-:Y:S04]  /*2a160*/  LDGSTS.E [R87+-0x6ee80], desc[UR16][R226.64], P4 ;  /* 0x91180000e2577fae */ /* 0x0003e8000a1a1010 */
[----:B------:R-:W3:Y:S04]  /*2a170*/  LDL.64 R230, [R1+0xdb8] ;  /* 0x000db80001e67983 */ /* 0x000ee80000100a00 */
[----:B------:R-:W3:Y:S04]  /*2a180*/  LDL.64 R228, [R1+0xe40] ;  /* 0x000e400001e47983 */ /* 0x000ee80000100a00 */
[----:B------:R1:W-:Y:S04]  /*2a190*/  LDGSTS.E [R87+-0x6ea80], desc[UR16][R224.64], P4 ;  /* 0x91580000e0577fae */ /* 0x0003e8000a1a1010 */
[----:B------:R-:W3:Y:S04]  /*2a1a0*/  LDL.64 R226, [R1+0xec0] ;  /* 0x000ec00001e27983 */ /* 0x000ee80000100a00 */
[----:B------:R-:W3:Y:S04]  /*2a1b0*/  LDL.64 R248, [R1+0x10b8] ;  /* 0x0010b80001f87983 */ /* 0x000ee80000100a00 */
[----:B------:R-:W3:Y:S04]  /*2a1c0*/  LDL.64 R224, [R1+0xf48] ;  /* 0x000f480001e07983 */ /* 0x000ee80000100a00 */
[----:B------:R-:W3:Y:S04]  /*2a1d0*/  LDL.64 R246, [R1+0xb80] ;  /* 0x000b800001f67983 */ /* 0x000ee80000100a00 */
[----:B------:R-:W3:Y:S04]  /*2a1e0*/  LDL.64 R244, [R1+0xba0] ;  /* 0x000ba00001f47983 */ /* 0x000ee80000100a00 */
[----:B----4-:R1:W-:Y:S04]  /*2a1f0*/  LDGSTS.E [R87+-0x6e680], desc[UR16][R242.64], P4 ;  /* 0x91980000f2577fae */ /* 0x0103e8000a1a1010 */
[----:B------:R-:W4:Y:S04]  /*2a200*/  LDL.64 R88, [R1+0xfe8] ;  /* 0x000fe80001587983 */ /* 0x000f280000100a00 */
[----:B------:R1:W-:Y:S04]  /*2a210*/  LDGSTS.E [R87+-0x6e280], desc[UR16][R240.64], P4 ;  /* 0x91d80000f0577fae */ /* 0x0003e8000a1a1010 */
[----:B------:R1:W-:Y:S04]  /*2a220*/  LDGSTS.E [R87+-0x6de80], desc[UR16][R238.64], P4 ;  /* 0x92180000ee577fae */ /* 0x0003e8000a1a1010 */
[----:B------:R-:W4:Y:S04]  /*2a230*/  LDL.64 R242, [R1+0xbd0] ;  /* 0x000bd00001f27983 */ /* 0x000f280000100a00 */
[----:B------:R1:W-:Y:S04]  /*2a240*/  LDGSTS.E [R87+-0x6da80], desc[UR16][R236.64], P4 ;  /* 0x92580000ec577fae */ /* 0x0003e8000a1a1010 */
[----:B------:R-:W4:Y:S04]  /*2a250*/  LDL.64 R240, [R1+0xc38] ;  /* 0x000c380001f07983 */ /* 0x000f280000100a00 */
[----:B------:R-:W4:Y:S04]  /*2a260*/  LDL.64 R238, [R1+0xcb8] ;  /* 0x000cb80001ee7983 */ /* 0x000f280000100a00 */
[----:B------:R-:W4:Y:S04]  /*2a270*/  LDL.64 R236, [R1+0xd38] ;  /* 0x000d380001ec7983 */ /* 0x000f280000100a00 */
[----:B--2---:R1:W-:Y:S04]  /*2a280*/  LDGSTS.E [R87+-0x6d680], desc[UR16][R234.64], P4 ;  /* 0x92980000ea577fae */ /* 0x0043e8000a1a1010 */
[----:B------:R1:W-:Y:S04]  /*2a290*/  LDGSTS.E [R87+-0x6d280], desc[UR16][R232.64], P4 ;  /* 0x92d80000e8577fae */ /* 0x0003e8000a1a1010 */
        /* <DEDUP_REMOVED lines=8> */
[----:B------:R-:W2:Y:S04]  /*2a320*/  LDL.64 R234, [R1+0xdc0] ;  /* 0x000dc00001ea7983 */ /* 0x000ea80000100a00 */
[----:B------:R1:W-:Y:S04]  /*2a330*/  LDGSTS.E [R86+-0x6ee00], desc[UR16][R80.64], P4 ;  /* 0x9120000050567fae */ /* 0x0003e8000a1a1010 */
[----:B------:R-:W2:Y:S04]  /*2a340*/  LDL.64 R232, [R1+0xe48] ;  /* 0x000e480001e87983 */ /* 0x000ea80000100a00 */
[----:B---3--:R1:W-:Y:S04]  /*2a350*/  LDGSTS.E [R86+-0x6ea00], desc[UR16][R230.64], P4 ;  /* 0x91600000e6567fae */ /* 0x0083e8000a1a1010 */
[----:B------:R1:W-:Y:S04]  /*2a360*/  LDGSTS.E [R86+-0x6e600], desc[UR16][R228.64], P4 ;  /* 0x91a00000e4567fae */ /* 0x0003e8000a1a1010 */
[----:B------:R1:W-:Y:S04]  /*2a370*/  LDGSTS.E [R86+-0x6e200], desc[UR16][R226.64], P4 ;  /* 0x91e00000e2567fae */ /* 0x0003e8000a1a1010 */
[----:B------:R-:W3:Y:S04]  /*2a380*/  LDL.64 R230, [R1+0xed0] ;  /* 0x000ed00001e67983 */ /* 0x000ee80000100a00 */
[----:B------:R-:W3:Y:S04]  /*2a390*/  LDL.64 R228, [R1+0xf50] ;  /* 0x000f500001e47983 */ /* 0x000ee80000100a00 */
[----:B------:R1:W-:Y:S04]  /*2a3a0*/  LDGSTS.E [R86+-0x6de00], desc[UR16][R224.64], P4 ;  /* 0x92200000e0567fae */ /* 0x0003e8000a1a1010 */
[----:B------:R-:W3:Y:S04]  /*2a3b0*/  LDL.64 R226, [R1+0xfd8] ;  /* 0x000fd80001e27983 */ /* 0x000ee80000100a00 */
[----:B------:R1:W-:Y:S04]  /*2a3c0*/  LDGSTS.E [R86+-0x6da00], desc[UR16][R198.64], P4 ;  /* 0x92600000c6567fae */ /* 0x0003e8000a1a1010 */
[----:B------:R-:W3:Y:S04]  /*2a3d0*/  LDL.64 R224, [R1+0x1058] ;  /* 0x0010580001e07983 */ /* 0x000ee80000100a00 */
[----:B------:R-:W3:Y:S04]  /*2a3e0*/  LDL.64 R68, [R1+0xb70] ;  /* 0x000b700001447983 */ /* 0x000ee80000100a00 */
[----:B------:R-:W3:Y:S04]  /*2a3f0*/  LDL.64 R198, [R1+0xb88] ;  /* 0x000b880001c67983 */ /* 0x000ee80000100a00 */
[----:B------:R-:W3:Y:S04]  /*2a400*/  LDL.64 R80, [R1+0xba8] ;  /* 0x000ba80001507983 */ /* 0x000ee80000100a00 */
[----:B------:R-:W3:Y:S04]  /*2a410*/  LDL.64 R2, [R1+0xbd8] ;  /* 0x000bd80001027983 */ /* 0x000ee80000100a00 */
[----:B------:R1:W-:Y:S04]  /*2a420*/  LDGSTS.E [R86+-0x6d600], desc[UR16][R250.64], P4 ;  /* 0x92a00000fa567fae */ /* 0x0003e8000a1a1010 */
[----:B------:R1:W-:Y:S04]  /*2a430*/  LDGSTS.E [R86+-0x6d200], desc[UR16][R248.64], P4 ;  /* 0x92e00000f8567fae */ /* 0x0003e8000a1a1010 */
[----:B------:R1:W-:Y:S04]  /*2a440*/  LDGSTS.E [R86+-0x6ce00], desc[UR16][R220.64], P4 ;  /* 0x93200000dc567fae */ /* 0x0003e8000a1a1010 */
[----:B------:R1:W-:Y:S04]  /*2a450*/  LDGSTS.E [R86+-0x6ca00], desc[UR16][R52.64], P4 ;  /* 0x9360000034567fae */ /* 0x0003e8000a1a1010 */
[----:B------:R1:W-:Y:S04]  /*2a460*/  LDGSTS.E [R86+-0x6c600], desc[UR16][R36.64], P4 ;  /* 0x93a0000024567fae */ /* 0x0003e8000a1a1010 */
[----:B------:R1:W-:Y:S04]  /*2a470*/  LDGSTS.E [R86+-0x6c200], desc[UR16][R20.64], P4 ;  /* 0x93e0000014567fae */ /* 0x0003e8000a1a1010 */
[----:B------:R-:W3:Y:S04]  /*2a480*/  LDL.64 R202, [R1+0xd48] ;  /* 0x000d480001ca7983 */ /* 0x000ee80000100a00 */
[----:B------:R-:W3:Y:S04]  /*2a490*/  LDL.64 R196, [R1+0xdd0] ;  /* 0x000dd00001c47983 */ /* 0x000ee80000100a00 */
[----:B------:R-:W3:Y:S04]  /*2a4a0*/  LDL.64 R86, [R1+0xc40] ;  /* 0x000c400001567983 */ /* 0x000ee80000100a00 */
[----:B------:R-:W3:Y:S04]  /*2a4b0*/  LDL.64 R250, [R1+0xe50] ;  /* 0x000e500001fa7983 */ /* 0x000ee80000100a00 */
[----:B------:R1:W-:Y:S04]  /*2a4c0*/  LDGSTS.E [R85+-0x6fd80], desc[UR16][R246.64], P4 ;  /* 0x90280000f6557fae */ /* 0x0003e8000a1a1010 */
[----:B------:R-:W3:Y:S04]  /*2a4d0*/  LDL.64 R248, [R1+0xed8] ;  /* 0x000ed80001f87983 */ /* 0x000ee80000100a00 */
[----:B------:R1:W-:Y:S04]  /*2a4e0*/  LDGSTS.E [R85+-0x6f980], desc[UR16][R244.64], P4 ;  /* 0x90680000f4557fae */ /* 0x0003e8000a1a1010 */
[----:B------:R-:W3:Y:S04]  /*2a4f0*/  LDL.64 R246, [R1+0xf60] ;  /* 0x000f600001f67983 */ /* 0x000ee80000100a00 */
[----:B----4-:R1:W-:Y:S04]  /*2a500*/  LDGSTS.E [R85+-0x6f580], desc[UR16][R242.64], P4 ;  /* 0x90a80000f2557fae */ /* 0x0103e8000a1a1010 */
        /* <DEDUP_REMOVED lines=8> */
[----:B--2---:R1:W-:Y:S04]  /*2a590*/  LDGSTS.E [R85+-0x6e580], desc[UR16][R234.64], P4 ;  /* 0x91a80000ea557fae */ /* 0x0043e8000a1a1010 */
[----:B------:R1:W-:Y:S04]  /*2a5a0*/  LDGSTS.E [R85+-0x6e180], desc[UR16][R232.64], P4 ;  /* 0x91e80000e8557fae */ /* 0x0003e8000a1a1010 */
[----:B------:R-:W2:Y:S04]  /*2a5b0*/  LDL.64 R234, [R1+0xc50] ;  /* 0x000c500001ea7983 */ /* 0x000ea80000100a00 */
[----:B------:R-:W2:Y:S04]  /*2a5c0*/  LDL.64 R232, [R1+0xcd0] ;  /* 0x000cd00001e87983 */ /* 0x000ea80000100a00 */
[----:B---3--:R1:W-:Y:S04]  /*2a5d0*/  LDGSTS.E [R85+-0x6dd80], desc[UR16][R230.64], P4 ;  /* 0x92280000e6557fae */ /* 0x0083e8000a1a1010 */
[----:B------:R1:W-:Y:S04]  /*2a5e0*/  LDGSTS.E [R85+-0x6d980], desc[UR16][R228.64], P4 ;  /* 0x92680000e4557fae */ /* 0x0003e8000a1a1010 */
[----:B------:R-:W3:Y:S04]  /*2a5f0*/  LDL.64 R230, [R1+0xd58] ;  /* 0x000d580001e67983 */ /* 0x000ee80000100a00 */
[----:B------:R1:W-:Y:S04]  /*2a600*/  LDGSTS.E [R85+-0x6d580], desc[UR16][R226.64], P4 ;  /* 0x92a80000e2557fae */ /* 0x0003e8000a1a1010 */
        /* <DEDUP_REMOVED lines=9> */
[----:B------:R1:W-:Y:S04]  /*2a6a0*/  LDGSTS.E [R82+-0x6f900], desc[UR16][R198.64], P4 ;  /* 0x90700000c6527fae */ /* 0x0003e8000a1a1010 */
[----:B------:R1:W-:Y:S04]  /*2a6b0*/  LDGSTS.E [R82+-0x6f500], desc[UR16][R80.64], P4 ;  /* 0x90b0000050527fae */ /* 0x0003e8000a1a1010 */
[----:B------:R1:W5:Y:S04]  /*2a6c0*/  LDL.LU.64 R68, [R1+0x1208] ;  /* 0x0012080001447983 */ /* 0x0003680000300a00 */
[----:B------:R1:W5:Y:S04]  /*2a6d0*/  LDL.LU.64 R198, [R1+0x1200] ;  /* 0x0012000001c67983 */ /* 0x0003680000300a00 */
[----:B------:R1:W5:Y:S04]  /*2a6e0*/  LDL.LU.64 R80, [R1+0x11f8] ;  /* 0x0011f80001507983 */ /* 0x0003680000300a00 */
[----:B------:R1:W-:Y:S04]  /*2a6f0*/  LDGSTS.E [R82+-0x6f100], desc[UR16][R2.64], P4 ;  /* 0x90f0000002527fae */ /* 0x0003e8000a1a1010 */
[----:B------:R1:W-:Y:S04]  /*2a700*/  LDGSTS.E [R82+-0x6ed00], desc[UR16][R86.64], P4 ;  /* 0x9130000056527fae */ /* 0x0003e8000a1a1010 */
[----:B------:R1:W-:Y:S04]  /*2a710*/  LDGSTS.E [R82+-0x6e900], desc[UR16][R4.64], P4 ;  /* 0x9170000004527fae */ /* 0x0003e8000a1a1010 */
[----:B------:R1:W5:Y:S04]  /*2a720*/  LDL.LU.64 R2, [R1+0x11f0] ;  /* 0x0011f00001027983 */ /* 0x0003680000300a00 */
[----:B------:R1:W-:Y:S04]  /*2a730*/  LDGSTS.E [R82+-0x6e500], desc[UR16][R202.64], P4 ;  /* 0x91b00000ca527fae */ /* 0x0003e8000a1a1010 */
[----:B------:R1:W-:Y:S01]  /*2a740*/  LDGSTS.E [R82+-0x6e100], desc[UR16][R196.64], P4 ;  /* 0x91f00000c4527fae */ /* 0x0003e2000a1a1010 */
[----:B------:R-:W-:-:S03]  /*2a750*/  VIADD R91, R91, 0x100000 ;  /* 0x001000005b5b7836 */ /* 0x000fc60000000000 */
        /* <DEDUP_REMOVED lines=8> */
[----:B----4-:R1:W-:Y:S01]  /*2a7e0*/  LDGSTS.E [R91+-0x6fc80], desc[UR16][R244.64], P4 ;  /* 0x90380000f45b7fae */ /* 0x0103e2000a1a1010 */
[----:B------:R-:W-:-:S03]  /*2a7f0*/  ISETP.GE.AND P3, PT, R93, 0x100, PT ;  /* 0x000001005d00780c */ /* 0x000fc60003f66270 */
[----:B------:R1:W-:Y:S04]  /*2a800*/  LDGSTS.E [R91+-0x6f880], desc[UR16][R242.64], P4 ;  /* 0x90780000f25b7fae */ /* 0x0003e8000a1a1010 */
[----:B------:R1:W-:Y:S04]  /*2a810*/  LDGSTS.E [R91+-0x6f480], desc[UR16][R240.64], P4 ;  /* 0x90b80000f05b7fae */ /* 0x0003e8000a1a1010 */
[----:B------:R1:W-:Y:S04]  /*2a820*/  LDGSTS.E [R91+-0x6f080], desc[UR16][R238.64], P4 ;  /* 0x90f80000ee5b7fae */ /* 0x0003e8000a1a1010 */
[----:B------:R1:W-:Y:S01]  /*2a830*/  LDGSTS.E [R91+-0x6ec80], desc[UR16][R236.64], P4 ;  /* 0x91380000ec5b7fae */ /* 0x0003e2000a1a1010 */
[----:B------:R-:W-:Y:S01]  /*2a840*/  UMOV UR4, URZ ;  /* 0x000000ff00047c82 */ /* 0x000fe20008000000 */
[----:B------:R-:W-:-:S02]  /*2a850*/  ISETP.GE.AND P0, PT, R93, 0x80, PT ;  /* 0x000000805d00780c */ /* 0x000fc40003f06270 */
[----:B--2---:R1:W-:Y:S04]  /*2a860*/  LDGSTS.E [R91+-0x6e880], desc[UR16][R234.64], P4 ;  /* 0x91780000ea5b7fae */ /* 0x0043e8000a1a1010 */
[----:B------:R1:W-:Y:S04]  /*2a870*/  LDGSTS.E [R91+-0x6e480], desc[UR16][R232.64], P4 ;  /* 0x91b80000e85b7fae */ /* 0x0003e8000a1a1010 */
[----:B---3--:R1:W-:Y:S04]  /*2a880*/  LDGSTS.E [R91+-0x6e080], desc[UR16][R230.64], P4 ;  /* 0x91f80000e65b7fae */ /* 0x0083e8000a1a1010 */
        /* <DEDUP_REMOVED lines=8> */
[----:B------:R-:W0:Y:S01]  /*2a910*/  LDGDEPBAR ;  /* 0x00000000000079af */ /* 0x000e220000000000 */
[----:B------:R-:W-:Y:S05]  /*2a920*/  @!P3 BRA `(.L_x_9) ;  /* 0x0000016c002cb947 */ /* 0x000fea0003800000 */
[----:B-----5:R-:W-:Y:S01]  /*2a930*/  STL [R1+0xb68], R68 ;  /* 0x000b684401007387 */ /* 0x020fe20000100800 */
[----:B-1----:R-:W-:Y:S01]  /*2a940*/  SHF.R.S32.HI R4, RZ, 0x1f, R93 ;  /* 0x0000001fff047819 */ /* 0x002fe2000001145d */
[----:B------:R-:W-:Y:S01]  /*2a950*/  IMAD.MOV.U32 R87, RZ, RZ, R144 ;  /* 0x000000ffff577224 */ /* 0x000fe200078e0090 */
[----:B------:R-:W-:Y:S01]  /*2a960*/  MOV R85, R115 ;  /* 0x0000007300557202 */ /* 0x000fe20000000f00 */
[----:B------:R-:W-:Y:S01]  /*2a970*/  STL [R1+0xb60], R69 ;  /* 0x000b604501007387 */ /* 0x000fe20000100800 */
[----:B------:R-:W-:Y:S01]  /*2a980*/  LEA.HI R4, R4, R93, RZ, 0x7 ;  /* 0x0000005d04047211 */ /* 0x000fe200078f38ff */
[----:B------:R-:W-:Y:S01]  /*2a990*/  IMAD.MOV.U32 R86, RZ, RZ, R145 ;  /* 0x000000ffff567224 */ /* 0x000fe200078e0091 */
[----:B------:R-:W-:Y:S01]  /*2a9a0*/  MOV R197, R146 ;  /* 0x0000009200c57202 */ /* 0x000fe20000000f00 */
[----:B------:R-:W-:Y:S01]  /*2a9b0*/  STL [R1+0xb64], R70 ;  /* 0x000b644601007387 */ /* 0x000fe20000100800 */
[----:B------:R-:W-:Y:S01]  /*2a9c0*/  IMAD.MOV.U32 R196, RZ, RZ, R147 ;  /* 0x000000ffffc47224 */ /* 0x000fe200078e0093 */
[----:B------:R-:W-:Y:S01]  /*2a9d0*/  MOV R201, R149 ;  /* 0x0000009500c97202 */ /* 0x000fe20000000f00 */
[----:B------:R-:W-:Y:S01]  /*2a9e0*/  IMAD.MOV.U32 R202, RZ, RZ, R148 ;  /* 0x000000ffffca7224 */ /* 0x000fe200078e0094 */
        /* <DEDUP_REMOVED lines=8> */
[----:B------:R1:W-:Y:S01]  /*2aa70*/  STL [R1+0xb50], R73 ;  /* 0x000b504901007387 */ /* 0x0003e20000100800 */
        /* <DEDUP_REMOVED lines=31> */
[----:B------:R-:W-:Y:S04]  /*2ac70*/  STL [R1+0xb30], R77 ;  /* 0x000b304d01007387 */ /* 0x000fe80000100800 */
[----:B------:R-:W-:Y:S04]  /*2ac80*/  STL [R1+0xb34], R120 ;  /* 0x000b347801007387 */ /* 0x000fe80000100800 */
[----:B------:R-:W-:Y:S04]  /*2ac90*/  STL [R1+0xb28], R121 ;  /* 0x000b287901007387 */ /* 0x000fe80000100800 */
[----:B------:R-:W-:Y:S04]  /*2aca0*/  STL [R1+0xb2c], R78 ;  /* 0x000b2c4e01007387 */ /* 0x000fe80000100800 */
[----:B------:R3:W-:Y:S04]  /*2acb0*/  STL [R1+0xb20], R79 ;  /* 0x000b204f01007387 */ /* 0x0007e80000100800 */
[----:B------:R-:W-:Y:S04]  /*2acc0*/  STL [R1+0xb24], R122 ;  /* 0x000b247a01007387 */ /* 0x000fe80000100800 */
        /* <DEDUP_REMOVED lines=43> */
[----:B------:R-:W-:Y:S04]  /*2af80*/  STL [R1], R181 ;  /* 0x000000b501007387 */ /* 0x000fe80000100800 */
        /* <DEDUP_REMOVED lines=10> */
[----:B-1----:R-:W4:Y:S04]  /*2b030*/  LDL.LU.64 R72, [R1+0x180] ;  /* 0x0001800001487983 */ /* 0x002f280000300a00 */
[----:B------:R-:W-:Y:S04]  /*2b040*/  STL [R1+0x34], R192 ;  /* 0x000034c001007387 */ /* 0x000fe80000100800 */
[----:B------:R-:W-:Y:S04]  /*2b050*/  STL [R1+0x30], R193 ;  /* 0x000030c101007387 */ /* 0x000fe80000100800 */
[----:B------:R-:W4:Y:S04]  /*2b060*/  LDL.LU.64 R70, [R1+0x188] ;  /* 0x0001880001467983 */ /* 0x000f280000300a00 */
        /* <DEDUP_REMOVED lines=8> */
[----:B--2---:R-:W2:Y:S04]  /*2b0f0*/  LDL.LU.64 R118, [R1+0x1a0] ;  /* 0x0001a00001767983 */ /* 0x004ea80000300a00 */
[----:B------:R-:W-:Y:S04]  /*2b100*/  STL [R1+0x54], R208 ;  /* 0x000054d001007387 */ /* 0x000fe80000100800 */
[----:B------:R-:W-:Y:S04]  /*2b110*/  STL [R1+0x50], R209 ;  /* 0x000050d101007387 */ /* 0x000fe80000100800 */
[----:B------:R-:W2:Y:S04]  /*2b120*/  LDL.LU.64 R90, [R1+0x1a8] ;  /* 0x0001a800015a7983 */ /* 0x000ea80000300a00 */
[----:B------:R-:W-:Y:S04]  /*2b130*/  STL [R1+0x5c], R210 ;  /* 0x00005cd201007387 */ /* 0x000fe80000100800 */
[----:B------:R-:W-:Y:S04]  /*2b140*/  STL [R1+0x58], R211 ;  /* 0x000058d301007387 */ /* 0x000fe80000100800 */
[----:B---3--:R-:W3:Y:S04]  /*2b150*/  LDL.LU.64 R78, [R1+0x1b0] ;  /* 0x0001b000014e7983 */ /* 0x008ee80000300a00 */
[----:B------:R-:W-:Y:S04]  /*2b160*/  STL [R1+0x64], R212 ;  /* 0x000064d401007387 */ /* 0x000fe80000100800 */
[----:B------:R-:W-:Y:S04]  /*2b170*/  STL [R1+0x60], R213 ;  /* 0x000060d501007387 */ /* 0x000fe80000100800 */
[----:B------:R-:W3:Y:S04]  /*2b180*/  LDL.LU.64 R74, [R1+0x1b8] ;  /* 0x0001b800014a7983 */ /* 0x000ee80000300a00 */
        /* <DEDUP_REMOVED lines=9> */
[----:B----4-:R1:W-:Y:S01]  /*2b220*/  STL [R1+0x84], R72 ;  /* 0x0000844801007387 */ /* 0x0103e20000100800 */
[----:B------:R-:W-:-:S03]  /*2b230*/  IMAD.MOV.U32 R5, RZ, RZ, R73 ;  /* 0x000000ffff057224 */ /* 0x000fc600078e0049 */
[----:B-1----:R-:W4:Y:S04]  /*2b240*/  LDL.LU.64 R72, [R1+0x1d8] ;  /* 0x0001d80001487983 */ /* 0x002f280000300a00 */
[----:B------:R1:W-:Y:S04]  /*2b250*/  STL [R1+0x80], R5 ;  /* 0x0000800501007387 */ /* 0x0003e80000100800 */
[----:B------:R1:W-:Y:S02]  /*2b260*/  STL [R1+0x8c], R70 ;  /* 0x00008c4601007387 */ /* 0x0003e40000100800 */
[----:B-1----:R-:W-:-:S02]  /*2b270*/  IMAD.MOV.U32 R5, RZ, RZ, R71 ;  /* 0x000000ffff057224 */ /* 0x002fc400078e0047 */
[----:B------:R-:W4:Y:S04]  /*2b280*/  LDL.LU.64 R70, [R1+0x1e0] ;  /* 0x0001e00001467983 */ /* 0x000f280000300a00 */
[----:B------:R1:W-:Y:S04]  /*2b290*/  STL [R1+0x88], R5 ;  /* 0x0000880501007387 */ /* 0x0003e80000100800 */
[----:B------:R1:W-:Y:S02]  /*2b2a0*/  STL [R1+0x94], R68 ;  /* 0x0000944401007387 */ /* 0x0003e40000100800 */
[----:B-1----:R-:W-:-:S02]  /*2b2b0*/  MOV R5, R69 ;  /* 0x0000004500057202 */ /* 0x002fc40000000f00 */
[----:B------:R-:W4:Y:S04]  /*2b2c0*/  LDL.LU.64 R68, [R1+0x1e8] ;  /* 0x0001e80001447983 */ /* 0x000f280000300a00 */
[----:B------:R1:W-:Y:S04]  /*2b2d0*/  STL [R1+0x90], R5 ;  /* 0x0000900501007387 */ /* 0x0003e80000100800 */
[----:B------:R2:W-:Y:S01]  /*2b2e0*/  STL [R1+0x9c], R92 ;  /* 0x00009c5c01007387 */ /* 0x0005e20000100800 */
[----:B-1----:R-:W-:-:S03]  /*2b2f0*/  IMAD.MOV.U32 R5, RZ, RZ, R93 ;  /* 0x000000ffff057224 */ /* 0x002fc600078e005d */
[----:B--2---:R-:W2:Y:S04]  /*2b300*/  LDL.LU.64 R92, [R1+0x1f0] ;  /* 0x0001f000015c7983 */ /* 0x004ea80000300a00 */
[----:B------:R1:W-:Y:S04]  /*2b310*/  STL [R1+0x98], R5 ;  /* 0x0000980501007387 */ /* 0x0003e80000100800 */
[----:B------:R1:W-:Y:S02]  /*2b320*/  STL [R1+0xa4], R118 ;  /* 0x0000a47601007387 */ /* 0x0003e40000100800 */
[----:B-1----:R-:W-:-:S02]  /*2b330*/  IMAD.MOV.U32 R5, RZ, RZ, R119 ;  /* 0x000000ffff057224 */ /* 0x002fc400078e0077 */
[----:B------:R-:W2:Y:S04]  /*2b340*/  LDL.LU.64 R118, [R1+0x1f8] ;  /* 0x0001f80001767983 */ /* 0x000ea80000300a00 */
[----:B------:R1:W-:Y:S04]  /*2b350*/  STL [R1+0xa0], R5 ;  /* 0x0000a00501007387 */ /* 0x0003e80000100800 */
[----:B------:R1:W-:Y:S02]  /*2b360*/  STL [R1+0xac], R90 ;  /* 0x0000ac5a01007387 */ /* 0x0003e40000100800 */
[----:B-1----:R-:W-:-:S02]  /*2b370*/  MOV R5, R91 ;  /* 0x0000005b00057202 */ /* 0x002fc40000000f00 */
[----:B------:R-:W2:Y:S04]  /*2b380*/  LDL.LU.64 R90, [R1+0x200] ;  /* 0x00020000015a7983 */ /* 0x000ea80000300a00 */
[----:B------:R1:W-:Y:S04]  /*2b390*/  STL [R1+0xa8], R5 ;  /* 0x0000a80501007387 */ /* 0x0003e80000100800 */
[----:B---3--:R3:W-:Y:S01]  /*2b3a0*/  STL [R1+0xb4], R78 ;  /* 0x0000b44e01007387 */ /* 0x0087e20000100800 */
[----:B-1----:R-:W-:-:S03]  /*2b3b0*/  IMAD.MOV.U32 R5, RZ, RZ, R79 ;  /* 0x000000ffff057224 */ /* 0x002fc600078e004f */
[----:B---3--:R-:W3:Y:S04]  /*2b3c0*/  LDL.LU.64 R78, [R1+0x208] ;  /* 0x00020800014e7983 */ /* 0x008ee80000300a00 */
[----:B------:R1:W-:Y:S04]  /*2b3d0*/  STL [R1+0xb0], R5 ;  /* 0x0000b00501007387 */ /* 0x0003e80000100800 */
[----:B------:R1:W-:Y:S02]  /*2b3e0*/  STL [R1+0xbc], R74 ;  /* 0x0000bc4a01007387 */ /* 0x0003e40000100800 */
[----:B-1----:R-:W-:-:S02]  /*2b3f0*/  IMAD.MOV.U32 R5, RZ, RZ, R75 ;  /* 0x000000ffff057224 */ /* 0x002fc400078e004b */
[----:B------:R-:W3:Y:S04]  /*2b400*/  LDL.LU.64 R74, [R1+0x210] ;  /* 0x00021000014a7983 */ /* 0x000ee80000300a00 */
[----:B------:R1:W-:Y:S04]  /*2b410*/  STL [R1+0xb8], R5 ;  /* 0x0000b80501007387 */ /* 0x0003e80000100800 */
[----:B------:R1:W-:Y:S02]  /*2b420*/  STL [R1+0xc4], R116 ;  /* 0x0000c47401007387 */ /* 0x0003e40000100800 */
[----:B-1----:R-:W-:-:S02]  /*2b430*/  MOV R5, R117 ;  /* 0x0000007500057202 */ /* 0x002fc40000000f00 */
[----:B------:R-:W3:Y:S04]  /*2b440*/  LDL.LU.64 R116, [R1+0x218] ;  /* 0x0002180001747983 */ /* 0x000ee80000300a00 */
[----:B------:R1:W-:Y:S04]  /*2b450*/  STL [R1+0xc0], R5 ;  /* 0x0000c00501007387 */ /* 0x0003e80000100800 */
[----:B------:R1:W-:Y:S02]  /*2b460*/  STL [R1+0xcc], R120 ;  /* 0x0000cc7801007387 */ /* 0x0003e40000100800 */
[----:B-1----:R-:W-:-:S02]  /*2b470*/  IMAD.MOV.U32 R5, RZ, RZ, R121 ;  /* 0x000000ffff057224 */ /* 0x002fc400078e0079 */
[----:B------:R-:W3:Y:S04]  /*2b480*/  LDL.LU.64 R120, [R1+0x220] ;  /* 0x0002200001787983 */ /* 0x000ee80000300a00 */
[----:B------:R1:W-:Y:S04]  /*2b490*/  STL [R1+0xc8], R5 ;  /* 0x0000c80501007387 */ /* 0x0003e80000100800 */
[----:B------:R1:W-:Y:S02]  /*2b4a0*/  STL [R1+0xd4], R76 ;  /* 0x0000d44c01007387 */ /* 0x0003e40000100800 */
[----:B-1----:R-:W-:-:S02]  /*2b4b0*/  IMAD.MOV.U32 R5, RZ, RZ, R77 ;  /* 0x000000ffff057224 */ /* 0x002fc400078e004d */
[----:B------:R-:W3:Y:S04]  /*2b4c0*/  LDL.LU.64 R76, [R1+0x228] ;  /* 0x00022800014c7983 */ /* 0x000ee80000300a00 */
[----:B------:R1:W-:Y:S04]  /*2b4d0*/  STL [R1+0xd0], R5 ;  /* 0x0000d00501007387 */ /* 0x0003e80000100800 */
[----:B----4-:R4:W-:Y:S01]  /*2b4e0*/  STL [R1+0xdc], R72 ;  /* 0x0000dc4801007387 */ /* 0x0109e20000100800 */
[----:B-1----:R-:W-:-:S03]  /*2b4f0*/  MOV R5, R73 ;  /* 0x0000004900057202 */ /* 0x002fc60000000f00 */
[----:B----4-:R-:W4:Y:S04]  /*2b500*/  LDL.LU.64 R72, [R1+0x230] ;  /* 0x0002300001487983 */ /* 0x010f280000300a00 */
[----:B------:R1:W-:Y:S04]  /*2b510*/  STL [R1+0xd8], R5 ;  /* 0x0000d80501007387 */ /* 0x0003e80000100800 */
[----:B------:R1:W-:Y:S02]  /*2b520*/  STL [R1+0xe4], R70 ;  /* 0x0000e44601007387 */ /* 0x0003e40000100800 */
[----:B-1----:R-:W-:-:S02]  /*2b530*/  IMAD.MOV.U32 R5, RZ, RZ, R71 ;  /* 0x000000ffff057224 */ /* 0x002fc400078e0047 */
[----:B------:R-:W4:Y:S04]  /*2b540*/  LDL.LU.64 R70, [R1+0x238] ;  /* 0x0002380001467983 */ /* 0x000f280000300a00 */
[----:B------:R1:W-:Y:S04]  /*2b550*/  STL [R1+0xe0], R5 ;  /* 0x0000e00501007387 */ /* 0x0003e80000100800 */
[----:B------:R1:W-:Y:S02]  /*2b560*/  STL [R1+0xec], R68 ;  /* 0x0000ec4401007387 */ /* 0x0003e40000100800 */
[----:B-1----:R-:W-:-:S02]  /*2b570*/  IMAD.MOV.U32 R5, RZ, RZ, R69 ;  /* 0x000000ffff057224 */ /* 0x002fc400078e0045 */
[----:B------:R-:W4:Y:S04]  /*2b580*/  LDL.LU.64 R68, [R1+0x240] ;  /* 0x0002400001447983 */ /* 0x000f280000300a00 */
[----:B------:R1:W-:Y:S04]  /*2b590*/  STL [R1+0xe8], R5 ;  /* 0x0000e80501007387 */ /* 0x0003e80000100800 */
[----:B--2---:R2:W-:Y:S01]  /*2b5a0*/  STL [R1+0xf4], R92 ;  /* 0x0000f45c01007387 */ /* 0x0045e20000100800 */
[----:B-1----:R-:W-:-:S03]  /*2b5b0*/  MOV R5, R93 ;  /* 0x0000005d00057202 */ /* 0x002fc60000000f00 */
[----:B--2---:R-:W2:Y:S04]  /*2b5c0*/  LDL.LU.64 R92, [R1+0x248] ;  /* 0x00024800015c7983 */ /* 0x004ea80000300a00 */
[----:B------:R1:W-:Y:S04]  /*2b5d0*/  STL [R1+0xf0], R5 ;  /* 0x0000f00501007387 */ /* 0x0003e80000100800 */
[----:B------:R1:W-:Y:S02]  /*2b5e0*/  STL [R1+0xfc], R118 ;  /* 0x0000fc7601007387 */ /* 0x0003e40000100800 */
[----:B-1----:R-:W-:-:S02]  /*2b5f0*/  IMAD.MOV.U32 R5, RZ, RZ, R119 ;  /* 0x000000ffff057224 */ /* 0x002fc400078e0077 */
[----:B------:R-:W2:Y:S04]  /*2b600*/  LDL.LU.64 R118, [R1+0x250] ;  /* 0x0002500001767983 */ /* 0x000ea80000300a00 */
[----:B------:R1:W-:Y:S04]  /*2b610*/  STL [R1+0xf8], R5 ;  /* 0x0000f80501007387 */ /* 0x0003e80000100800 */
[----:B------:R1:W-:Y:S02]  /*2b620*/  STL [R1+0x104], R90 ;  /* 0x0001045a01007387 */ /* 0x0003e40000100800 */
[----:B-1----:R-:W-:-:S02]  /*2b630*/  IMAD.MOV.U32 R5, RZ, RZ, R91 ;  /* 0x000000ffff057224 */ /* 0x002fc400078e005b */
[----:B------:R-:W2:Y:S04]  /*2b640*/  LDL.LU.64 R90, [R1+0x258] ;  /* 0x00025800015a7983 */ /* 0x000ea80000300a00 */
[----:B------:R1:W-:Y:S04]  /*2b650*/  STL [R1+0x100], R5 ;  /* 0x0001000501007387 */ /* 0x0003e80000100800 */
[----:B---3--:R3:W-:Y:S01]  /*2b660*/  STL [R1+0x10c], R78 ;  /* 0x00010c4e01007387 */ /* 0x0087e20000100800 */
[----:B-1----:R-:W-:-:S03]  /*2b670*/  MOV R5, R79 ;  /* 0x0000004f00057202 */ /* 0x002fc60000000f00 */
[----:B---3--:R-:W3:Y:S04]  /*2b680*/  LDL.LU.64 R78, [R1+0x260] ;  /* 0x00026000014e7983 */ /* 0x008ee80000300a00 */
        /* <DEDUP_REMOVED lines=17> */
[----:B----4-:R4:W-:Y:S01]  /*2b7a0*/  STL [R1+0x134], R72 ;  /* 0x0001344801007387 */ /* 0x0109e20000100800 */
[----:B-1----:R-:W-:-:S03]  /*2b7b0*/  IMAD.MOV.U32 R5, RZ, RZ, R73 ;  /* 0x000000ffff057224 */ /* 0x002fc600078e0049 */
[----:B----4-:R-:W4:Y:S04]  /*2b7c0*/  LDL.LU.64 R72, [R1+0x288] ;  /* 0x0002880001487983 */ /* 0x010f280000300a00 */
[----:B------:R1:W-:Y:S04]  /*2b7d0*/  STL [R1+0x130], R5 ;  /* 0x0001300501007387 */ /* 0x0003e80000100800 */
[----:B------:R1:W-:Y:S02]  /*2b7e0*/  STL [R1+0x13c], R70 ;  /* 0x00013c4601007387 */ /* 0x0003e40000100800 */
[----:B-1----:R-:W-:-:S02]  /*2b7f0*/  MOV R5, R71 ;  /* 0x0000004700057202 */ /* 0x002fc40000000f00 */
[----:B------:R-:W4:Y:S04]  /*2b800*/  LDL.LU.64 R70, [R1+0x290] ;  /* 0x0002900001467983 */ /* 0x000f280000300a00 */
[----:B------:R1:W-:Y:S04]  /*2b810*/  STL [R1+0x138], R5 ;  /* 0x0001380501007387 */ /* 0x0003e80000100800 */
[----:B------:R1:W-:Y:S02]  /*2b820*/  STL [R1+0x144], R68 ;  /* 0x0001444401007387 */ /* 0x0003e40000100800 */
[----:B-1----:R-:W-:-:S02]  /*2b830*/  IMAD.MOV.U32 R5, RZ, RZ, R69 ;  /* 0x000000ffff057224 */ /* 0x002fc400078e0045 */
[----:B------:R-:W4:Y:S04]  /*2b840*/  LDL.LU.64 R68, [R1+0x298] ;  /* 0x0002980001447983 */ /* 0x000f280000300a00 */
[----:B------:R1:W-:Y:S04]  /*2b850*/  STL [R1+0x140], R5 ;  /* 0x0001400501007387 */ /* 0x0003e80000100800 */
[----:B--2---:R2:W-:Y:S01]  /*2b860*/  STL [R1+0x14c], R92 ;  /* 0x00014c5c01007387 */ /* 0x0045e20000100800 */
[----:B-1----:R-:W-:-:S03]  /*2b870*/  IMAD.MOV.U32 R5, RZ, RZ, R93 ;  /* 0x000000ffff057224 */ /* 0x002fc600078e005d */
[----:B--2---:R-:W2:Y:S04]  /*2b880*/  LDL.LU.64 R92, [R1+0x2a0] ;  /* 0x0002a000015c7983 */ /* 0x004ea80000300a00 */
[----:B------:R1:W-:Y:S04]  /*2b890*/  STL [R1+0x148], R5 ;  /* 0x0001480501007387 */ /* 0x0003e80000100800 */
[----:B------:R1:W-:Y:S02]  /*2b8a0*/  STL [R1+0x154], R118 ;  /* 0x0001547601007387 */ /* 0x0003e40000100800 */
[----:B-1----:R-:W-:-:S02]  /*2b8b0*/  MOV R5, R119 ;  /* 0x0000007700057202 */ /* 0x002fc40000000f00 */
[----:B------:R-:W2:Y:S04]  /*2b8c0*/  LDL.LU.64 R118, [R1+0x2a8] ;  /* 0x0002a80001767983 */ /* 0x000ea80000300a00 */
[----:B------:R1:W-:Y:S04]  /*2b8d0*/  STL [R1+0x150], R5 ;  /* 0x0001500501007387 */ /* 0x0003e80000100800 */
[----:B------:R1:W-:Y:S02]  /*2b8e0*/  STL [R1+0x15c], R90 ;  /* 0x00015c5a01007387 */ /* 0x0003e40000100800 */
[----:B-1----:R-:W-:-:S02]  /*2b8f0*/  IMAD.MOV.U32 R5, RZ, RZ, R91 ;  /* 0x000000ffff057224 */ /* 0x002fc400078e005b */
[----:B------:R-:W2:Y:S04]  /*2b900*/  LDL.LU.64 R90, [R1+0x2b0] ;  /* 0x0002b000015a7983 */ /* 0x000ea80000300a00 */
[----:B------:R1:W-:Y:S04]  /*2b910*/  STL [R1+0x158], R5 ;  /* 0x0001580501007387 */ /* 0x0003e80000100800 */
[----:B---3--:R3:W-:Y:S01]  /*2b920*/  STL [R1+0x164], R78 ;  /* 0x0001644e01007387 */ /* 0x0087e20000100800 */
[----:B-1----:R-:W-:-:S03]  /*2b930*/  IMAD.MOV.U32 R5, RZ, RZ, R79 ;  /* 0x000000ffff057224 */ /* 0x002fc600078e004f */
[----:B---3--:R-:W3:Y:S04]  /*2b940*/  LDL.LU.64 R78, [R1+0x2b8] ;  /* 0x0002b800014e7983 */ /* 0x008ee80000300a00 */
        /* <DEDUP_REMOVED lines=17> */
[----:B----4-:R4:W-:Y:S01]  /*2ba60*/  STL [R1+0x18c], R72 ;  /* 0x00018c4801007387 */ /* 0x0109e20000100800 */
[----:B-1----:R-:W-:-:S03]  /*2ba70*/  IMAD.MOV.U32 R5, RZ, RZ, R73 ;  /* 0x000000ffff057224 */ /* 0x002fc600078e0049 */
[----:B----4-:R-:W4:Y:S04]  /*2ba80*/  LDL.LU.64 R72, [R1+0x2e0] ;  /* 0x0002e00001487983 */ /* 0x010f280000300a00 */
        /* <DEDUP_REMOVED lines=9> */
[----:B--2---:R2:W-:Y:S01]  /*2bb20*/  STL [R1+0x1a4], R92 ;  /* 0x0001a45c01007387 */ /* 0x0045e20000100800 */
        /* <DEDUP_REMOVED lines=731> */
[----:B------:R-:W-:Y:S04]  /*2e8e0*/  STL [R1+0x75c], R76 ;  /* 0x00075c4c01007387 */ /* 0x000fe80000100800 */
[----:B------:R-:W3:Y:S01]  /*2e8f0*/  LDL.LU.64 R122, [R1+0xbe0] ;  /* 0x000be000017a7983 */ /* 0x000ee20000300a00 */
[----:B-1----:R-:W-:-:S05]  /*2e900*/  IMAD.MOV.U32 R5, RZ, RZ, R77 ;  /* 0x000000ffff057224 */ /* 0x002fca00078e004d */
        /* <DEDUP_REMOVED lines=17> */
[----:B------:R-:W-:Y:S04]  /*2ea20*/  STL [R1+0x784], R118 ;  /* 0x0007847601007387 */ /* 0x000fe80000100800 */
[----:B------:R-:W2:Y:S01]  /*2ea30*/  LDL.LU.64 R76, [R1+0xdb8] ;  /* 0x000db800014c7983 */ /* 0x000ea20000300a00 */
[----:B-1----:R-:W-:-:S05]  /*2ea40*/  MOV R5, R119 ;  /* 0x0000007700057202 */ /* 0x002fca0000000f00 */
[----:B------:R1:W-:Y:S02]  /*2ea50*/  STL [R1+0x780], R5 ;  /* 0x0007800501007387 */ /* 0x0003e40000100800 */
[----:B-1----:R-:W-:Y:S02]  /*2ea60*/  IMAD.MOV.U32 R5, RZ, RZ, R91 ;  /* 0x000000ffff057224 */ /* 0x002fe400078e005b */
[----:B------:R1:W-:Y:S04]  /*2ea70*/  STL [R1+0x78c], R90 ;  /* 0x00078c5a01007387 */ /* 0x0003e80000100800 */
[----:B-1----:R-:W2:Y:S04]  /*2ea80*/  LDL.LU.64 R90, [R1+0xd38] ;  /* 0x000d3800015a7983 */ /* 0x002ea80000300a00 */
[----:B------:R1:W-:Y:S04]  /*2ea90*/  STL [R1+0x788], R5 ;  /* 0x0007880501007387 */ /* 0x0003e80000100800 */
[----:B---3--:R3:W-:Y:S04]  /*2eaa0*/  STL [R1+0x794], R78 ;  /* 0x0007944e01007387 */ /* 0x0087e80000100800 */
[----:B------:R-:W2:Y:S01]  /*2eab0*/  LDL.LU.64 R118, [R1+0xcc8] ;  /* 0x000cc80001767983 */ /* 0x000ea20000300a00 */
[----:B-1----:R-:W-:-:S03]  /*2eac0*/  IMAD.MOV.U32 R5, RZ, RZ, R79 ;  /* 0x000000ffff057224 */ /* 0x002fc600078e004f */
[----:B------:R-:W-:Y:S04]  /*2ead0*/  STL [R1+0x79c], R74 ;  /* 0x00079c4a01007387 */ /* 0x000fe80000100800 */
[----:B------:R1:W-:Y:S04]  /*2eae0*/  STL [R1+0x790], R5 ;  /* 0x0007900501007387 */ /* 0x0003e80000100800 */
[----:B---3--:R-:W3:Y:S01]  /*2eaf0*/  LDL.LU.64 R78, [R1+0xc50] ;  /* 0x000c5000014e7983 */ /* 0x008ee20000300a00 */
[----:B-1----:R-:W-:-:S03]  /*2eb00*/  MOV R5, R75 ;  /* 0x0000004b00057202 */ /* 0x002fc60000000f00 */
[----:B------:R-:W-:Y:S04]  /*2eb10*/  STL [R1+0x7a4], R116 ;  /* 0x0007a47401007387 */ /* 0x000fe80000100800 */
[----:B------:R1:W-:Y:S04]  /*2eb20*/  STL [R1+0x798], R5 ;  /* 0x0007980501007387 */ /* 0x0003e80000100800 */
[----:B------:R-:W3:Y:S01]  /*2eb30*/  LDL.LU.64 R74, [R1+0x1020] ;  /* 0x00102000014a7983 */ /* 0x000ee20000300a00 */
[----:B-1----:R-:W-:-:S03]  /*2eb40*/  IMAD.MOV.U32 R5, RZ, RZ, R117 ;  /* 0x000000ffff057224 */ /* 0x002fc600078e0075 */
[----:B------:R-:W-:Y:S04]  /*2eb50*/  STL [R1+0x7ac], R120 ;  /* 0x0007ac7801007387 */ /* 0x000fe80000100800 */
[----:B------:R1:W-:Y:S04]  /*2eb60*/  STL [R1+0x7a0], R5 ;  /* 0x0007a00501007387 */ /* 0x0003e80000100800 */
[----:B------:R-:W3:Y:S01]  /*2eb70*/  LDL.LU.64 R116, [R1+0xfa8] ;  /* 0x000fa80001747983 */ /* 0x000ee20000300a00 */
[----:B-1----:R-:W-:-:S03]  /*2eb80*/  IMAD.MOV.U32 R5, RZ, RZ, R121 ;  /* 0x000000ffff057224 */ /* 0x002fc600078e0079 */
[----:B------:R-:W-:Y:S04]  /*2eb90*/  STL [R1+0x7b4], R122 ;  /* 0x0007b47a01007387 */ /* 0x000fe80000100800 */
[----:B------:R1:W-:Y:S04]  /*2eba0*/  STL [R1+0x7a8], R5 ;  /* 0x0007a80501007387 */ /* 0x0003e80000100800 */
[----:B------:R-:W3:Y:S01]  /*2ebb0*/  LDL.LU.64 R120, [R1+0xf30] ;  /* 0x000f300001787983 */ /* 0x000ee20000300a00 */
[----:B-1----:R-:W-:-:S03]  /*2ebc0*/  MOV R5, R123 ;  /* 0x0000007b00057202 */ /* 0x002fc60000000f00 */
[----:B----4-:R-:W-:Y:S04]  /*2ebd0*/  STL [R1+0x7bc], R72 ;  /* 0x0007bc4801007387 */ /* 0x010fe80000100800 */
[----:B------:R1:W-:Y:S02]  /*2ebe0*/  STL [R1+0x7b0], R5 ;  /* 0x0007b00501007387 */ /* 0x0003e40000100800 */
[----:B-1----:R-:W-:Y:S02]  /*2ebf0*/  IMAD.MOV.U32 R5, RZ, RZ, R73 ;  /* 0x000000ffff057224 */ /* 0x002fe400078e0049 */
[----:B------:R-:W4:Y:S04]  /*2ec00*/  LDL.LU.64 R72, [R1+0xeb0] ;  /* 0x000eb00001487983 */ /* 0x000f280000300a00 */
        /* <DEDUP_REMOVED lines=19> */
[----:B------:R-:W-:Y:S04]  /*2ed40*/  STL [R1+0x7ec], R118 ;  /* 0x0007ec7601007387 */ /* 0x000fe80000100800 */
[----:B------:R1:W-:Y:S04]  /*2ed50*/  STL [R1+0x7e0], R5 ;  /* 0x0007e00501007387 */ /* 0x0003e80000100800 */
[----:B------:R-:W2:Y:S01]  /*2ed60*/  LDL.LU.64 R90, [R1+0x1098] ;  /* 0x00109800015a7983 */ /* 0x000ea20000300a00 */
[----:B-1----:R-:W-:-:S03]  /*2ed70*/  IMAD.MOV.U32 R5, RZ, RZ, R119 ;  /* 0x000000ffff057224 */ /* 0x002fc600078e0077 */
[----:B---3--:R-:W-:Y:S04]  /*2ed80*/  STL [R1+0x7f4], R78 ;  /* 0x0007f44e01007387 */ /* 0x008fe80000100800 */
[----:B------:R1:W-:Y:S04]  /*2ed90*/  STL [R1+0x7e8], R5 ;  /* 0x0007e80501007387 */ /* 0x0003e80000100800 */
[----:B------:R-:W3:Y:S01]  /*2eda0*/  LDL.LU.64 R118, [R1+0x1028] ;  /* 0x0010280001767983 */ /* 0x000ee20000300a00 */
[----:B-1----:R-:W-:-:S03]  /*2edb0*/  IMAD.MOV.U32 R5, RZ, RZ, R79 ;  /* 0x000000ffff057224 */ /* 0x002fc600078e004f */
[----:B------:R-:W-:Y:S04]  /*2edc0*/  STL [R1+0x7fc], R74 ;  /* 0x0007fc4a01007387 */ /* 0x000fe80000100800 */
[----:B------:R1:W-:Y:S04]  /*2edd0*/  STL [R1+0x7f0], R5 ;  /* 0x0007f00501007387 */ /* 0x0003e80000100800 */
[----:B------:R-:W3:Y:S01]  /*2ede0*/  LDL.LU.64 R94, [R1+0xfb8] ;  /* 0x000fb800015e7983 */ /* 0x000ee20000300a00 */
[----:B-1----:R-:W-:-:S03]  /*2edf0*/  MOV R5, R75 ;  /* 0x0000004b00057202 */ /* 0x002fc60000000f00 */
[----:B------:R-:W-:Y:S04]  /*2ee00*/  STL [R1+0x804], R116 ;  /* 0x0008047401007387 */ /* 0x000fe80000100800 */
[----:B------:R1:W-:Y:S04]  /*2ee10*/  STL [R1+0x7f8], R5 ;  /* 0x0007f80501007387 */ /* 0x0003e80000100800 */
[----:B------:R-:W3:Y:S01]  /*2ee20*/  LDL.LU.64 R74, [R1+0xf38] ;  /* 0x000f3800014a7983 */ /* 0x000ee20000300a00 */
[----:B-1----:R-:W-:-:S03]  /*2ee30*/  IMAD.MOV.U32 R5, RZ, RZ, R117 ;  /* 0x000000ffff057224 */ /* 0x002fc600078e0075 */
[----:B------:R-:W-:Y:S04]  /*2ee40*/  STL [R1+0x80c], R120 ;  /* 0x00080c7801007387 */ /* 0x000fe80000100800 */
[----:B------:R1:W-:Y:S04]  /*2ee50*/  STL [R1+0x800], R5 ;  /* 0x0008000501007387 */ /* 0x0003e80000100800 */
[----:B------:R-:W3:Y:S04]  /*2ee60*/  LDL.LU.64 R116, [R1+0xec0] ;  /* 0x000ec00001747983 */ /* 0x000ee80000300a00 */
[----:B------:R-:W3:Y:S01]  /*2ee70*/  LDL.LU.64 R122, [R1+0xe48] ;  /* 0x000e4800017a7983 */ /* 0x000ee20000300a00 */
[----:B-1----:R-:W-:-:S05]  /*2ee80*/  IMAD.MOV.U32 R5, RZ, RZ, R121 ;  /* 0x000000ffff057224 */ /* 0x002fca00078e0079 */
        /* <DEDUP_REMOVED lines=9> */
[----:B------:R2:W-:Y:S04]  /*2ef20*/  STL [R1+0x824], R68 ;  /* 0x0008244401007387 */ /* 0x0005e80000100800 */
[----:B------:R-:W4:Y:S01]  /*2ef30*/  LDL.LU.64 R78, [R1+0x10d0] ;  /* 0x0010d000014e7983 */ /* 0x000f220000300a00 */
[----:B-1----:R-:W-:-:S03]  /*2ef40*/  IMAD.MOV.U32 R5, RZ, RZ, R69 ;  /* 0x000000ffff057224 */ /* 0x002fc600078e0045 */
[----:B--2---:R-:W-:Y:S04]  /*2ef50*/  STL [R1+0x82c], R92 ;  /* 0x00082c5c01007387 */ /* 0x004fe80000100800 */
[----:B------:R1:W-:Y:S04]  /*2ef60*/  STL [R1+0x820], R5 ;  /* 0x0008200501007387 */ /* 0x0003e80000100800 */
[----:B------:R-:W2:Y:S01]  /*2ef70*/  LDL.LU.64 R68, [R1+0x10a0] ;  /* 0x0010a00001447983 */ /* 0x000ea20000300a00 */
[----:B-1----:R-:W-:-:S03]  /*2ef80*/  MOV R5, R93 ;  /* 0x0000005d00057202 */ /* 0x002fc60000000f00 */
[----:B------:R-:W-:Y:S04]  /*2ef90*/  STL [R1+0x834], R76 ;  /* 0x0008344c01007387 */ /* 0x000fe80000100800 */
[----:B------:R1:W-:Y:S04]  /*2efa0*/  STL [R1+0x828], R5 ;  /* 0x0008280501007387 */ /* 0x0003e80000100800 */
[----:B------:R-:W2:Y:S04]  /*2efb0*/  LDL.LU.64 R92, [R1+0x1038] ;  /* 0x00103800015c7983 */ /* 0x000ea80000300a00 */
[----:B------:R-:W2:Y:S01]  /*2efc0*/  LDL.LU.64 R120, [R1+0xfc0] ;  /* 0x000fc00001787983 */ /* 0x000ea20000300a00 */
[----:B-1----:R-:W-:-:S05]  /*2efd0*/  IMAD.MOV.U32 R5, RZ, RZ, R77 ;  /* 0x000000ffff057224 */ /* 0x002fca00078e004d */
[----:B------:R1:W-:Y:S04]  /*2efe0*/  STL [R1+0x830], R5 ;  /* 0x0008300501007387 */ /* 0x0003e80000100800 */
[----:B------:R1:W-:Y:S02]  /*2eff0*/  STL [R1+0x83c], R90 ;  /* 0x00083c5a01007387 */ /* 0x0003e40000100800 */
[----:B-1----:R-:W-:Y:S02]  /*2f000*/  IMAD.MOV.U32 R5, RZ, RZ, R91 ;  /* 0x000000ffff057224 */ /* 0x002fe400078e005b */
[----:B------:R-:W2:Y:S04]  /*2f010*/  LDL.LU.64 R90, [R1+0xf48] ;  /* 0x000f4800015a7983 */ /* 0x000ea80000300a00 */
[----:B------:R1:W-:Y:S04]  /*2f020*/  STL [R1+0x838], R5 ;  /* 0x0008380501007387 */ /* 0x0003e80000100800 */
[----:B---3--:R3:W-:Y:S01]  /*2f030*/  STL [R1+0x844], R118 ;  /* 0x0008447601007387 */ /* 0x0087e20000100800 */
[----:B-1----:R-:W-:-:S03]  /*2f040*/  MOV R5, R119 ;  /* 0x0000007700057202 */ /* 0x002fc60000000f00 */
[----:B------:R-:W2:Y:S04]  /*2f050*/  LDL.LU.64 R76, [R1+0xed0] ;  /* 0x000ed000014c7983 */ /* 0x000ea80000300a00 */
[----:B------:R1:W-:Y:S04]  /*2f060*/  STL [R1+0x840], R5 ;  /* 0x0008400501007387 */ /* 0x0003e80000100800 */
[----:B------:R-:W-:Y:S04]  /*2f070*/  STL [R1+0x84c], R94 ;  /* 0x00084c5e01007387 */ /* 0x000fe80000100800 */
[----:B---3--:R-:W3:Y:S01]  /*2f080*/  LDL.LU.64 R118, [R1+0xe50] ;  /* 0x000e500001767983 */ /* 0x008ee20000300a00 */
[----:B-1----:R-:W-:-:S03]  /*2f090*/  IMAD.MOV.U32 R5, RZ, RZ, R95 ;  /* 0x000000ffff057224 */ /* 0x002fc600078e005f */
[----:B------:R-:W-:Y:S04]  /*2f0a0*/  STL [R1+0x854], R74 ;  /* 0x0008544a01007387 */ /* 0x000fe80000100800 */
[----:B------:R1:W-:Y:S02]  /*2f0b0*/  STL [R1+0x848], R5 ;  /* 0x0008480501007387 */ /* 0x0003e40000100800 */
[----:B-1----:R-:W-:Y:S02]  /*2f0c0*/  IMAD.MOV.U32 R5, RZ, RZ, R75 ;  /* 0x000000ffff057224 */ /* 0x002fe400078e004b */
[----:B------:R-:W3:Y:S04]  /*2f0d0*/  LDL.LU.64 R74, [R1+0xdd8] ;  /* 0x000dd800014a7983 */ /* 0x000ee80000300a00 */
[----:B------:R1:W-:Y:S04]  /*2f0e0*/  STL [R1+0x850], R5 ;  /* 0x0008500501007387 */ /* 0x0003e80000100800 */
[----:B------:R1:W-:Y:S02]  /*2f0f0*/  STL [R1+0x85c], R116 ;  /* 0x00085c7401007387 */ /* 0x0003e40000100800 */
[----:B-1----:R-:W-:-:S02]  /*2f100*/  MOV R5, R117 ;  /* 0x0000007500057202 */ /* 0x002fc40000000f00 */
[----:B------:R-:W-:Y:S04]  /*2f110*/  STL [R1+0x864], R122 ;  /* 0x0008647a01007387 */ /* 0x000fe80000100800 */
[----:B------:R1:W-:Y:S04]  /*2f120*/  STL [R1+0x858], R5 ;  /* 0x0008580501007387 */ /* 0x0003e80000100800 */
[----:B------:R-:W3:Y:S01]  /*2f130*/  LDL.LU.64 R116, [R1+0x1108] ;  /* 0x0011080001747983 */ /* 0x000ee20000300a00 */
[----:B-1----:R-:W-:-:S03]  /*2f140*/  IMAD.MOV.U32 R5, RZ, RZ, R123 ;  /* 0x000000ffff057224 */ /* 0x002fc600078e007b */
[----:B----4-:R-:W-:Y:S04]  /*2f150*/  STL [R1+0x86c], R72 ;  /* 0x00086c4801007387 */ /* 0x010fe80000100800 */
[----:B------:R1:W-:Y:S02]  /*2f160*/  STL [R1+0x860], R5 ;  /* 0x0008600501007387 */ /* 0x0003e40000100800 */
[----:B-1----:R-:W-:Y:S02]  /*2f170*/  IMAD.MOV.U32 R5, RZ, RZ, R73 ;  /* 0x000000ffff057224 */ /* 0x002fe400078e0049 */
[----:B------:R-:W4:Y:S04]  /*2f180*/  LDL.LU.64 R72, [R1+0x10d8] ;  /* 0x0010d80001487983 */ /* 0x000f280000300a00 */
[----:B------:R1:W-:Y:S04]  /*2f190*/  STL [R1+0x868], R5 ;  /* 0x0008680501007387 */ /* 0x0003e80000100800 */
[----:B------:R1:W-:Y:S02]  /*2f1a0*/  STL [R1+0x874], R70 ;  /* 0x0008744601007387 */ /* 0x0003e40000100800 */
[----:B-1----:R-:W-:-:S02]  /*2f1b0*/  MOV R5, R71 ;  /* 0x0000004700057202 */ /* 0x002fc40000000f00 */
[----:B------:R-:W-:Y:S04]  /*2f1c0*/  STL [R1+0x87c], R78 ;  /* 0x00087c4e01007387 */ /* 0x000fe80000100800 */
[----:B------:R1:W-:Y:S04]  /*2f1d0*/  STL [R1+0x870], R5 ;  /* 0x0008700501007387 */ /* 0x0003e80000100800 */
[----:B------:R-:W4:Y:S01]  /*2f1e0*/  LDL.LU.64 R70, [R1+0x10a8] ;  /* 0x0010a80001467983 */ /* 0x000f220000300a00 */
[----:B-1----:R-:W-:-:S03]  /*2f1f0*/  IMAD.MOV.U32 R5, RZ, RZ, R79 ;  /* 0x000000ffff057224 */ /* 0x002fc600078e004f */
[----:B--2---:R-:W-:Y:S04]  /*2f200*/  STL [R1+0x884], R68 ;  /* 0x0008844401007387 */ /* 0x004fe80000100800 */
[----:B------:R1:W-:Y:S02]  /*2f210*/  STL [R1+0x878], R5 ;  /* 0x0008780501007387 */ /* 0x0003e40000100800 */
[----:B-1----:R-:W-:Y:S02]  /*2f220*/  IMAD.MOV.U32 R5, RZ, RZ, R69 ;  /* 0x000000ffff057224 */ /* 0x002fe400078e0045 */
        /* <DEDUP_REMOVED lines=8> */
[----:B------:R-:W-:Y:S04]  /*2f2b0*/  STL [R1+0x89c], R90 ;  /* 0x00089c5a01007387 */ /* 0x000fe80000100800 */
[----:B------:R1:W-:Y:S02]  /*2f2c0*/  STL [R1+0x890], R5 ;  /* 0x0008900501007387 */ /* 0x0003e40000100800 */
[----:B-1----:R-:W-:Y:S02]  /*2f2d0*/  IMAD.MOV.U32 R5, RZ, RZ, R91 ;  /* 0x000000ffff057224 */ /* 0x002fe400078e005b */
[----:B------:R-:W2:Y:S04]  /*2f2e0*/  LDL.LU.64 R90, [R1+0xf50] ;  /* 0x000f5000015a7983 */ /* 0x000ea80000300a00 */
[----:B------:R1:W-:Y:S04]  /*2f2f0*/  STL [R1+0x898], R5 ;  /* 0x0008980501007387 */ /* 0x0003e80000100800 */
[----:B------:R-:W-:Y:S01]  /*2f300*/  STL [R1+0x8a4], R76 ;  /* 0x0008a44c01007387 */ /* 0x000fe20000100800 */
[----:B-1----:R-:W-:-:S03]  /*2f310*/  MOV R5, R77 ;  /* 0x0000004d00057202 */ /* 0x002fc60000000f00 */
[----:B---3--:R-:W-:Y:S04]  /*2f320*/  STL [R1+0x8ac], R118 ;  /* 0x0008ac7601007387 */ /* 0x008fe80000100800 */
[----:B------:R1:W-:Y:S04]  /*2f330*/  STL [R1+0x8a0], R5 ;  /* 0x0008a00501007387 */ /* 0x0003e80000100800 */
[----:B------:R-:W3:Y:S04]  /*2f340*/  LDL.LU.64 R126, [R1+0xed8] ;  /* 0x000ed800017e7983 */ /* 0x000ee80000300a00 */
[----:B------:R-:W3:Y:S01]  /*2f350*/  LDL.LU.64 R96, [R1+0xe60] ;  /* 0x000e600001607983 */ /* 0x000ee20000300a00 */
[----:B-1----:R-:W-:-:S05]  /*2f360*/  IMAD.MOV.U32 R5, RZ, RZ, R119 ;  /* 0x000000ffff057224 */ /* 0x002fca00078e0077 */
[----:B------:R1:W-:Y:S04]  /*2f370*/  STL [R1+0x8a8], R5 ;  /* 0x0008a80501007387 */ /* 0x0003e80000100800 */
[----:B------:R-:W-:Y:S04]  /*2f380*/  STL [R1+0x8b4], R74 ;  /* 0x0008b44a01007387 */ /* 0x000fe80000100800 */
[----:B------:R-:W3:Y:S01]  /*2f390*/  LDL.LU.64 R124, [R1+0x1140] ;  /* 0x00114000017c7983 */ /* 0x000ee20000300a00 */
[----:B-1----:R-:W-:-:S03]  /*2f3a0*/  IMAD.MOV.U32 R5, RZ, RZ, R75 ;  /* 0x000000ffff057224 */ /* 0x002fc600078e004b */
[----:B------:R-:W3:Y:S04]  /*2f3b0*/  LDL.LU.64 R94, [R1+0x1110] ;  /* 0x00111000015e7983 */ /* 0x000ee80000300a00 */
[----:B------:R1:W-:Y:S04]  /*2f3c0*/  STL [R1+0x8b0], R5 ;  /* 0x0008b00501007387 */ /* 0x0003e80000100800 */
[----:B------:R-:W-:Y:S04]  /*2f3d0*/  STL [R1+0x8bc], R116 ;  /* 0x0008bc7401007387 */ /* 0x000fe80000100800 */
[----:B------:R-:W3:Y:S01]  /*2f3e0*/  LDL.LU.64 R122, [R1+0x10e0] ;  /* 0x0010e000017a7983 */ /* 0x000ee20000300a00 */
[----:B-1----:R-:W-:-:S03]  /*2f3f0*/  MOV R5, R117 ;  /* 0x0000007500057202 */ /* 0x002fc60000000f00 */
[----:B------:R-:W3:Y:S04]  /*2f400*/  LDL.LU.64 R78, [R1+0x10b0] ;  /* 0x0010b000014e7983 */ /* 0x000ee80000300a00 */
[----:B------:R1:W-:Y:S04]  /*2f410*/  STL [R1+0x8b8], R5 ;  /* 0x0008b80501007387 */ /* 0x0003e80000100800 */
[----:B----4-:R-:W-:Y:S04]  /*2f420*/  STL [R1+0x8c4], R72 ;  /* 0x0008c44801007387 */ /* 0x010fe80000100800 */
[----:B------:R-:W4:Y:S01]  /*2f430*/  LDL.LU.64 R120, [R1+0x1050] ;  /* 0x0010500001787983 */ /* 0x000f220000300a00 */
[----:B-1----:R-:W-:-:S03]  /*2f440*/  IMAD.MOV.U32 R5, RZ, RZ, R73 ;  /* 0x000000ffff057224 */ /* 0x002fc600078e0049 */
[----:B------:R-:W4:Y:S04]  /*2f450*/  LDL.LU.64 R76, [R1+0xfd8] ;  /* 0x000fd800014c7983 */ /* 0x000f280000300a00 */
[----:B------:R1:W-:Y:S04]  /*2f460*/  STL [R1+0x8c0], R5 ;  /* 0x0008c00501007387 */ /* 0x0003e80000100800 */
[----:B------:R-:W-:Y:S04]  /*2f470*/  STL [R1+0x8cc], R70 ;  /* 0x0008cc4601007387 */ /* 0x000fe80000100800 */
[----:B------:R-:W4:Y:S01]  /*2f480*/  LDL.LU.64 R118, [R1+0xf60] ;  /* 0x000f600001767983 */ /* 0x000f220000300a00 */
[----:B-1----:R-:W-:-:S03]  /*2f490*/  IMAD.MOV.U32 R5, RZ, RZ, R71 ;  /* 0x000000ffff057224 */ /* 0x002fc600078e0047 */
[----:B------:R-:W4:Y:S04]  /*2f4a0*/  LDL.LU.64 R74, [R1+0xee0] ;  /* 0x000ee000014a7983 */ /* 0x000f280000300a00 */
[----:B------:R1:W-:Y:S04]  /*2f4b0*/  STL [R1+0x8c8], R5 ;  /* 0x0008c80501007387 */ /* 0x0003e80000100800 */
[----:B--2---:R-:W-:Y:S04]  /*2f4c0*/  STL [R1+0x8d4], R68 ;  /* 0x0008d44401007387 */ /* 0x004fe80000100800 */
[----:B------:R-:W2:Y:S01]  /*2f4d0*/  LDL.LU.64 R116, [R1+0x1170] ;  /* 0x0011700001747983 */ /* 0x000ea20000300a00 */
[----:B-1----:R-:W-:-:S03]  /*2f4e0*/  MOV R5, R69 ;  /* 0x0000004500057202 */ /* 0x002fc60000000f00 */
[----:B------:R-:W2:Y:S04]  /*2f4f0*/  LDL.LU.64 R72, [R1+0x1148] ;  /* 0x0011480001487983 */ /* 0x000ea80000300a00 */
[----:B------:R1:W-:Y:S04]  /*2f500*/  STL [R1+0x8d0], R5 ;  /* 0x0008d00501007387 */ /* 0x0003e80000100800 */
[----:B------:R1:W-:Y:S04]  /*2f510*/  STL [R1+0x8dc], R92 ;  /* 0x0008dc5c01007387 */ /* 0x0003e80000100800 */
[----:B------:R-:W2:Y:S01]  /*2f520*/  LDL.LU.64 R70, [R1+0x1118] ;  /* 0x0011180001467983 */ /* 0x000ea20000300a00 */
[----:B-1----:R-:W-:-:S03]  /*2f530*/  IMAD.MOV.U32 R5, RZ, RZ, R93 ;  /* 0x000000ffff057224 */ /* 0x002fc600078e005d */
[----:B------:R-:W2:Y:S04]  /*2f540*/  LDL.LU.64 R68, [R1+0x10e8] ;  /* 0x0010e80001447983 */ /* 0x000ea80000300a00 */
[----:B------:R1:W-:Y:S04]  /*2f550*/  STL [R1+0x8d8], R5 ;  /* 0x0008d80501007387 */ /* 0x0003e80000100800 */
[----:B------:R1:W-:Y:S04]  /*2f560*/  STL [R1+0x8e4], R90 ;  /* 0x0008e45a01007387 */ /* 0x0003e80000100800 */
[----:B------:R-:W2:Y:S01]  /*2f570*/  LDL.LU.64 R92, [R1+0x10b8] ;  /* 0x0010b800015c7983 */ /* 0x000ea20000300a00 */
[----:B-1----:R-:W-:-:S03]  /*2f580*/  IMAD.MOV.U32 R5, RZ, RZ, R91 ;  /* 0x000000ffff057224 */ /* 0x002fc600078e005b */
[----:B------:R-:W2:Y:S04]  /*2f590*/  LDL.LU.64 R90, [R1+0x1058] ;  /* 0x00105800015a7983 */ /* 0x000ea80000300a00 */
[----:B------:R3:W-:Y:S02]  /*2f5a0*/  STL [R1+0x8e0], R5 ;  /* 0x0008e00501007387 */ /* 0x0007e40000100800 */
[----:B---3--:R-:W-:Y:S02]  /*2f5b0*/  MOV R5, R127 ;  /* 0x0000007f00057202 */ /* 0x008fe40000000f00 */
[----:B------:R-:W-:Y:S04]  /*2f5c0*/  STL [R1+0x8ec], R126 ;  /* 0x0008ec7e01007387 */ /* 0x000fe80000100800 */
[----:B------:R-:W-:Y:S04]  /*2f5d0*/  STL [R1+0x8f4], R96 ;  /* 0x0008f46001007387 */ /* 0x000fe80000100800 */
[----:B------:R1:W-:Y:S02]  /*2f5e0*/  STL [R1+0x8e8], R5 ;  /* 0x0008e80501007387 */ /* 0x0003e40000100800 */
[----:B-1----:R-:W-:-:S02]  /*2f5f0*/  IMAD.MOV.U32 R5, RZ, RZ, R97 ;  /* 0x000000ffff057224 */ /* 0x002fc400078e0061 */
[----:B------:R-:W-:Y:S04]  /*2f600*/  STL [R1+0x8fc], R124 ;  /* 0x0008fc7c01007387 */ /* 0x000fe80000100800 */
[----:B------:R1:W-:Y:S04]  /*2f610*/  STL [R1+0x8f0], R5 ;  /* 0x0008f00501007387 */ /* 0x0003e80000100800 */
[----:B------:R-:W-:Y:S01]  /*2f620*/  STL [R1+0x904], R94 ;  /* 0x0009045e01007387 */ /* 0x000fe20000100800 */
[----:B-1----:R-:W-:-:S05]  /*2f630*/  IMAD.MOV.U32 R5, RZ, RZ, R125 ;  /* 0x000000ffff057224 */ /* 0x002fca00078e007d */
[----:B------:R1:W-:Y:S04]  /*2f640*/  STL [R1+0x8f8], R5 ;  /* 0x0008f80501007387 */ /* 0x0003e80000100800 */
[----:B------:R-:W-:Y:S01]  /*2f650*/  STL [R1+0x90c], R122 ;  /* 0x00090c7a01007387 */ /* 0x000fe20000100800 */
[----:B-1----:R-:W-:-:S05]  /*2f660*/  MOV R5, R95 ;  /* 0x0000005f00057202 */ /* 0x002fca0000000f00 */
[----:B------:R1:W-:Y:S04]  /*2f670*/  STL [R1+0x900], R5 ;  /* 0x0009000501007387 */ /* 0x0003e80000100800 */
[----:B------:R-:W-:Y:S01]  /*2f680*/  STL [R1+0x914], R78 ;  /* 0x0009144e01007387 */ /* 0x000fe20000100800 */
[----:B-1----:R-:W-:-:S05]  /*2f690*/  IMAD.MOV.U32 R5, RZ, RZ, R123 ;  /* 0x000000ffff057224 */ /* 0x002fca00078e007b */
[----:B------:R1:W-:Y:S02]  /*2f6a0*/  STL [R1+0x908], R5 ;  /* 0x0009080501007387 */ /* 0x0003e40000100800 */
[----:B-1----:R-:W-:Y:S02]  /*2f6b0*/  IMAD.MOV.U32 R5, RZ, RZ, R79 ;  /* 0x000000ffff057224 */ /* 0x002fe400078e004f */
[----:B----4-:R-:W-:Y:S04]  /*2f6c0*/  STL [R1+0x91c], R120 ;  /* 0x00091c7801007387 */ /* 0x010fe80000100800 */
[----:B------:R1:W-:Y:S04]  /*2f6d0*/  STL [R1+0x910], R5 ;  /* 0x0009100501007387 */ /* 0x0003e80000100800 */
[----:B------:R-:W-:Y:S01]  /*2f6e0*/  STL [R1+0x924], R76 ;  /* 0x0009244c01007387 */ /* 0x000fe20000100800 */
[----:B-1----:R-:W-:-:S05]  /*2f6f0*/  MOV R5, R121 ;  /* 0x0000007900057202 */ /* 0x002fca0000000f00 */
[----:B------:R1:W-:Y:S04]  /*2f700*/  STL [R1+0x918], R5 ;  /* 0x0009180501007387 */ /* 0x0003e80000100800 */
[----:B------:R-:W-:Y:S01]  /*2f710*/  STL [R1+0x92c], R118 ;  /* 0x00092c7601007387 */ /* 0x000fe20000100800 */
[----:B-1----:R-:W-:-:S05]  /*2f720*/  IMAD.MOV.U32 R5, RZ, RZ, R77 ;  /* 0x000000ffff057224 */ /* 0x002fca00078e004d */
[----:B------:R1:W-:Y:S04]  /*2f730*/  STL [R1+0x920], R5 ;  /* 0x0009200501007387 */ /* 0x0003e80000100800 */
[----:B------:R-:W-:Y:S01]  /*2f740*/  STL [R1+0x934], R74 ;  /* 0x0009344a01007387 */ /* 0x000fe20000100800 */
[----:B-1----:R-:W-:-:S05]  /*2f750*/  IMAD.MOV.U32 R5, RZ, RZ, R119 ;  /* 0x000000ffff057224 */ /* 0x002fca00078e0077 */
[----:B------:R1:W-:Y:S02]  /*2f760*/  STL [R1+0x928], R5 ;  /* 0x0009280501007387 */ /* 0x0003e40000100800 */
[----:B-1----:R-:W-:Y:S02]  /*2f770*/  MOV R5, R75 ;  /* 0x0000004b00057202 */ /* 0x002fe40000000f00 */
[----:B--2---:R-:W-:Y:S04]  /*2f780*/  STL [R1+0x93c], R116 ;  /* 0x00093c7401007387 */ /* 0x004fe80000100800 */
[----:B------:R1:W-:Y:S04]  /*2f790*/  STL [R1+0x930], R5 ;  /* 0x0009300501007387 */ /* 0x0003e80000100800 */
[----:B------:R-:W-:Y:S01]  /*2f7a0*/  STL [R1+0x944], R72 ;  /* 0x0009444801007387 */ /* 0x000fe20000100800 */
[----:B-1----:R-:W-:-:S05]  /*2f7b0*/  IMAD.MOV.U32 R5, RZ, RZ, R117 ;  /* 0x000000ffff057224 */ /* 0x002fca00078e0075 */
        /* <DEDUP_REMOVED lines=113> */
[----:B-1----:R-:W-:Y:S02]  /*2fed0*/  MOV R5, R17 ;  /* 0x0000001100057202 */ /* 0x002fe40000000f00 */
[----:B------:R-:W-:-:S03]  /*2fee0*/  SHF.R.S32.HI R4, RZ, 0x7, R4 ;  /* 0x00000007ff047819 */ /* 0x000fc60000011404 */
[----:B------:R1:W-:Y:S02]  /*2fef0*/  STL [R1+0xa68], R5 ;  /* 0x000a680501007387 */ /* 0x0003e40000100800 */
[----:B-1----:R-:W-:-:S05]  /*2ff00*/  IMAD.MOV.U32 R5, RZ, RZ, R15 ;  /* 0x000000ffff057224 */ /* 0x002fca00078e000f */
[----:B------:R1:W-:Y:S01]  /*2ff10*/  STL [R1+0xa70], R5 ;  /* 0x000a700501007387 */ /* 0x0003e20000100800 */
[C---:B------:R-:W-:Y:S01]  /*2ff20*/  VIADD R6, R4.reuse, 0xfffffffc ;  /* 0xfffffffc04067836 */ /* 0x040fe20000000000 */
[----:B-1----:R-:W-:-:S04]  /*2ff30*/  VIMNMX R5, PT, PT, R4, 0x2, !PT ;  /* 0x0000000204057848 */ /* 0x002fc80007fe0100 */
[----:B------:R-:W-:Y:S01]  /*2ff40*/  IADD3 R5, PT, PT, R5, -0x2, RZ ;  /* 0xfffffffe05057810 */ /* 0x000fe20007ffe0ff */
[----:B------:R1:W-:Y:S04]  /*2ff50*/  STL [R1+0xb70], R6 ;  /* 0x000b700601007387 */ /* 0x0003e80000100800 */
[----:B------:R1:W-:Y:S01]  /*2ff60*/  STL [R1+0xb6c], R5 ;  /* 0x000b6c0501007387 */ /* 0x0003e20000100800 */
[----:B------:R-:W-:Y:S02]  /*2ff70*/  IMAD.MOV.U32 R4, RZ, RZ, RZ ;  /* 0x000000ffff047224 */ /* 0x000fe400078e00ff */
[----:B------:R-:W-:Y:S01]  /*2ff80*/  IMAD.MOV.U32 R82, RZ, RZ, RZ ;  /* 0x000000ffff527224 */ /* 0x000fe200078e00ff */
[----:B------:R-:W-:Y:S01]  /*2ff90*/  UMOV UR13, 0x1 ;  /* 0x00000001000d7882 */ /* 0x000fe20000000000 */
[----:B------:R-:W-:Y:S01]  /*2ffa0*/  UMOV UR14, 0x3 ;  /* 0x00000003000e7882 */ /* 0x000fe20000000000 */
[----:B------:R-:W-:Y:S01]  /*2ffb0*/  UMOV UR5, URZ ;  /* 0x000000ff00057c82 */ /* 0x000fe20008000000 */
[----:B------:R-:W-:Y:S01]  /*2ffc0*/  UMOV UR6, URZ ;  /* 0x000000ff00067c82 */ /* 0x000fe20008000000 */
[----:B------:R-:W-:-:S05]  /*2ffd0*/  UMOV UR9, URZ ;  /* 0x000000ff00097c82 */ /* 0x000fca0008000000 */
.L_x_12:
[----:B------:R-:W-:Y:S01]  /*2ffe0*/  SHF.L.U32 R4, R4, 0x1f, RZ ;  /* 0x0000001f04047819 */ /* 0x000fe200000006ff */
[----:B------:R-:W-:-:S03]  /*2fff0*/  UIADD3 UR6, UPT, UPT, UR6, 0x1, URZ ;  /* 0x0000000106067890 */ /* 0x000fc6000fffe0ff */
[----:B------:R-:W2:Y:S01]  /*30000*/  SYNCS.PHASECHK.TRANS64.TRYWAIT P3, [UR8], R4 ;  /* 0x00000004ff0075a7 */ /* 0x000ea20008061108 */
[----:B------:R-:W-:-:S04]  /*30010*/  UISETP.GT.AND UP1, UPT, UR6, 0x2, UPT ;  /* 0x000000020600788c */ /* 0x000fc8000bf24270 */
[----:B------:R-:W-:-:S04]  /*30020*/  USEL UR6, UR6, URZ, !UP1 ;  /* 0x000000ff06067287 */ /* 0x000fc8000c800000 */
[----:B------:R-:W-:Y:S01]  /*30030*/  ULEA UR15, UR6, UR7, 0x11 ;  /* 0x00000007060f7291 */ /* 0x000fe2000f8e88ff */
[----:B--2---:R-:W-:Y:S11]  /*30040*/  @!P3 BRA `(.L_x_10) ;  /* 0x0000017c0040b947 */ /* 0x004ff60003800000 */
.L_x_18:
[----:B------:R-:W-:-:S04]  /*30050*/  DEPBAR.LE SB0, 0x4 ;  /* 0x000081000000791a */ /* 0x000fc80000000000 */
[----:B------:R-:W-:Y:S01]  /*30060*/  BAR.SYNC.DEFER_BLOCKING 0x0 ;  /* 0x0000000000007b1d */ /* 0x000fe20000010000 */
[----:B------:R-:W-:Y:S02]  /*30070*/  UIADD3 UR5, UPT, UPT, UR5, 0x1, URZ ;  /* 0x0000000105057890 */ /* 0x000fe4000fffe0ff */
[----:B------:R-:W-:Y:S02]  /*30080*/  ULEA UR8, UR13, UR7, 0x3 ;  /* 0x000000070d087291 */ /* 0x000fe4000f8e18ff */
[----:B------:R-:W-:Y:S02]  /*30090*/  UISETP.GT.AND UP1, UPT, UR5, 0x3, UPT ;  /* 0x000000030500788c */ /* 0x000fe4000bf24270 */
[----:B------:R-:W-:Y:S02]  /*300a0*/  UIADD3 UR8, UPT, UPT, UR8, 0xa0000, URZ ;  /* 0x000a000008087890 */ /* 0x000fe4000fffe0ff */
[----:B------:R-:W-:Y:S01]  /*300b0*/  USEL UR5, UR5, URZ, !UP1 ;  /* 0x000000ff05057287 */ /* 0x000fe2000c800000 */
[----:B------:R-:W-:Y:S01]  /*300c0*/  UMOV UR4, UR9 ;  /* 0x0000000900047c82 */ /* 0x000fe20008000000 */
[----:B-1----:R-:W1:Y:S04]  /*300d0*/  LDSM.16.M88.4 R4, [R81+UR15] ;  /* 0x0000000f5104783b */ /* 0x002e680008000200 */
[----:B------:R-:W2:Y:S04]  /*300e0*/  LDSM.16.M88.4 R8, [R81+UR15+0x800] ;  /* 0x0008000f5108783b */ /* 0x000ea80008000200 */
[----:B------:R-:W3:Y:S04]  /*300f0*/  LDSM.16.M88.4 R212, [R81+UR15+0x1000] ;  /* 0x0010000f51d4783b */ /* 0x000ee80008000200 */
[----:B------:R-:W4:Y:S04]  /*30100*/  LDSM.16.M88.4 R12, [R81+UR15+0x1800] ;  /* 0x0018000f510c783b */ /* 0x000f280008000200 */
[----:B------:R-:W5:Y:S04]  /*30110*/  LDSM.16.M88.4 R208, [R81+UR15+0x2000] ;  /* 0x0020000f51d0783b */ /* 0x000f680008000200 */
[----:B------:R-:W5:Y:S04]  /*30120*/  LDSM.16.M88.4 R192, [R81+UR15+0x2800] ;  /* 0x0028000f51c0783b */ /* 0x000f680008000200 */
[----:B------:R-:W5:Y:S04]  /*30130*/  LDSM.16.M88.4 R204, [R81+UR15+0x3000] ;  /* 0x0030000f51cc783b */ /* 0x000f680008000200 */
[----:B------:R-:W5:Y:S04]  /*30140*/  LDSM.16.M88.4 R184, [R81+UR15+0x3800] ;  /* 0x0038000f51b8783b */ /* 0x000f680008000200 */
[----:B------:R-:W5:Y:S04]  /*30150*/  LDSM.16.M88.4 R188, [R81+UR15+0x4000] ;  /* 0x0040000f51bc783b */ /* 0x000f680008000200 */
[----:B------:R-:W5:Y:S04]  /*30160*/  LDSM.16.M88.4 R176, [R81+UR15+0x4800] ;  /* 0x0048000f51b0783b */ /* 0x000f680008000200 */
[----:B------:R-:W5:Y:S01]  /*30170*/  LDSM.16.M88.4 R180, [R81+UR15+0x5000] ;  /* 0x0050000f51b4783b */ /* 0x000f620008000200 */
[----:B-1----:R-:W-:-:S02]  /*30180*/  IMAD.MOV.U32 R16, RZ, RZ, R4 ;  /* 0x000000ffff107224 */ /* 0x002fc400078e0004 */
[----:B------:R-:W-:Y:S01]  /*30190*/  IMAD.MOV.U32 R17, RZ, RZ, R6 ;  /* 0x000000ffff117224 */ /* 0x000fe200078e0006 */
[----:B------:R-:W1:Y:S01]  /*301a0*/  LDSM.16.M88.4 R168, [R81+UR15+0x5800] ;  /* 0x0058000f51a8783b */ /* 0x000e620008000200 */
[----:B--2---:R-:W-:Y:S01]  /*301b0*/  MOV R18, R8 ;  /* 0x0000000800127202 */ /* 0x004fe20000000f00 */
[----:B------:R-:W-:Y:S02]  /*301c0*/  IMAD.MOV.U32 R19, RZ, RZ, R10 ;  /* 0x000000ffff137224 */ /* 0x000fe400078e000a */
[----:B------:R-:W2:Y:S01]  /*301d0*/  LDSM.16.M88.4 R172, [R81+UR15+0x6000] ;  /* 0x0060000f51ac783b */ /* 0x000ea20008000200 */
[----:B---3--:R-:W-:Y:S01]  /*301e0*/  IMAD.MOV.U32 R20, RZ, RZ, R212 ;  /* 0x000000ffff147224 */ /* 0x008fe200078e00d4 */
[----:B------:R-:W-:Y:S01]  /*301f0*/  MOV R21, R214 ;  /* 0x000000d600157202 */ /* 0x000fe20000000f00 */
[----:B------:R-:W-:Y:S01]  /*30200*/  IMAD.MOV.U32 R4, RZ, RZ, R5 ;  /* 0x000000ffff047224 */ /* 0x000fe200078e0005 */
[----:B------:R-:W3:Y:S01]  /*30210*/  LDSM.16.M88.4 R160, [R81+UR15+0x6800] ;  /* 0x0068000f51a0783b */ /* 0x000ee20008000200 */
[----:B----4-:R-:W-:Y:S01]  /*30220*/  IMAD.MOV.U32 R22, RZ, RZ, R12 ;  /* 0x000000ffff167224 */ /* 0x010fe200078e000c */
[----:B------:R-:W-:Y:S01]  /*30230*/  MOV R5, R7 ;  /* 0x0000000700057202 */ /* 0x000fe20000000f00 */
[----:B------:R-:W-:Y:S01]  /*30240*/  IMAD.MOV.U32 R23, RZ, RZ, R14 ;  /* 0x000000ffff177224 */ /* 0x000fe200078e000e */
[----:B------:R-:W4:Y:S01]  /*30250*/  LDSM.16.M88.4 R164, [R81+UR15+0x7000] ;  /* 0x0070000f51a4783b */ /* 0x000f220008000200 */
[----:B-----5:R-:W-:Y:S01]  /*30260*/  MOV R24, R208 ;  /* 0x000000d000187202 */ /* 0x020fe20000000f00 */
[----:B------:R-:W-:Y:S01]  /*30270*/  IMAD.MOV.U32 R25, RZ, RZ, R210 ;  /* 0x000000ffff197224 */ /* 0x000fe200078e00d2 */
[----:B------:R-:W-:Y:S01]  /*30280*/  MOV R8, R213 ;  /* 0x000000d500087202 */ /* 0x000fe20000000f00 */
[----:B------:R-:W5:Y:S01]  /*30290*/  LDSM.16.M88.4 R152, [R81+UR15+0x7800] ;  /* 0x0078000f5198783b */ /* 0x000f620008000200 */
[----:B------:R-:W-:Y:S01]  /*302a0*/  IMAD.MOV.U32 R26, RZ, RZ, R192 ;  /* 0x000000ffff1a7224 */ /* 0x000fe200078e00c0 */
[----:B------:R-:W-:Y:S01]  /*302b0*/  MOV R27, R194 ;  /* 0x000000c2001b7202 */ /* 0x000fe20000000f00 */
[----:B------:R-:W-:Y:S01]  /*302c0*/  IMAD.MOV.U32 R7, RZ, RZ, R11 ;  /* 0x000000ffff077224 */ /* 0x000fe200078e000b */
[----:B------:R-:W5:Y:S01]  /*302d0*/  LDSM.16.M88.4 R156, [R81+UR15+0x8000] ;  /* 0x0080000f519c783b */ /* 0x000f620008000200 */
[----:B------:R-:W-:Y:S01]  /*302e0*/  IMAD.MOV.U32 R28, RZ, RZ, R204 ;  /* 0x000000ffff1c7224 */ /* 0x000fe200078e00cc */
[----:B------:R-:W-:Y:S01]  /*302f0*/  MOV R11, R15 ;  /* 0x0000000f000b7202 */ /* 0x000fe20000000f00 */
[----:B------:R-:W-:Y:S01]  /*30300*/  IMAD.MOV.U32 R29, RZ, RZ, R206 ;  /* 0x000000ffff1d7224 */ /* 0x000fe200078e00ce */
[----:B------:R-:W5:Y:S01]  /*30310*/  LDSM.16.M88.4 R144, [R81+UR15+0x8800] ;  /* 0x0088000f5190783b */ /* 0x000f620008000200 */
[----:B------:R-:W-:Y:S01]  /*30320*/  MOV R30, R184 ;  /* 0x000000b8001e7202 */ /* 0x000fe20000000f00 */
[----:B------:R-:W-:Y:S01]  /*30330*/  IMAD.MOV.U32 R31, RZ, RZ, R186 ;  /* 0x000000ffff1f7224 */ /* 0x000fe200078e00ba */
[----:B------:R-:W-:Y:S01]  /*30340*/  MOV R14, R193 ;  /* 0x000000c1000e7202 */ /* 0x000fe20000000f00 */
[----:B------:R-:W5:Y:S01]  /*30350*/  LDSM.16.M88.4 R148, [R81+UR15+0x9000] ;  /* 0x0090000f5194783b */ /* 0x000f620008000200 */
[----:B------:R-:W-:Y:S01]  /*30360*/  IMAD.MOV.U32 R32, RZ, RZ, R188 ;  /* 0x000000ffff207224 */ /* 0x000fe200078e00bc */
[----:B------:R-:W-:Y:S01]  /*30370*/  MOV R33, R190 ;  /* 0x000000be00217202 */ /* 0x000fe20000000f00 */
[----:B------:R-:W-:Y:S01]  /*30380*/  IMAD.MOV.U32 R6, RZ, RZ, R9 ;  /* 0x000000ffff067224 */ /* 0x000fe200078e0009 */
[----:B------:R-:W5:Y:S01]  /*30390*/  LDSM.16.M88.4 R136, [R81+UR15+0x9800] ;  /* 0x0098000f5188783b */ /* 0x000f620008000200 */
[----:B------:R-:W-:-:S02]  /*303a0*/  IMAD.MOV.U32 R34, RZ, RZ, R176 ;  /* 0x000000ffff227224 */ /* 0x000fc400078e00b0 */
[----:B------:R-:W-:Y:S01]  /*303b0*/  IMAD.MOV.U32 R35, RZ, RZ, R178 ;  /* 0x000000ffff237224 */ /* 0x000fe200078e00b2 */
[----:B------:R-:W5:Y:S01]  /*303c0*/  LDSM.16.M88.4 R140, [R81+UR15+0xa000] ;  /* 0x00a0000f518c783b */ /* 0x000f620008000200 */
[----:B------:R-:W-:Y:S01]  /*303d0*/  MOV R36, R180 ;  /* 0x000000b400247202 */ /* 0x000fe20000000f00 */
[----:B------:R-:W-:Y:S02]  /*303e0*/  IMAD.MOV.U32 R37, RZ, RZ, R182 ;  /* 0x000000ffff257224 */ /* 0x000fe400078e00b6 */
[----:B------:R-:W5:Y:S01]  /*303f0*/  LDSM.16.M88.4 R128, [R81+UR15+0xa800] ;  /* 0x00a8000f5180783b */ /* 0x000f620008000200 */
[----:B-1----:R-:W-:Y:S01]  /*30400*/  IMAD.MOV.U32 R38, RZ, RZ, R168 ;  /* 0x000000ffff267224 */ /* 0x002fe200078e00a8 */
[----:B------:R-:W-:Y:S01]  /*30410*/  MOV R39, R170 ;  /* 0x000000aa00277202 */ /* 0x000fe20000000f00 */
[----:B------:R-:W-:Y:S01]  /*30420*/  IMAD.MOV.U32 R10, RZ, RZ, R13 ;  /* 0x000000ffff0a7224 */ /* 0x000fe200078e000d */
[----:B------:R-:W1:Y:S01]  /*30430*/  LDSM.16.M88.4 R132, [R81+UR15+0xb000] ;  /* 0x00b0000f5184783b */ /* 0x000e620008000200 */
[----:B--2---:R-:W-:-:S02]  /*30440*/  IMAD.MOV.U32 R40, RZ, RZ, R172 ;  /* 0x000000ffff287224 */ /* 0x004fc400078e00ac */
[----:B------:R-:W-:Y:S01]  /*30450*/  IMAD.MOV.U32 R41, RZ, RZ, R174 ;  /* 0x000000ffff297224 */ /* 0x000fe200078e00ae */
[----:B------:R-:W2:Y:S01]  /*30460*/  LDSM.16.M88.4 R120, [R81+UR15+0xb800] ;  /* 0x00b8000f5178783b */ /* 0x000ea20008000200 */
[----:B---3--:R-:W-:Y:S01]  /*30470*/  MOV R42, R160 ;  /* 0x000000a0002a7202 */ /* 0x008fe20000000f00 */
[----:B------:R-:W-:Y:S02]  /*30480*/  IMAD.MOV.U32 R43, RZ, RZ, R162 ;  /* 0x000000ffff2b7224 */ /* 0x000fe400078e00a2 */
[----:B------:R-:W3:Y:S01]  /*30490*/  LDSM.16.M88.4 R124, [R81+UR15+0xc000] ;  /* 0x00c0000f517c783b */ /* 0x000ee20008000200 */
[----:B----4-:R-:W-:Y:S01]  /*304a0*/  IMAD.MOV.U32 R44, RZ, RZ, R164 ;  /* 0x000000ffff2c7224 */ /* 0x010fe200078e00a4 */
[----:B------:R-:W-:Y:S01]  /*304b0*/  MOV R45, R166 ;  /* 0x000000a6002d7202 */ /* 0x000fe20000000f00 */
[----:B------:R-:W-:Y:S01]  /*304c0*/  IMAD.MOV.U32 R9, RZ, RZ, R215 ;  /* 0x000000ffff097224 */ /* 0x000fe200078e00d7 */
[----:B------:R-:W4:Y:S01]  /*304d0*/  LDSM.16.M88.4 R112, [R81+UR15+0xc800] ;  /* 0x00c8000f5170783b */ /* 0x000f220008000200 */
[----:B-----5:R-:W-:-:S02]  /*304e0*/  IMAD.MOV.U32 R46, RZ, RZ, R152 ;  /* 0x000000ffff2e7224 */ /* 0x020fc400078e0098 */
[----:B------:R-:W-:Y:S01]  /*304f0*/  IMAD.MOV.U32 R47, RZ, RZ, R154 ;  /* 0x000000ffff2f7224 */ /* 0x000fe200078e009a */
[----:B------:R-:W5:Y:S01]  /*30500*/  LDSM.16.M88.4 R116, [R81+UR15+0xd000] ;  /* 0x00d0000f5174783b */ /* 0x000f620008000200 */
[----:B------:R-:W-:Y:S01]  /*30510*/  MOV R48, R156 ;  /* 0x0000009c00307202 */ /* 0x000fe20000000f00 */
[----:B------:R-:W-:Y:S02]  /*30520*/  IMAD.MOV.U32 R49, RZ, RZ, R158 ;  /* 0x000000ffff317224 */ /* 0x000fe400078e009e */
        /* <DEDUP_REMOVED lines=17> */
[----:B-1----:R-:W-:Y:S01]  /*30640*/  MOV R60, R132 ;  /* 0x00000084003c7202 */ /* 0x002fe20000000f00 */
[----:B------:R-:W-:Y:S01]  /*30650*/  IMAD.MOV.U32 R61, RZ, RZ, R134 ;  /* 0x000000ffff3d7224 */ /* 0x000fe200078e0086 */
[----:B------:R-:W-:Y:S01]  /*30660*/  LDSM.16.M88.4 R96, [R81+UR15+0x10000] ;  /* 0x0100000f5160783b */ /* 0x000fe20008000200 */
[----:B------:R-:W-:Y:S01]  /*30670*/  IMAD.MOV.U32 R15, RZ, RZ, R195 ;  /* 0x000000ffff0f7224 */ /* 0x000fe200078e00c3 */
[----:B--2---:R-:W-:Y:S01]  /*30680*/  MOV R63, R122 ;  /* 0x0000007a003f7202 */ /* 0x004fe20000000f00 */
[----:B------:R-:W-:Y:S01]  /*30690*/  IMAD.MOV.U32 R62, RZ, RZ, R120 ;  /* 0x000000ffff3e7224 */ /* 0x000fe200078e0078 */
[----:B------:R-:W-:Y:S01]  /*306a0*/  LDSM.16.M88.4 R216, [R81+UR15+0x11800] ;  /* 0x0118000f51d8783b */ /* 0x000fe20008000200 */
[----:B---3--:R-:W-:Y:S02]  /*306b0*/  IMAD.MOV.U32 R64, RZ, RZ, R124 ;  /* 0x000000ffff407224 */ /* 0x008fe400078e007c */
[----:B------:R-:W-:Y:S01]  /*306c0*/  IMAD.MOV.U32 R65, RZ, RZ, R126 ;  /* 0x000000ffff417224 */ /* 0x000fe200078e007e */
[----:B------:R-:W-:Y:S01]  /*306d0*/  LDSM.16.M88.4 R220, [R81+UR15+0x12000] ;  /* 0x0120000f51dc783b */ /* 0x000fe20008000200 */
[----:B----4-:R-:W-:Y:S01]  /*306e0*/  MOV R66, R112 ;  /* 0x0000007000427202 */ /* 0x010fe20000000f00 */
[----:B------:R-:W-:-:S02]  /*306f0*/  IMAD.MOV.U32 R67, RZ, RZ, R114 ;  /* 0x000000ffff437224 */ /* 0x000fc400078e0072 */
[----:B------:R-:W-:Y:S01]  /*30700*/  LDSM.16.M88.4 R208, [R81+UR15+0x12800] ;  /* 0x0128000f51d0783b */ /* 0x000fe20008000200 */
[----:B-----5:R-:W-:Y:S01]  /*30710*/  IMAD.MOV.U32 R68, RZ, RZ, R116 ;  /* 0x000000ffff447224 */ /* 0x020fe200078e0074 */
[----:B------:R-:W-:Y:S02]  /*30720*/  MOV R69, R118 ;  /* 0x0000007600457202 */ /* 0x000fe40000000f00 */
[----:B------:R-:W-:Y:S01]  /*30730*/  LDSM.16.M88.4 R212, [R81+UR15+0x13000] ;  /* 0x0130000f51d4783b */ /* 0x000fe20008000200 */
[----:B------:R-:W-:Y:S02]  /*30740*/  IMAD.MOV.U32 R70, RZ, RZ, R104 ;  /* 0x000000ffff467224 */ /* 0x000fe400078e0068 */
[----:B------:R-:W-:Y:S01]  /*30750*/  IMAD.MOV.U32 R71, RZ, RZ, R106 ;  /* 0x000000ffff477224 */ /* 0x000fe200078e006a */
[----:B------:R-:W-:Y:S01]  /*30760*/  LDSM.16.M88.4 R192, [R81+UR15+0x13800] ;  /* 0x0138000f51c0783b */ /* 0x000fe20008000200 */
[----:B------:R-:W-:Y:S01]  /*30770*/  MOV R72, R108 ;  /* 0x0000006c00487202 */ /* 0x000fe20000000f00 */
[----:B------:R-:W-:-:S02]  /*30780*/  IMAD.MOV.U32 R73, RZ, RZ, R110 ;  /* 0x000000ffff497224 */ /* 0x000fc400078e006e */
[----:B------:R-:W-:Y:S01]  /*30790*/  IMAD.MOV.U32 R74, RZ, RZ, R92 ;  /* 0x000000ffff4a7224 */ /* 0x000fe200078e005c */
[----:B------:R-:W-:Y:S01]  /*307a0*/  MOV R75, R94 ;  /* 0x0000005e004b7202 */ /* 0x000fe20000000f00 */
[----:B------:R-:W-:Y:S02]  /*307b0*/  IMAD.MOV.U32 R76, RZ, RZ, R100 ;  /* 0x000000ffff4c7224 */ /* 0x000fe400078e0064 */
[----:B------:R-:W-:Y:S01]  /*307c0*/  IMAD.MOV.U32 R77, RZ, RZ, R102 ;  /* 0x000000ffff4d7224 */ /* 0x000fe200078e0066 */
[----:B------:R-:W-:Y:S01]  /*307d0*/  MOV R78, R88 ;  /* 0x00000058004e7202 */ /* 0x000fe20000000f00 */
[----:B------:R-:W-:-:S04]  /*307e0*/  IMAD.MOV.U32 R79, RZ, RZ, R90 ;  /* 0x000000ffff4f7224 */ /* 0x000fc800078e005a */
[----:B------:R1:W-:Y:S02]  /*307f0*/  STTM.x64 tmem[UR11+0x100], R16 ;  /* 0x00010010000079ed */ /* 0x0003e4000834000b */
        /* <DEDUP_REMOVED lines=35> */
[----:B------:R-:W-:Y:S01]  /*30a30*/  LDSM.16.M88.4 R204, [R81+UR15+0x14000] ;  /* 0x0140000f51cc783b */ /* 0x000fe20008000200 */
[----:B------:R-:W-:-:S02]  /*30a40*/  IMAD.MOV.U32 R43, RZ, RZ, R139 ;  /* 0x000000ffff2b7224 */ /* 0x000fc400078e008b */
[----:B------:R-:W-:Y:S01]  /*30a50*/  IMAD.MOV.U32 R45, RZ, RZ, R143 ;  /* 0x000000ffff2d7224 */ /* 0x000fe200078e008f */
[----:B------:R-:W-:Y:S01]  /*30a60*/  LDSM.16.M88.4 R184, [R81+UR15+0x14800] ;  /* 0x0148000f51b8783b */ /* 0x000fe20008000200 */
[----:B------:R-:W-:Y:S02]  /*30a70*/  IMAD.MOV.U32 R46, RZ, RZ, R129 ;  /* 0x000000ffff2e7224 */ /* 0x000fe400078e0081 */
[----:B------:R-:W-:Y:S01]  /*30a80*/  IMAD.MOV.U32 R48, RZ, RZ, R133 ;  /* 0x000000ffff307224 */ /* 0x000fe200078e0085 */
[----:B------:R-:W-:Y:S01]  /*30a90*/  LDSM.16.M88.4 R188, [R81+UR15+0x15000] ;  /* 0x0150000f51bc783b */ /* 0x000fe20008000200 */
[----:B------:R-:W-:Y:S02]  /*30aa0*/  IMAD.MOV.U32 R49, RZ, RZ, R135 ;  /* 0x000000ffff317224 */ /* 0x000fe400078e0087 */
        /* <DEDUP_REMOVED lines=17> */
[----:B------:R-:W-:-:S03]  /*30bc0*/  IMAD.MOV.U32 R67, RZ, RZ, R91 ;  /* 0x000000ffff437224 */ /* 0x000fc600078e005b */
[----:B------:R-:W-:Y:S04]  /*30bd0*/  LDSM.16.M88.4 R88, [R81+UR15+0x10800] ;  /* 0x0108000f5158783b */ /* 0x000fe80008000200 */
        /* <DEDUP_REMOVED lines=10> */
[----:B------:R-:W1:Y:S04]  /*30c80*/  LDSM.16.M88.4 R124, [R81+UR15+0x1d000] ;  /* 0x01d0000f517c783b */ /* 0x000e680008000200 */
[----:B------:R-:W2:Y:S04]  /*30c90*/  LDSM.16.M88.4 R112, [R81+UR15+0x1d800] ;  /* 0x01d8000f5170783b */ /* 0x000ea80008000200 */
[----:B------:R-:W3:Y:S04]  /*30ca0*/  LDSM.16.M88.4 R116, [R81+UR15+0x1e000] ;  /* 0x01e0000f5174783b */ /* 0x000ee80008000200 */
[----:B------:R-:W4:Y:S04]  /*30cb0*/  LDSM.16.M88.4 R104, [R81+UR15+0x1e800] ;  /* 0x01e8000f5168783b */ /* 0x000f280008000200 */
[----:B------:R-:W5:Y:S04]  /*30cc0*/  LDSM.16.M88.4 R108, [R81+UR15+0x1f000] ;  /* 0x01f0000f516c783b */ /* 0x000f680008000200 */
[----:B------:R-:W5:Y:S01]  /*30cd0*/  LDSM.16.M88.4 R100, [R81+UR15+0x1f800] ;  /* 0x01f8000f5164783b */ /* 0x000f620008000200 */
[----:B------:R5:W-:Y:S01]  /*30ce0*/  STTM.x64 tmem[UR11+0x180], R4 ;  /* 0x00018004000079ed */ /* 0x000be2000834000b */
[----:B-1----:R-:W-:-:S02]  /*30cf0*/  IMAD.MOV.U32 R68, RZ, RZ, R124 ;  /* 0x000000ffff447224 */ /* 0x002fc400078e007c */
[----:B------:R-:W-:Y:S01]  /*30d00*/  IMAD.MOV.U32 R69, RZ, RZ, R126 ;  /* 0x000000ffff457224 */ /* 0x000fe200078e007e */
[----:B--2---:R-:W-:Y:S01]  /*30d10*/  MOV R70, R112 ;  /* 0x0000007000467202 */ /* 0x004fe20000000f00 */
[----:B------:R-:W-:Y:S02]  /*30d20*/  IMAD.MOV.U32 R71, RZ, RZ, R114 ;  /* 0x000000ffff477224 */ /* 0x000fe400078e0072 */
[----:B---3--:R-:W-:Y:S01]  /*30d30*/  IMAD.MOV.U32 R72, RZ, RZ, R116 ;  /* 0x000000ffff487224 */ /* 0x008fe200078e0074 */
[----:B------:R-:W-:Y:S01]  /*30d40*/  MOV R73, R118 ;  /* 0x0000007600497202 */ /* 0x000fe20000000f00 */
[----:B----4-:R-:W-:Y:S02]  /*30d50*/  IMAD.MOV.U32 R74, RZ, RZ, R104 ;  /* 0x000000ffff4a7224 */ /* 0x010fe400078e0068 */
[----:B------:R-:W-:Y:S01]  /*30d60*/  IMAD.MOV.U32 R75, RZ, RZ, R106 ;  /* 0x000000ffff4b7224 */ /* 0x000fe200078e006a */
[----:B-----5:R-:W-:Y:S01]  /*30d70*/  MOV R76, R108 ;  /* 0x0000006c004c7202 */ /* 0x020fe20000000f00 */
[----:B------:R-:W-:-:S02]  /*30d80*/  IMAD.MOV.U32 R77, RZ, RZ, R110 ;  /* 0x000000ffff4d7224 */ /* 0x000fc400078e006e */
[----:B------:R-:W-:Y:S01]  /*30d90*/  IMAD.MOV.U32 R78, RZ, RZ, R100 ;  /* 0x000000ffff4e7224 */ /* 0x000fe200078e0064 */
[----:B------:R-:W-:Y:S02]  /*30da0*/  MOV R79, R102 ;  /* 0x00000066004f7202 */ /* 0x000fe40000000f00 */
        /* <DEDUP_REMOVED lines=57> */
[----:B------:R1:W-:Y:S01]  /*31140*/  STTM.x64 tmem[UR11+0x140], R16 ;  /* 0x00014010000079ed */ /* 0x0003e2000834000b */
[----:B------:R-:W-:Y:S02]  /*31150*/  IMAD.MOV.U32 R5, RZ, RZ, R99 ;  /* 0x000000ffff057224 */ /* 0x000fe400078e0063 */
[----:B------:R-:W-:Y:S02]  /*31160*/  IMAD.MOV.U32 R7, RZ, RZ, R91 ;  /* 0x000000ffff077224 */ /* 0x000fe400078e005b */
[----:B------:R-:W-:Y:S02]  /*31170*/  IMAD.MOV.U32 R8, RZ, RZ, R93 ;  /* 0x000000ffff087224 */ /* 0x000fe400078e005d */
[----:B------:R-:W-:Y:S02]  /*31180*/  IMAD.MOV.U32 R10, RZ, RZ, R217 ;  /* 0x000000ffff0a7224 */ /* 0x000fe400078e00d9 */
[----:B------:R-:W-:-:S02]  /*31190*/  IMAD.MOV.U32 R11, RZ, RZ, R219 ;  /* 0x000000ffff0b7224 */ /* 0x000fc400078e00db */
[----:B------:R-:W-:Y:S02]  /*311a0*/  IMAD.MOV.U32 R13, RZ, RZ, R223 ;  /* 0x000000ffff0d7224 */ /* 0x000fe400078e00df */
        /* <DEDUP_REMOVED lines=53> */
[----:B------:R1:W-:Y:S01]  /*31500*/  STTM.x64 tmem[UR11+0x1c0], R4 ;  /* 0x0001c004000079ed */ /* 0x0003e2000834000b */
[----:B------:R-:W2:Y:S02]  /*31510*/  FENCE.VIEW.ASYNC.T ;  /* 0x00000000000073c6 */ /* 0x000ea40000000200 */
[----:B--2---:R-:W-:Y:S06]  /*31520*/  BAR.SYNC.DEFER_BLOCKING 0x0 ;  /* 0x0000000000007b1d */ /* 0x004fec0000010000 */
[----:B------:R-:W-:Y:S05]  /*31530*/  @P1 BRA `(.L_x_11) ;  /* 0x0000000800a41947 */ /* 0x000fea0003800000 */
[----:B------:R-:W-:Y:S01]  /*31540*/  ULEA UR9, UR5, UR7, 0x10 ;  /* 0x0000000705097291 */ /* 0x000fe2000f8e80ff */
[----:B-1----:R-:W-:Y:S01]  /*31550*/  MOV.SPILL R4, UR15 ;  /* 0x0000000f00047c02 */ /* 0x002fe20009000f00 */
[----:B------:R-:W-:Y:S01]  /*31560*/  UMOV UR21, URZ ;  /* 0x000000ff00157c82 */ /* 0x000fe20008000000 */
[----:B------:R-:W-:Y:S01]  /*31570*/  UIADD3 UR64, UPT, UPT, UR10, 0x108, URZ ;  /* 0x000001080a407890 */ /* 0x000fe2000fffe0ff */
[----:B------:R-:W-:Y:S01]  /*31580*/  MOV.SPILL R5, UR14 ;  /* 0x0000000e00057c02 */ /* 0x000fe20009000f00 */
[----:B------:R-:W-:Y:S02]  /*31590*/  UIADD3 UR9, UPT, UPT, UR9, 0x60000, URZ ;  /* 0x0006000009097890 */ /* 0x000fe4000fffe0ff */
[----:B------:R-:W-:Y:S02]  /*315a0*/  UIADD3 UR65, UPT, UPT, UR10, 0x110, URZ ;  /* 0x000001100a417890 */ /* 0x000fe4000fffe0ff */
[----:B------:R-:W-:Y:S02]  /*315b0*/  USHF.R.U32.HI UR46, URZ, 0x4, UR9 ;  /* 0x00000004ff2e7899 */ /* 0x000fe40008011609 */
[----:B------:R-:W-:-:S02]  /*315c0*/  UIADD3 UR77, UPT, UPT, UR10, 0x118, URZ ;  /* 0x000001180a4d7890 */ /* 0x000fc4000fffe0ff */
[----:B------:R-:W-:Y:S01]  /*315d0*/  USGXT.U32 UR46, UR46, 0xe ;  /* 0x0000000e2e2e789a */ /* 0x000fe20008000000 */
[----:B------:R-:W-:Y:S01]  /*315e0*/  UMOV UR26, 0x0 ;  /* 0x00000000001a7882 */ /* 0x000fe20000000000 */
[----:B------:R-:W-:Y:S02]  /*315f0*/  UMOV UR27, 0x8200910 ;  /* 0x08200910001b7882 */ /* 0x000fe40000000000 */
[----:B------:R-:W-:Y:S01]  /*31600*/  UIADD3 UR48, UP1, UPT, UR46, 0x2, URZ ;  /* 0x000000022e307890 */ /* 0x000fe2000ff3e0ff */
[----:B------:R-:W-:Y:S01]  /*31610*/  UMOV UR47, 0x40004040 ;  /* 0x40004040002f7882 */ /* 0x000fe20000000000 */
[----:B------:R-:W-:Y:S02]  /*31620*/  UMOV UR28, 0x0 ;  /* 0x00000000001c7882 */ /* 0x000fe40000000000 */
[----:B------:R-:W-:Y:S01]  /*31630*/  UIADD3.X UR49, UPT, UPT, UR21, 0x40004040, URZ, UP1, !UPT ;  /* 0x4000404015317890 */ /* 0x000fe20008ffe4ff */
[----:B------:R1:W-:Y:S01]  /*31640*/  UTCHMMA tmem[UR12], gdesc[UR46], tmem[UR10], tmem[UR26], idesc[UR27], UPT ;  /* 0x00ff1a2e0c0079ea */ /* 0x0003e2000b80000a */
[----:B------:R-:W-:-:S02]  /*31650*/  UIADD3 UR50, UP1, UPT, UR48, 0x2, URZ ;  /* 0x0000000230327890 */ /* 0x000fc4000ff3e0ff */
[----:B------:R-:W-:Y:S02]  /*31660*/  UIADD3 UR52, UP2, UPT, UR48, 0x4, URZ ;  /* 0x0000000430347890 */ /* 0x000fe4000ff5e0ff */
[----:B------:R-:W-:Y:S02]  /*31670*/  UIADD3.X UR51, UPT, UPT, UR49, URZ, URZ, UP1, !UPT ;  /* 0x000000ff31337290 */ /* 0x000fe40008ffe4ff */
[----:B------:R-:W-:Y:S02]  /*31680*/  UIADD3.X UR53, UPT, UPT, UR49, URZ, URZ, UP2, !UPT ;  /* 0x000000ff31357290 */ /* 0x000fe400097fe4ff */
[----:B------:R-:W-:Y:S02]  /*31690*/  UIADD3 UR54, UP2, UPT, UR48, 0x3fe, URZ ;  /* 0x000003fe30367890 */ /* 0x000fe4000ff5e0ff */
[----:B------:R-:W-:Y:S01]  /*316a0*/  UIADD3 UR56, UP1, UPT, UR48, 0x400, URZ ;  /* 0x0000040030387890 */ /* 0x000fe2000ff3e0ff */
[----:B------:R-:W-:Y:S01]  /*316b0*/  UMOV UR29, 0x8200910 ;  /* 0x08200910001d7882 */ /* 0x000fe20000000000 */
[----:B------:R-:W-:-:S02]  /*316c0*/  UIADD3.X UR55, UPT, UPT, UR49, URZ, URZ, UP2, !UPT ;  /* 0x000000ff31377290 */ /* 0x000fc400097fe4ff */
[----:B------:R2:W-:Y:S01]  /*316d0*/  UTCHMMA tmem[UR64], gdesc[UR48], tmem[UR10], tmem[UR28], idesc[UR29], UPT ;  /* 0x00ff1c30400079ea */ /* 0x0005e2000b80000a */
[----:B------:R-:W-:Y:S02]  /*316e0*/  UIADD3 UR76, UPT, UPT, UR10, 0x120, URZ ;  /* 0x000001200a4c7890 */ /* 0x000fe4000fffe0ff */
[----:B-1----:R-:W-:Y:S02]  /*316f0*/  UIADD3 UR26, UP2, UPT, UR48, 0x402, URZ ;  /* 0x00000402301a7890 */ /* 0x002fe4000ff5e0ff */
[----:B------:R-:W-:Y:S01]  /*31700*/  UIADD3.X UR57, UPT, UPT, UR49, URZ, URZ, UP1, !UPT ;  /* 0x000000ff31397290 */ /* 0x000fe20008ffe4ff */
[----:B------:R-:W-:Y:S01]  /*31710*/  UMOV UR32, 0x0 ;  /* 0x0000000000207882 */ /* 0x000fe20000000000 */
[----:B------:R-:W-:Y:S01]  /*31720*/  UMOV UR33, 0x8200910 ;  /* 0x0820091000217882 */ /* 0x000fe20000000000 */
[----:B------:R-:W-:Y:S02]  /*31730*/  UIADD3 UR66, UPT, UPT, UR10, 0x128, URZ ;  /* 0x000001280a427890 */ /* 0x000fe4000fffe0ff */
[----:B------:R1:W-:Y:S01]  /*31740*/  UTCHMMA tmem[UR65], gdesc[UR50], tmem[UR10], tmem[UR32], idesc[UR33], UPT ;  /* 0x00ff2032410079ea */ /* 0x0003e2000b80000a */
[----:B--2---:R-:W-:Y:S01]  /*31750*/  UIADD3 UR28, UP1, UPT, UR48, 0x404, URZ ;  /* 0x00000404301c7890 */ /* 0x004fe2000ff3e0ff */
[----:B------:R-:W-:Y:S01]  /*31760*/  UMOV UR30, 0x0 ;  /* 0x00000000001e7882 */ /* 0x000fe20000000000 */
[----:B------:R-:W-:Y:S01]  /*31770*/  UMOV UR31, 0x8200910 ;  /* 0x08200910001f7882 */ /* 0x000fe20000000000 */
[----:B------:R-:W-:-:S02]  /*31780*/  UIADD3 UR67, UPT, UPT, UR10, 0x130, URZ ;  /* 0x000001300a437890 */ /* 0x000fc4000fffe0ff */
[----:B------:R2:W-:Y:S01]  /*31790*/  UTCHMMA tmem[UR77], gdesc[UR52], tmem[UR10], tmem[UR30], idesc[UR31], UPT ;  /* 0x00ff1e344d0079ea */ /* 0x0005e2000b80000a */
[----:B------:R-:W-:Y:S02]  /*317a0*/  UIADD3.X UR27, UPT, UPT, UR49, URZ, URZ, UP2, !UPT ;  /* 0x000000ff311b7290 */ /* 0x000fe400097fe4ff */
[----:B------:R-:W-:Y:S02]  /*317b0*/  UIADD3 UR69, UPT, UPT, UR10, 0x138, URZ ;  /* 0x000001380a457890 */ /* 0x000fe4000fffe0ff */
[----:B------:R-:W-:Y:S02]  /*317c0*/  UIADD3.X UR29, UPT, UPT, UR49, URZ, URZ, UP1, !UPT ;  /* 0x000000ff311d7290 */ /* 0x000fe40008ffe4ff */
[----:B-1----:R-:W-:Y:S01]  /*317d0*/  UIADD3 UR32, UP1, UPT, UR48, 0x800, URZ ;  /* 0x0000080030207890 */ /* 0x002fe2000ff3e0ff */
[----:B------:R-:W-:Y:S01]  /*317e0*/  UMOV UR34, 0x0 ;  /* 0x0000000000227882 */ /* 0x000fe20000000000 */
[----:B--2---:R-:W-:Y:S01]  /*317f0*/  UIADD3 UR30, UP2, UPT, UR48, 0x7fe, URZ ;  /* 0x000007fe301e7890 */ /* 0x004fe2000ff5e0ff */
[----:B------:R-:W-:Y:S01]  /*31800*/  UMOV UR35, 0x8200910 ;  /* 0x0820091000237882 */ /* 0x000fe20000000000 */
[----:B------:R-:W-:Y:S01]  /*31810*/  UMOV UR36, 0x0 ;  /* 0x0000000000247882 */ /* 0x000fe20000000000 */
[----:B------:R-:W-:Y:S01]  /*31820*/  UMOV UR37, 0x8200910 ;  /* 0x0820091000257882 */ /* 0x000fe20000000000 */
[----:B------:R1:W-:Y:S01]  /*31830*/  UTCHMMA tmem[UR76], gdesc[UR54], tmem[UR10], tmem[UR34], idesc[UR35], UPT ;  /* 0x00ff22364c0079ea */ /* 0x0003e2000b80000a */
[----:B------:R-:W-:Y:S01]  /*31840*/  UIADD3.X UR31, UPT, UPT, UR49, URZ, URZ, UP2, !UPT ;  /* 0x000000ff311f7290 */ /* 0x000fe200097fe4ff */
[----:B------:R2:W-:Y:S01]  /*31850*/  UTCHMMA tmem[UR66], gdesc[UR56], tmem[UR10], tmem[UR36], idesc[UR37], UPT ;  /* 0x00ff2438420079ea */ /* 0x0005e2000b80000a */
[----:B------:R-:W-:-:S02]  /*31860*/  UIADD3 UR68, UPT, UPT, UR10, 0x140, URZ ;  /* 0x000001400a447890 */ /* 0x000fc4000fffe0ff */
[----:B------:R-:W-:Y:S01]  /*31870*/  UIADD3.X UR33, UPT, UPT, UR49, URZ, URZ, UP1, !UPT ;  /* 0x000000ff31217290 */ /* 0x000fe20008ffe4ff */
[----:B------:R-:W-:Y:S01]  /*31880*/  UMOV UR40, 0x0 ;  /* 0x0000000000287882 */ /* 0x000fe20000000000 */
[----:B------:R-:W-:Y:S01]  /*31890*/  UMOV UR41, 0x8200910 ;  /* 0x0820091000297882 */ /* 0x000fe20000000000 */
[----:B------:R-:W-:Y:S02]  /*318a0*/  UIADD3 UR63, UPT, UPT, UR10, 0x148, URZ ;  /* 0x000001480a3f7890 */ /* 0x000fe4000fffe0ff */
[----:B------:R3:W-:Y:S01]  /*318b0*/  UTCHMMA tmem[UR67], gdesc[UR26], tmem[UR10], tmem[UR40], idesc[UR41], UPT ;  /* 0x00ff281a430079ea */ /* 0x0007e2000b80000a */
[----:B-1----:R-:W-:Y:S02]  /*318c0*/  UIADD3 UR34, UP2, UPT, UR48, 0x802, URZ ;  /* 0x0000080230227890 */ /* 0x002fe4000ff5e0ff */
[----:B--2---:R-:W-:Y:S01]  /*318d0*/  UIADD3 UR36, UP1, UPT, UR48, 0x804, URZ ;  /* 0x0000080430247890 */ /* 0x004fe2000ff3e0ff */
[----:B------:R-:W-:Y:S01]  /*318e0*/  UMOV UR38, 0x0 ;  /* 0x0000000000267882 */ /* 0x000fe20000000000 */
[----:B------:R-:W-:Y:S01]  /*318f0*/  UMOV UR39, 0x8200910 ;  /* 0x0820091000277882 */ /* 0x000fe20000000000 */
[----:B------:R-:W-:Y:S01]  /*31900*/  UIADD3.X UR35, UPT, UPT, UR49, URZ, URZ, UP2, !UPT ;  /* 0x000000ff31237290 */ /* 0x000fe200097fe4ff */
[----:B------:R1:W-:Y:S01]  /*31910*/  UTCHMMA tmem[UR69], gdesc[UR28], tmem[UR10], tmem[UR38], idesc[UR39], UPT ;  /* 0x00ff261c450079ea */ /* 0x0003e2000b80000a */
[----:B------:R-:W-:-:S02]  /*31920*/  UIADD3.X UR37, UPT, UPT, UR49, URZ, URZ, UP1, !UPT ;  /* 0x000000ff31257290 */ /* 0x000fc40008ffe4ff */
[----:B---3--:R-:W-:Y:S01]  /*31930*/  UIADD3 UR40, UP1, UPT, UR48, 0xc00, URZ ;  /* 0x00000c0030287890 */ /* 0x008fe2000ff3e0ff */
[----:B------:R-:W-:Y:S01]  /*31940*/  UMOV UR42, 0x0 ;  /* 0x00000000002a7882 */ /* 0x000fe20000000000 */
[----:B------:R-:W-:Y:S01]  /*31950*/  UMOV UR43, 0x8200910 ;  /* 0x08200910002b7882 */ /* 0x000fe20000000000 */
[----:B------:R-:W-:Y:S01]  /*31960*/  UMOV UR44, 0x0 ;  /* 0x00000000002c7882 */ /* 0x000fe20000000000 */
[----:B------:R-:W-:Y:S01]  /*31970*/  UMOV UR45, 0x8200910 ;  /* 0x08200910002d7882 */ /* 0x000fe20000000000 */
[----:B------:R2:W-:Y:S01]  /*31980*/  UTCHMMA tmem[UR68], gdesc[UR30], tmem[UR10], tmem[UR42], idesc[UR43], UPT ;  /* 0x00ff2a1e440079ea */ /* 0x0005e2000b80000a */
[----:B-1----:R-:W-:Y:S01]  /*31990*/  UIADD3 UR38, UP2, UPT, UR48, 0xbfe, URZ ;  /* 0x00000bfe30267890 */ /* 0x002fe2000ff5e0ff */
[----:B------:R1:W-:Y:S01]  /*319a0*/  UTCHMMA tmem[UR63], gdesc[UR32], tmem[UR10], tmem[UR44], idesc[UR45], UPT ;  /* 0x00ff2c203f0079ea */ /* 0x0003e2000b80000a */
[----:B------:R-:W-:Y:S02]  /*319b0*/  UIADD3 UR62, UPT, UPT, UR10, 0x150, URZ ;  /* 0x000001500a3e7890 */ /* 0x000fe4000fffe0ff */
[----:B------:R-:W-:-:S02]  /*319c0*/  UIADD3.X UR39, UPT, UPT, UR49, URZ, URZ, UP2, !UPT ;  /* 0x000000ff31277290 */ /* 0x000fc400097fe4ff */
[----:B------:R-:W-:Y:S02]  /*319d0*/  UIADD3.X UR41, UPT, UPT, UR49, URZ, URZ, UP1, !UPT ;  /* 0x000000ff31297290 */ /* 0x000fe40008ffe4ff */
[----:B------:R-:W-:Y:S02]  /*319e0*/  UIADD3 UR59, UPT, UPT, UR10, 0x158, URZ ;  /* 0x000001580a3b7890 */ /* 0x000fe4000fffe0ff */
[----:B--2---:R-:W-:Y:S02]  /*319f0*/  UIADD3 UR42, UP2, UPT, UR48, 0xc02, URZ ;  /* 0x00000c02302a7890 */ /* 0x004fe4000ff5e0ff */
[----:B-1----:R-:W-:Y:S02]  /*31a00*/  UIADD3 UR44, UP1, UPT, UR48, 0xc04, URZ ;  /* 0x00000c04302c7890 */ /* 0x002fe4000ff3e0ff */
[----:B------:R-:W-:Y:S02]  /*31a10*/  UIADD3 UR58, UPT, UPT, UR10, 0x160, URZ ;  /* 0x000001600a3a7890 */ /* 0x000fe4000fffe0ff */
[----:B------:R-:W-:-:S02]  /*31a20*/  UIADD3 UR9, UPT, UPT, UR10, 0x168, URZ ;  /* 0x000001680a097890 */ /* 0x000fc4000fffe0ff */
[----:B------:R-:W-:Y:S02]  /*31a30*/  UIADD3 UR18, UPT, UPT, UR10, 0x170, URZ ;  /* 0x000001700a127890 */ /* 0x000fe4000fffe0ff */
[----:B------:R-:W-:Y:S02]  /*31a40*/  UIADD3.X UR43, UPT, UPT, UR49, URZ, URZ, UP2, !UPT ;  /* 0x000000ff312b7290 */ /* 0x000fe400097fe4ff */
[----:B------:R-:W-:Y:S02]  /*31a50*/  UIADD3 UR19, UPT, UPT, UR10, 0x178, URZ ;  /* 0x000001780a137890 */ /* 0x000fe4000fffe0ff */
[----:B------:R-:W-:Y:S02]  /*31a60*/  UIADD3.X UR45, UPT, UPT, UR49, URZ, URZ, UP1, !UPT ;  /* 0x000000ff312d7290 */ /* 0x000fe40008ffe4ff */
[----:B------:R-:W-:Y:S02]  /*31a70*/  UIADD3 UR20, UPT, UPT, UR10, 0x80, URZ ;  /* 0x000000800a147890 */ /* 0x000fe4000fffe0ff */
        /* <DEDUP_REMOVED lines=19> */
[----:B------:R-:W-:Y:S01]  /*31bb0*/  UTCHMMA tmem[UR9], gdesc[UR40], tmem[UR10], tmem[UR74], idesc[UR75], UPT ;  /* 0x00ff4a28090079ea */ /* 0x000fe2000b80000a */
[----:B------:R-:W-:Y:S01]  /*31bc0*/  UIADD3 UR67, UPT, UPT, UR10, 0x1a0, URZ ;  /* 0x000001a00a437890 */ /* 0x000fe2000fffe0ff */
[----:B------:R-:W-:Y:S01]  /*31bd0*/  UMOV UR76, 0x0 ;  /* 0x00000000004c7882 */ /* 0x000fe20000000000 */
[----:B------:R-:W-:Y:S01]  /*31be0*/  UMOV UR77, 0x8200910 ;  /* 0x08200910004d7882 */ /* 0x000fe20000000000 */
[----:B------:R-:W-:Y:S01]  /*31bf0*/  UMOV UR14, 0x0 ;  /* 0x00000000000e7882 */ /* 0x000fe20000000000 */
[----:B------:R-:W-:Y:S01]  /*31c00*/  UMOV UR15, 0x8200910 ;  /* 0x08200910000f7882 */ /* 0x000fe20000000000 */
[----:B------:R-:W-:-:S02]  /*31c10*/  UIADD3 UR63, UPT, UPT, UR10, 0x80, URZ ;  /* 0x000000800a3f7890 */ /* 0x000fc4000fffe0ff */
[----:B------:R-:W-:Y:S01]  /*31c20*/  UTCHMMA tmem[UR18], gdesc[UR42], tmem[UR10], tmem[UR76], idesc[UR77], UPT ;  /* 0x00ff4c2a120079ea */ /* 0x000fe2000b80000a */
[----:B-1----:R-:W-:Y:S02]  /*31c30*/  UIADD3 UR61, UPT, UPT, UR10, 0x1a8, URZ ;  /* 0x000001a80a3d7890 */ /* 0x002fe4000fffe0ff */
[----:B------:R-:W-:Y:S01]  /*31c40*/  UTCHMMA tmem[UR19], gdesc[UR44], tmem[UR10], tmem[UR14], idesc[UR15], UPT ;  /* 0x00ff0e2c130079ea */ /* 0x000fe2000b80000a */
[----:B--2---:R-:W-:Y:S01]  /*31c50*/  UIADD3 UR59, UPT, UPT, UR10, 0x80, URZ ;  /* 0x000000800a3b7890 */ /* 0x004fe2000fffe0ff */
[----:B------:R1:W-:Y:S01]  /*31c60*/  UTCHMMA tmem[UR21], gdesc[UR46], tmem[UR20], tmem[UR76], idesc[UR77], UPT ;  /* 0x00ff4c2e150079ea */ /* 0x0003e2000b800014 */
[----:B------:R-:W-:Y:S01]  /*31c70*/  UIADD3 UR60, UPT, UPT, UR10, 0x1b0, URZ ;  /* 0x000001b00a3c7890 */ /* 0x000fe2000fffe0ff */
[----:B------:R2:W-:Y:S01]  /*31c80*/  UTCHMMA tmem[UR23], gdesc[UR48], tmem[UR22], tmem[UR76], idesc[UR77], UPT ;  /* 0x00ff4c30170079ea */ /* 0x0005e2000b800016 */
[----:B---3--:R-:W-:Y:S01]  /*31c90*/  UIADD3 UR58, UPT, UPT, UR10, 0x80, URZ ;  /* 0x000000800a3a7890 */ /* 0x008fe2000fffe0ff */
[----:B------:R3:W-:Y:S01]  /*31ca0*/  UTCHMMA tmem[UR25], gdesc[UR50], tmem[UR24], tmem[UR74], idesc[UR75], UPT ;  /* 0x00ff4a32190079ea */ /* 0x0007e2000b800018 */
[----:B------:R-:W-:-:S02]  /*31cb0*/  UIADD3 UR69, UPT, UPT, UR10, 0x1b8, URZ ;  /* 0x000001b80a457890 */ /* 0x000fc4000fffe0ff */
[----:B------:R-:W-:Y:S02]  /*31cc0*/  UIADD3 UR68, UPT, UPT, UR10, 0x80, URZ ;  /* 0x000000800a447890 */ /* 0x000fe4000fffe0ff */
[----:B------:R-:W-:Y:S02]  /*31cd0*/  UIADD3 UR62, UPT, UPT, UR10, 0x1c0, URZ ;  /* 0x000001c00a3e7890 */ /* 0x000fe4000fffe0ff */
[----:B------:R-:W-:Y:S02]  /*31ce0*/  UIADD3 UR72, UPT, UPT, UR10, 0x80, URZ ;  /* 0x000000800a487890 */ /* 0x000fe4000fffe0ff */
[----:B------:R-:W-:Y:S01]  /*31cf0*/  UIADD3 UR71, UPT, UPT, UR10, 0x1c8, URZ ;  /* 0x000001c80a477890 */ /* 0x000fe2000fffe0ff */
[----:B-1----:R-:W-:Y:S01]  /*31d00*/  UMOV UR46, 0x0 ;  /* 0x00000000002e7882 */ /* 0x002fe20000000000 */
[----:B------:R-:W-:Y:S01]  /*31d10*/  UMOV UR47, 0x8200910 ;  /* 0x08200910002f7882 */ /* 0x000fe20000000000 */
[----:B------:R-:W-:Y:S01]  /*31d20*/  UIADD3 UR70, UPT, UPT, UR10, 0x80, URZ ;  /* 0x000000800a467890 */ /* 0x000fe2000fffe0ff */
[----:B------:R1:W-:Y:S01]  /*31d30*/  UTCHMMA tmem[UR65], gdesc[UR52], tmem[UR64], tmem[UR46], idesc[UR47], UPT ;  /* 0x00ff2e34410079ea */ /* 0x0003e2000b800040 */
[----:B------:R-:W-:Y:S01]  /*31d40*/  UIADD3 UR73, UPT, UPT, UR10, 0x1d0, URZ ;  /* 0x000001d00a497890 */ /* 0x000fe2000fffe0ff */
[----:B--2---:R-:W-:Y:S01]  /*31d50*/  UMOV UR48, 0x0 ;  /* 0x0000000000307882 */ /* 0x004fe20000000000 */
[----:B------:R-:W-:Y:S01]  /*31d60*/  UMOV UR49, 0x8200910 ;  /* 0x0820091000317882 */ /* 0x000fe20000000000 */
[----:B---3--:R-:W-:Y:S01]  /*31d70*/  UIADD3 UR74, UPT, UPT, UR10, 0x80, URZ ;  /* 0x000000800a4a7890 */ /* 0x008fe2000fffe0ff */
[----:B------:R2:W-:Y:S01]  /*31d80*/  UTCHMMA tmem[UR67], gdesc[UR54], tmem[UR66], tmem[UR48], idesc[UR49], UPT ;  /* 0x00ff3036430079ea */ /* 0x0005e2000b800042 */
[----:B------:R-:W-:Y:S01]  /*31d90*/  UIADD3 UR75, UPT, UPT, UR10, 0x1d8, URZ ;  /* 0x000001d80a4b7890 */ /* 0x000fe2000fffe0ff */
[----:B------:R-:W-:Y:S01]  /*31da0*/  UTCHMMA tmem[UR61], gdesc[UR56], tmem[UR63], tmem[UR48], idesc[UR49], UPT ;  /* 0x00ff30383d0079ea */ /* 0x000fe2000b80003f */
[----:B------:R3:W-:Y:S01]  /*31db0*/  UTCHMMA tmem[UR60], gdesc[UR26], tmem[UR59], tmem[UR14], idesc[UR15], UPT ;  /* 0x00ff0e1a3c0079ea */ /* 0x0007e2000b80003b */
[----:B-1----:R-:W-:-:S02]  /*31dc0*/  UIADD3 UR53, UPT, UPT, UR10, 0x1e0, URZ ;  /* 0x000001e00a357890 */ /* 0x002fc4000fffe0ff */
[----:B------:R-:W-:Y:S02]  /*31dd0*/  UIADD3 UR52, UPT, UPT, UR10, 0x80, URZ ;  /* 0x000000800a347890 */ /* 0x000fe4000fffe0ff */
[----:B------:R-:W-:Y:S02]  /*31de0*/  UIADD3 UR65, UPT, UPT, UR10, 0x1f0, URZ ;  /* 0x000001f00a417890 */ /* 0x000fe4000fffe0ff */
[----:B--2---:R-:W-:Y:S02]  /*31df0*/  UIADD3 UR54, UPT, UPT, UR10, 0x1e8, URZ ;  /* 0x000001e80a367890 */ /* 0x004fe4000fffe0ff */
[----:B------:R-:W-:Y:S01]  /*31e00*/  UIADD3 UR55, UPT, UPT, UR10, 0x80, URZ ;  /* 0x000000800a377890 */ /* 0x000fe2000fffe0ff */
[----:B---3--:R-:W-:Y:S01]  /*31e10*/  R2UR.FILL UR15, R4 ;  /* 0x00000000040f72ca */ /* 0x008fe200004e0000 */
[----:B------:R-:W-:Y:S01]  /*31e20*/  UMOV UR66, 0x0 ;  /* 0x0000000000427882 */ /* 0x000fe20000000000 */
[----:B------:R-:W-:Y:S01]  /*31e30*/  UMOV UR67, 0x8200910 ;  /* 0x0820091000437882 */ /* 0x000fe20000000000 */
[----:B------:R-:W-:Y:S01]  /*31e40*/  UIADD3 UR56, UPT, UPT, UR10, 0x80, URZ ;  /* 0x000000800a387890 */ /* 0x000fe2000fffe0ff */
[----:B------:R2:W-:Y:S01]  /*31e50*/  UTCHMMA tmem[UR69], gdesc[UR28], tmem[UR58], tmem[UR66], idesc[UR67], UPT ;  /* 0x00ff421c450079ea */ /* 0x0005e2000b80003a */
[----:B------:R-:W-:Y:S01]  /*31e60*/  UIADD3 UR57, UPT, UPT, UR10, 0x1f8, URZ ;  /* 0x000001f80a397890 */ /* 0x000fe2000fffe0ff */
[----:B------:R2:W-:Y:S01]  /*31e70*/  UTCHMMA tmem[UR62], gdesc[UR30], tmem[UR68], tmem[UR76], idesc[UR77], UPT ;  /* 0x00ff4c1e3e0079ea */ /* 0x0005e2000b800044 */
[----:B------:R-:W-:Y:S01]  /*31e80*/  UMOV UR18, 0x0 ;  /* 0x0000000000127882 */ /* 0x000fe20000000000 */
[----:B------:R-:W-:Y:S01]  /*31e90*/  UMOV UR19, 0x8200910 ;  /* 0x0820091000137882 */ /* 0x000fe20000000000 */
[----:B------:R-:W-:Y:S01]  /*31ea0*/  UMOV UR20, 0x0 ;  /* 0x0000000000147882 */ /* 0x000fe20000000000 */
[----:B------:R-:W-:Y:S01]  /*31eb0*/  UMOV UR21, 0x8200910 ;  /* 0x0820091000157882 */ /* 0x000fe20000000000 */
[----:B------:R-:W-:Y:S01]  /*31ec0*/  UMOV UR22, 0x0 ;  /* 0x0000000000167882 */ /* 0x000fe20000000000 */
[----:B------:R-:W-:Y:S01]  /*31ed0*/  UMOV UR23, 0x8200910 ;  /* 0x0820091000177882 */ /* 0x000fe20000000000 */
[----:B------:R2:W-:Y:S01]  /*31ee0*/  UTCHMMA tmem[UR71], gdesc[UR32], tmem[UR72], tmem[UR18], idesc[UR19], UPT ;  /* 0x00ff1220470079ea */ /* 0x0005e2000b800048 */
[----:B------:R2:W-:Y:S01]  /*31ef0*/  UTCHMMA tmem[UR73], gdesc[UR34], tmem[UR70], tmem[UR20], idesc[UR21], UPT ;  /* 0x00ff1422490079ea */ /* 0x0005e2000b800046 */
[----:B------:R-:W-:Y:S01]  /*31f00*/  UMOV UR24, 0x0 ;  /* 0x0000000000187882 */ /* 0x000fe20000000000 */
[----:B------:R-:W-:Y:S01]  /*31f10*/  UMOV UR25, 0x8200910 ;  /* 0x0820091000197882 */ /* 0x000fe20000000000 */
[----:B------:R2:W-:Y:S01]  /*31f20*/  UTCHMMA tmem[UR75], gdesc[UR36], tmem[UR74], tmem[UR22], idesc[UR23], UPT ;  /* 0x00ff16244b0079ea */ /* 0x0005e2000b80004a */
        /* <DEDUP_REMOVED lines=10> */
.L_x_11:
[----:B-1----:R-:W3:Y:S01]  /*31fd0*/  LDL R4, [R1+0xb70] ;  /* 0x000b700001047983 */ /* 0x002ee20000100800 */
[----:B------:R-:W1:Y:S03]  /*31fe0*/  LDC R5, c[0x0][0x3a0] ;  /* 0x0000e800ff057b82 */ /* 0x000e660000000800 */
[----:B------:R-:W4:Y:S04]  /*31ff0*/  LDL.LU R7, [R1+0xb60] ;  /* 0x000b600001077983 */ /* 0x000f280000300800 */
[----:B------:R-:W5:Y:S04]  /*32000*/  LDL.LU R6, [R1+0xb68] ;  /* 0x000b680001067983 */ /* 0x000f680000300800 */
[----:B--2---:R-:W2:Y:S04]  /*32010*/  LDL.LU R18, [R1+0xb58] ;  /* 0x000b580001127983 */ /* 0x004ea80000300800 */
[----:B------:R-:W2:Y:S04]  /*32020*/  LDL.LU R11, [R1+0xb64] ;  /* 0x000b6400010b7983 */ /* 0x000ea80000300800 */
[----:B------:R-:W2:Y:S04]  /*32030*/  LDL.LU R17, [R1+0xb50] ;  /* 0x000b500001117983 */ /* 0x000ea80000300800 */
[----:B------:R-:W2:Y:S01]  /*32040*/  LDL.LU R16, [R1+0xb5c] ;  /* 0x000b5c0001107983 */ /* 0x000ea20000300800 */
[----:B-1----:R-:W-:-:S03]  /*32050*/  VIADD R5, R5, 0xfffffe00 ;  /* 0xfffffe0005057836 */ /* 0x002fc60000000000 */
[----:B------:R-:W2:Y:S04]  /*32060*/  LDL.LU R15, [R1+0xb48] ;  /* 0x000b4800010f7983 */ /* 0x000ea80000300800 */
[----:B------:R-:W2:Y:S04]  /*32070*/  LDL.LU R8, [R1+0xb54] ;  /* 0x000b540001087983 */ /* 0x000ea80000300800 */
[----:B------:R-:W2:Y:S04]  /*32080*/  LDL.LU R14, [R1+0xb40] ;  /* 0x000b4000010e7983 */ /* 0x000ea80000300800 */
[----:B------:R-:W2:Y:S01]  /*32090*/  LDL.LU R9, [R1+0xb4c] ;  /* 0x000b4c0001097983 */ /* 0x000ea20000300800 */
[----:B------:R-:W-:Y:S01]  /*320a0*/  IMAD R5, R82, -0x80, R5 ;  /* 0xffffff8052057824 */ /* 0x000fe200078e0205 */
[----:B------:R-:W-:Y:S04]  /*320b0*/  BAR.SYNC.DEFER_BLOCKING 0x0 ;  /* 0x0000000000007b1d */ /* 0x000fe80000010000 */
[----:B------:R-:W-:-:S02]  /*320c0*/  ISETP.GT.AND P4, PT, R5, RZ, PT ;  /* 0x000000ff0500720c */ /* 0x000fc40003f84270 */
[----:B---3--:R-:W-:Y:S02]  /*320d0*/  ISETP.GE.AND P3, PT, R82, R4, PT ;  /* 0x000000045200720c */ /* 0x008fe40003f66270 */
[----:B------:R-:W-:-:S04]  /*320e0*/  SEL R4, RZ, 0x4, !P4 ;  /* 0x00000004ff047807 */ /* 0x000fc80006000000 */
[----:B------:R-:W-:Y:S02]  /*320f0*/  SEL R4, R4, RZ, !P3 ;  /* 0x000000ff04047207 */ /* 0x000fe40005800000 */
[----:B-----5:R-:W-:Y:S02]  /*32100*/  IADD3 R6, P4, PT, R6, R2, RZ ;  /* 0x0000000206067210 */ /* 0x020fe40007f9e0ff */
[----:B------:R-:W-:Y:S02]  /*32110*/  ISETP.NE.U32.AND P5, PT, R4, RZ, PT ;  /* 0x000000ff0400720c */ /* 0x000fe40003fa5070 */
[----:B----4-:R-:W-:Y:S02]  /*32120*/  IADD3.X R7, PT, PT, R7, R0, RZ, P4, !PT ;  /* 0x0000000007077210 */ /* 0x010fe400027fe4ff */
[----:B------:R-:W-:Y:S01]  /*32130*/  LEA R4, R83, UR15, 0x2 ;  /* 0x0000000f53047c11 */ /* 0x000fe2000f8e10ff */
[----:B------:R1:W-:Y:S01]  /*32140*/  STL [R1+0xb68], R6 ;  /* 0x000b680601007387 */ /* 0x0003e20000100800 */
[----:B------:R-:W-:-:S02]  /*32150*/  ISETP.GT.AND P4, PT, R5, 0x1, PT ;  /* 0x000000010500780c */ /* 0x000fc40003f84270 */
[----:B--2---:R-:W-:Y:S01]  /*32160*/  IADD3 R11, P6, PT, R11, R2, RZ ;  /* 0x000000020b0b7210 */ /* 0x004fe20007fde0ff */
[----:B------:R2:W-:Y:S04]  /*32170*/  STL [R1+0xb60], R7 ;  /* 0x000b600701007387 */ /* 0x0005e80000100800 */
[----:B------:R-:W3:Y:S01]  /*32180*/  LDL.LU R13, [R1+0xb38] ;  /* 0x000b3800010d7983 */ /* 0x000ee20000300800 */
[----:B------:R-:W-:-:S03]  /*32190*/  IMAD.X R18, R18, 0x1, R0, P6 ;  /* 0x0000000112127824 */ /* 0x000fc600030e0600 */
[----:B------:R-:W4:Y:S04]  /*321a0*/  LDL.LU R12, [R1+0xb44] ;  /* 0x000b4400010c7983 */ /* 0x000f280000300800 */
[----:B------:R-:W-:Y:S01]  /*321b0*/  @!PT LDS RZ, [RZ] ;  /* 0x00000000fffff984 */ /* 0x000fe20000000800 */
[----:B------:R-:W-:Y:S01]  /*321c0*/  @!PT LDS RZ, [RZ] ;  /* 0x00000000fffff984 */ /* 0x000fe20000000800 */
[----:B------:R-:W-:Y:S01]  /*321d0*/  @!PT LDS RZ, [RZ] ;  /* 0x00000000fffff984 */ /* 0x000fe20000000800 */
[----:B------:R1:W-:Y:S01]  /*321e0*/  LDGSTS.E [R4], desc[UR16][R6.64], P5 ;  /* 0x0000000006047fae */ /* 0x0003e2000a9a1010 */
[----:B------:R-:W-:-:S03]  /*321f0*/  IADD3 R16, P6, PT, R16, R2, RZ ;  /* 0x0000000210107210 */ /* 0x000fc60007fde0ff */
[----:B------:R-:W5:Y:S01]  /*32200*/  LDL.LU R10, [R1+0xb3c] ;  /* 0x000b3c00010a7983 */ /* 0x000f620000300800 */
[----:B-1----:R-:W-:-:S04]  /*32210*/  SEL R6, RZ, 0x4, !P4 ;  /* 0x00000004ff067807 */ /* 0x002fc80006000000 */
[----:B------:R-:W-:Y:S01]  /*32220*/  SEL R6, R6, RZ, !P3 ;  /* 0x000000ff06067207 */ /* 0x000fe20005800000 */
[----:B------:R-:W-:Y:S01]  /*32230*/  IMAD.X R17, R17, 0x1, R0, P6 ;  /* 0x0000000111117824 */ /* 0x000fe200030e0600 */
[----:B------:R1:W-:Y:S01]  /*32240*/  STL [R1+0xb64], R11 ;  /* 0x000b640b01007387 */ /* 0x0003e20000100800 */
[-C--:B------:R-:W-:Y:S02]  /*32250*/  IADD3 R8, P6, PT, R8, R2.reuse, RZ ;  /* 0x0000000208087210 */ /* 0x080fe40007fde0ff */
[----:B------:R-:W-:Y:S01]  /*32260*/  ISETP.NE.U32.AND P4, PT, R6, RZ, PT ;  /* 0x000000ff0600720c */ /* 0x000fe20003f85070 */
[----:B------:R-:W-:Y:S01]  /*32270*/  STL [R1+0xb58], R18 ;  /* 0x000b581201007387 */ /* 0x000fe20000100800 */
[----:B------:R-:W-:Y:S01]  /*32280*/  MOV R6, R11 ;  /* 0x0000000b00067202 */ /* 0x000fe20000000f00 */
[----:B--2---:R-:W-:Y:S02]  /*32290*/  IMAD.MOV.U32 R7, RZ, RZ, R18 ;  /* 0x000000ffff077224 */ /* 0x004fe400078e0012 */
[----:B-1----:R-:W2:Y:S01]  /*322a0*/  LDL.LU R11, [R1+0xb30] ;  /* 0x000b3000010b7983 */ /* 0x002ea20000300800 */
[----:B------:R-:W-:Y:S01]  /*322b0*/  IMAD.X R15, R15, 0x1, R0, P6 ;  /* 0x000000010f0f7824 */ /* 0x000fe200030e0600 */
[----:B------:R-:W-:-:S02]  /*322c0*/  IADD3 R9, P6, PT, R9, R2, RZ ;  /* 0x0000000209097210 */ /* 0x000fc40007fde0ff */
[----:B------:R1:W-:Y:S01]  /*322d0*/  LDGSTS.E [R4+0x200], desc[UR16][R6.64], P5 ;  /* 0x0020000006047fae */ /* 0x0003e2000a9a1010 */
[----:B------:R-:W-:Y:S02]  /*322e0*/  ISETP.GT.AND P5, PT, R5, 0x2, PT ;  /* 0x000000020500780c */ /* 0x000fe40003fa4270 */
[----:B------:R-:W-:Y:S01]  /*322f0*/  IMAD.X R14, R14, 0x1, R0, P6 ;  /* 0x000000010e0e7824 */ /* 0x000fe200030e0600 */
[----:B------:R1:W-:Y:S04]  /*32300*/  STL [R1+0xb5c], R16 ;  /* 0x000b5c1001007387 */ /* 0x0003e80000100800 */
[----:B------:R-:W-:Y:S01]  /*32310*/  STL [R1+0xb50], R17 ;  /* 0x000b501101007387 */ /* 0x000fe20000100800 */
[----:B-1----:R-:W-:Y:S01]  /*32320*/  IMAD.MOV.U32 R6, RZ, RZ, R16 ;  /* 0x000000ffff067224 */ /* 0x002fe200078e0010 */
[----:B------:R-:W-:-:S02]  /*32330*/  MOV R7, R17 ;  /* 0x0000001100077202 */ /* 0x000fc40000000f00 */
[----:B------:R-:W-:Y:S04]  /*32340*/  STL [R1+0xb54], R8 ;  /* 0x000b540801007387 */ /* 0x000fe80000100800 */
[----:B------:R1:W-:Y:S04]  /*32350*/  LDGSTS.E [R4+0x400], desc[UR16][R6.64], P4 ;  /* 0x0040000006047fae */ /* 0x0003e8000a1a1010 */
[----:B------:R1:W-:Y:S04]  /*32360*/  STL [R1+0xb48], R15 ;  /* 0x000b480f01007387 */ /* 0x0003e80000100800 */
[----:B------:R-:W2:Y:S01]  /*32370*/  LDL.LU R19, [R1+0xb28] ;  /* 0x000b280001137983 */ /* 0x000ea20000300800 */
[----:B-1----:R-:W-:-:S03]  /*32380*/  SEL R6, RZ, 0x4, !P5 ;  /* 0x00000004ff067807 */ /* 0x002fc60006800000 */
[----:B------:R1:W-:Y:S01]  /*32390*/  STL [R1+0xb4c], R9 ;  /* 0x000b4c0901007387 */ /* 0x0003e20000100800 */
[----:B------:R-:W-:-:S03]  /*323a0*/  SEL R6, R6, RZ, !P3 ;  /* 0x000000ff06067207 */ /* 0x000fc60005800000 */
[----:B------:R1:W-:Y:S04]  /*323b0*/  STL [R1+0xb40], R14 ;  /* 0x000b400e01007387 */ /* 0x0003e80000100800 */
[----:B------:R-:W2:Y:S01]  /*323c0*/  LDL.LU R16, [R1+0xb34] ;  /* 0x000b340001107983 */ /* 0x000ea20000300800 */
[----:B------:R-:W-:Y:S01]  /*323d0*/  ISETP.NE.U32.AND P5, PT, R6, RZ, PT ;  /* 0x000000ff0600720c */ /* 0x000fe20003fa5070 */
[----:B------:R-:W-:Y:S01]  /*323e0*/  IMAD.MOV.U32 R7, RZ, RZ, R15 ;  /* 0x000000ffff077224 */ /* 0x000fe200078e000f */
[----:B------:R-:W-:Y:S01]  /*323f0*/  MOV R6, R8 ;  /* 0x0000000800067202 */ /* 0x000fe20000000f00 */
[----:B------:R-:W2:Y:S04]  /*32400*/  LDL.LU R15, [R1+0xb20] ;  /* 0x000b2000010f7983 */ /* 0x000ea80000300800 */
[----:B------:R-:W2:Y:S04]  /*32410*/  LDL.LU R8, [R1+0xb2c] ;  /* 0x000b2c0001087983 */ /* 0x000ea80000300800 */
[----:B------:R1:W-:Y:S04]  /*32420*/  LDGSTS.E [R4+0x600], desc[UR16][R6.64], P4 ;  /* 0x0060000006047fae */ /* 0x0003e8000a1a1010 */
[----:B------:R-:W2:Y:S01]  /*32430*/  LDL.LU R18, [R1+0xb18] ;  /* 0x000b180001127983 */ /* 0x000ea20000300800 */
[----:B-1----:R-:W-:-:S03]  /*32440*/  IMAD.MOV.U32 R6, RZ, RZ, R9 ;  /* 0x000000ffff067224 */ /* 0x002fc600078e0009 */
[----:B------:R-:W2:Y:S01]  /*32450*/  LDL.LU R9, [R1+0xb24] ;  /* 0x000b240001097983 */ /* 0x000ea20000300800 */
[----:B------:R-:W-:Y:S02]  /*32460*/  MOV R7, R14 ;  /* 0x0000000e00077202 */ /* 0x000fe40000000f00 */
[----:B------:R-:W-:Y:S01]  /*32470*/  ISETP.GT.AND P4, PT, R5, 0x3, PT ;  /* 0x000000030500780c */ /* 0x000fe20003f84270 */
[----:B------:R-:W2:Y:S04]  /*32480*/  LDL.LU R14, [R1+0xb1c] ;  /* 0x000b1c00010e7983 */ /* 0x000ea80000300800 */
[----:B------:R1:W-:Y:S02]  /*32490*/  LDGSTS.E [R4+0x800], desc[UR16][R6.64], P5 ;  /* 0x0080000006047fae */ /* 0x0003e4000a9a1010 */
[----:B-1----:R-:W-:-:S04]  /*324a0*/  SEL R6, RZ, 0x4, !P4 ;  /* 0x00000004ff067807 */ /* 0x002fc80006000000 */
[----:B------:R-:W-:-:S04]  /*324b0*/  SEL R6, R6, RZ, !P3 ;  /* 0x000000ff06067207 */ /* 0x000fc80005800000 */
[----:B------:R-:W-:Y:S02]  /*324c0*/  ISETP.NE.U32.AND P4, PT, R6, RZ, PT ;  /* 0x000000ff0600720c */ /* 0x000fe40003f85070 */
[----:B----4-:R-:W-:-:S05]  /*324d0*/  IADD3 R12, P6, PT, R12, R2, RZ ;  /* 0x000000020c0c7210 */ /* 0x010fca0007fde0ff */
[----:B---3--:R-:W-:Y:S01]  /*324e0*/  IMAD.X R13, R13, 0x1, R0, P6 ;  /* 0x000000010d0d7824 */ /* 0x008fe200030e0600 */
[----:B-----5:R-:W-:-:S03]  /*324f0*/  IADD3 R10, P6, PT, R10, R2, RZ ;  /* 0x000000020a0a7210 */ /* 0x020fc60007fde0ff */
[----:B------:R-:W-:Y:S01]  /*32500*/  IMAD.MOV.U32 R7, RZ, RZ, R13 ;  /* 0x000000ffff077224 */ /* 0x000fe200078e000d */
[----:B------:R-:W-:Y:S01]  /*32510*/  MOV R6, R12 ;  /* 0x0000000c00067202 */ /* 0x000fe20000000f00 */
[----:B------:R-:W-:Y:S04]  /*32520*/  STL [R1+0xb44], R12 ;  /* 0x000b440c01007387 */ /* 0x000fe80000100800 */
[----:B------:R1:W-:Y:S04]  /*32530*/  STL [R1+0xb38], R13 ;  /* 0x000b380d01007387 */ /* 0x0003e80000100800 */
[----:B------:R-:W3:Y:S04]  /*32540*/  LDL.LU R17, [R1+0xb10] ;  /* 0x000b100001117983 */ /* 0x000ee80000300800 */
[----:B------:R-:W-:Y:S04]  /*32550*/  STL [R1+0xb3c], R10 ;  /* 0x000b3c0a01007387 */ /* 0x000fe80000100800 */
[----:B------:R4:W-:Y:S01]  /*32560*/  LDGSTS.E [R4+0xa00], desc[UR16][R6.64], P5 ;  /* 0x00a0000006047fae */ /* 0x0009e2000a9a1010 */
[----:B--2---:R-:W-:-:S05]  /*32570*/  IMAD.X R11, R11, 0x1, R0, P6 ;  /* 0x000000010b0b7824 */ /* 0x004fca00030e0600 */
[----:B------:R2:W-:Y:S01]  /*32580*/  STL [R1+0xb30], R11 ;  /* 0x000b300b01007387 */ /* 0x0005e20000100800 */
[----:B----4-:R-:W-:-:S03]  /*32590*/  MOV R7, R11 ;  /* 0x0000000b00077202 */ /* 0x010fc60000000f00 */
[----:B-1----:R-:W4:Y:S01]  /*325a0*/  LDL.LU R13, [R1+0xb08] ;  /* 0x000b0800010d7983 */ /* 0x002f220000300800 */
[----:B------:R-:W-:-:S03]  /*325b0*/  IMAD.MOV.U32 R6, RZ, RZ, R10 ;  /* 0x000000ffff067224 */ /* 0x000fc600078e000a */
[----:B--2---:R-:W2:Y:S01]  /*325c0*/  LDL.LU R11, [R1+0xb14] ;  /* 0x000b1400010b7983 */ /* 0x004ea20000300800 */
[----:B------:R-:W-:-:S03]  /*325d0*/  ISETP.GT.AND P5, PT, R5, 0x4, PT ;  /* 0x000000040500780c */ /* 0x000fc60003fa4270 */
[----:B------:R-:W5:Y:S04]  /*325e0*/  LDL.LU R12, [R1+0xb00] ;  /* 0x000b0000010c7983 */ /* 0x000f680000300800 */
[----:B------:R-:W5:Y:S04]  /*325f0*/  LDL.LU R10, [R1+0xb0c] ;  /* 0x000b0c00010a7983 */ /* 0x000f680000300800 */
[----:B------:R1:W-:Y:S02]  /*32600*/  LDGSTS.E [R4+0xc00], desc[UR16][R6.64], P4 ;  /* 0x00c0000006047fae */ /* 0x0003e4000a1a1010 */
[----:B-1----:R-:W-:-:S02]  /*32610*/  SEL R6, RZ, 0x4, !P5 ;  /* 0x00000004ff067807 */ /* 0x002fc40006800000 */
[----:B------:R-:W-:Y:S02]  /*32620*/  IADD3 R16, P6, PT, R16, R2, RZ ;  /* 0x0000000210107210 */ /* 0x000fe40007fde0ff */
[----:B------:R-:W-:-:S03]  /*32630*/  SEL R6, R6, RZ, !P3 ;  /* 0x000000ff06067207 */ /* 0x000fc60005800000 */
[----:B------:R-:W-:Y:S01]  /*32640*/  IMAD.X R19, R19, 0x1, R0, P6 ;  /* 0x0000000113137824 */ /* 0x000fe200030e0600 */
[----:B------:R-:W-:Y:S02]  /*32650*/  ISETP.NE.U32.AND P5, PT, R6, RZ, PT ;  /* 0x000000ff0600720c */ /* 0x000fe40003fa5070 */
[----:B------:R-:W-:Y:S01]  /*32660*/  IADD3 R8, P6, PT, R8, R2, RZ ;  /* 0x0000000208087210 */ /* 0x000fe20007fde0ff */
[----:B------:R-:W-:Y:S01]  /*32670*/  IMAD.MOV.U32 R7, RZ, RZ, R19 ;  /* 0x000000ffff077224 */ /* 0x000fe200078e0013 */
[----:B------:R-:W-:-:S03]  /*32680*/  MOV R6, R16 ;  /* 0x0000001000067202 */ /* 0x000fc60000000f00 */
[----:B------:R-:W-:Y:S01]  /*32690*/  IMAD.X R15, R15, 0x1, R0, P6 ;  /* 0x000000010f0f7824 */ /* 0x000fe200030e0600 */
[----:B------:R1:W-:Y:S04]  /*326a0*/  STL [R1+0xb34], R16 ;  /* 0x000b341001007387 */ /* 0x0003e80000100800 */
[----:B------:R1:W-:Y:S01]  /*326b0*/  LDGSTS.E [R4+0xe00], desc[UR16][R6.64], P4 ;  /* 0x00e0000006047fae */ /* 0x0003e2000a1a1010 */
[----:B------:R-:W-:-:S03]  /*326c0*/  ISETP.GT.AND P4, PT, R5, 0x5, PT ;  /* 0x000000050500780c */ /* 0x000fc60003f84270 */
[----:B------:R-:W-:Y:S04]  /*326d0*/  STL [R1+0xb28], R19 ;  /* 0x000b281301007387 */ /* 0x000fe80000100800 */
[----:B------:R-:W-:Y:S01]  /*326e0*/  STL [R1+0xb2c], R8 ;  /* 0x000b2c0801007387 */ /* 0x000fe20000100800 */
[----:B-1----:R-:W-:Y:S01]  /*326f0*/  IMAD.MOV.U32 R6, RZ, RZ, R8 ;  /* 0x000000ffff067224 */ /* 0x002fe200078e0008 */
[----:B------:R-:W-:Y:S02]  /*32700*/  MOV R7, R15 ;  /* 0x0000000f00077202 */ /* 0x000fe40000000f00 */
[----:B------:R1:W-:Y:S01]  /*32710*/  STL [R1+0xb20], R15 ;  /* 0x000b200f01007387 */ /* 0x0003e20000100800 */
[----:B------:R-:W-:-:S03]  /*32720*/  IADD3 R9, P6, PT, R9, R2, RZ ;  /* 0x0000000209097210 */ /* 0x000fc60007fde0ff */
[----:B------:R-:W5:Y:S04]  /*32730*/  LDL.LU R16, [R1+0xaf8] ;  /* 0x000af80001107983 */ /* 0x000f680000300800 */
[----:B------:R1:W-:Y:S04]  /*32740*/  LDGSTS.E [R4+0x1000], desc[UR16][R6.64], P5 ;  /* 0x0100000006047fae */ /* 0x0003e8000a9a1010 */
[----:B-1----:R-:W5:Y:S01]  /*32750*/  LDL.LU R15, [R1+0xb04] ;  /* 0x000b0400010f7983 */ /* 0x002f620000300800 */
[----:B------:R-:W-:-:S03]  /*32760*/  IMAD.X R18, R18, 0x1, R0, P6 ;  /* 0x0000000112127824 */ /* 0x000fc600030e0600 */
[----:B------:R-:W5:Y:S01]  /*32770*/  LDL.LU R8, [R1+0xafc] ;  /* 0x000afc0001087983 */ /* 0x000f620000300800 */
[----:B------:R-:W-:-:S04]  /*32780*/  SEL R6, RZ, 0x4, !P4 ;  /* 0x00000004ff067807 */ /* 0x000fc80006000000 */
[----:B------:R-:W-:Y:S01]  /*32790*/  SEL R6, R6, RZ, !P3 ;  /* 0x000000ff06067207 */ /* 0x000fe20005800000 */
[----:B------:R1:W-:Y:S03]  /*327a0*/  STL [R1+0xb24], R9 ;  /* 0x000b240901007387 */ /* 0x0003e60000100800 */
[----:B------:R-:W-:Y:S01]  /*327b0*/  ISETP.NE.U32.AND P4, PT, R6, RZ, PT ;  /* 0x000000ff0600720c */ /* 0x000fe20003f85070 */
[----:B------:R-:W-:Y:S01]  /*327c0*/  STL [R1+0xb18], R18 ;  /* 0x000b181201007387 */ /* 0x000fe20000100800 */
[----:B------:R-:W-:-:S03]  /*327d0*/  MOV R6, R9 ;  /* 0x0000000900067202 */ /* 0x000fc60000000f00 */
[----:B-1----:R-:W5:Y:S01]  /*327e0*/  LDL.LU R9, [R1+0xaf0] ;  /* 0x000af00001097983 */ /* 0x002f620000300800 */
[----:B------:R-:W-:Y:S01]  /*327f0*/  IADD3 R14, P6, PT, R14, R2, RZ ;  /* 0x000000020e0e7210 */ /* 0x000fe20007fde0ff */
[----:B------:R-:W-:-:S05]  /*32800*/  IMAD.MOV.U32 R7, RZ, RZ, R18 ;  /* 0x000000ffff077224 */ /* 0x000fca00078e0012 */
[----:B------:R1:W-:Y:S01]  /*32810*/  LDGSTS.E [R4+0x1200], desc[UR16][R6.64], P5 ;  /* 0x0120000006047fae */ /* 0x0003e2000a9a1010 */
[----:B------:R-:W-:-:S03]  /*32820*/  ISETP.GT.AND P5, PT, R5, 0x6, PT ;  /* 0x000000060500780c */ /* 0x000fc60003fa4270 */
[----:B------:R2:W-:Y:S01]  /*32830*/  STL [R1+0xb1c], R14 ;  /* 0x000b1c0e01007387 */ /* 0x0005e20000100800 */
[----:B-1----:R-:W-:Y:S02]  /*32840*/  IMAD.MOV.U32 R6, RZ, RZ, R14 ;  /* 0x000000ffff067224 */ /* 0x002fe400078e000e */
[----:B---3--:R-:W-:-:S05]  /*32850*/  IMAD.X R17, R17, 0x1, R0, P6 ;  /* 0x0000000111117824 */ /* 0x008fca00030e0600 */
[----:B------:R-:W-:Y:S01]  /*32860*/  MOV R7, R17 ;  /* 0x0000001100077202 */ /* 0x000fe20000000f00 */
[----:B------:R-:W-:Y:S04]  /*32870*/  STL [R1+0xb10], R17 ;  /* 0x000b101101007387 */ /* 0x000fe80000100800 */
[----:B------:R1:W-:Y:S01]  /*32880*/  LDGSTS.E [R4+0x1400], desc[UR16][R6.64], P4 ;  /* 0x0140000006047fae */ /* 0x0003e2000a1a1010 */
[----:B--2---:R-:W-:-:S05]  /*32890*/  IADD3 R11, P6, PT, R11, R2, RZ ;  /* 0x000000020b0b7210 */ /* 0x004fca0007fde0ff */
[--C-:B----4-:R-:W-:Y:S01]  /*328a0*/  IMAD.X R13, R13, 0x1, R0.reuse, P6 ;  /* 0x000000010d0d7824 */ /* 0x110fe200030e0600 */
[----:B-----5:R-:W-:Y:S02]  /*328b0*/  IADD3 R10, P6, PT, R10, R2, RZ ;  /* 0x000000020a0a7210 */ /* 0x020fe40007fde0ff */
[----:B-1----:R-:W-:Y:S01]  /*328c0*/  SEL R6, RZ, 0x4, !P5 ;  /* 0x00000004ff067807 */ /* 0x002fe20006800000 */
[----:B------:R-:W-:Y:S02]  /*328d0*/  STL [R1+0xb14], R11 ;  /* 0x000b140b01007387 */ /* 0x000fe40000100800 */
[----:B------:R-:W-:Y:S01]  /*328e0*/  IMAD.X R12, R12, 0x1, R0, P6 ;  /* 0x000000010c0c7824 */ /* 0x000fe200030e0600 */
[----:B------:R-:W-:Y:S01]  /*328f0*/  SEL R6, R6, RZ, !P3 ;  /* 0x000000ff06067207 */ /* 0x000fe20005800000 */
[----:B------:R1:W-:Y:S04]  /*32900*/  STL [R1+0xb08], R13 ;  /* 0x000b080d01007387 */ /* 0x0003e80000100800 */
[----:B------:R-:W2:Y:S01]  /*32910*/  LDL.LU R19, [R1+0xae8] ;  /* 0x000ae80001137983 */ /* 0x000ea20000300800 */
[----:B------:R-:W-:-:S03]  /*32920*/  ISETP.NE.U32.AND P5, PT, R6, RZ, PT ;  /* 0x000000ff0600720c */ /* 0x000fc60003fa5070 */
[----:B------:R-:W-:Y:S01]  /*32930*/  STL [R1+0xb0c], R10 ;  /* 0x000b0c0a01007387 */ /* 0x000fe20000100800 */
[----:B------:R-:W-:-:S03]  /*32940*/  MOV R6, R11 ;  /* 0x0000000b00067202 */ /* 0x000fc60000000f00 */
[----:B------:R3:W-:Y:S01]  /*32950*/  STL [R1+0xb00], R12 ;  /* 0x000b000c01007387 */ /* 0x0007e20000100800 */
[----:B------:R-:W-:-:S03]  /*32960*/  IMAD.MOV.U32 R7, RZ, RZ, R13 ;  /* 0x000000ffff077224 */ /* 0x000fc600078e000d */
[----:B------:R-:W4:Y:S04]  /*32970*/  LDL.LU R14, [R1+0xaf4] ;  /* 0x000af400010e7983 */ /* 0x000f280000300800 */
[----:B-1----:R-:W5:Y:S04]  /*32980*/  LDL.LU R13, [R1+0xae0] ;  /* 0x000ae000010d7983 */ /* 0x002f680000300800 */
[----:B------:R-:W5:Y:S04]  /*32990*/  LDL.LU R11, [R1+0xaec] ;  /* 0x000aec00010b7983 */ /* 0x000f680000300800 */
[----:B------:R1:W-:Y:S01]  /*329a0*/  LDGSTS.E [R4+0x1600], desc[UR16][R6.64], P4 ;  /* 0x0160000006047fae */ /* 0x0003e2000a1a1010 */
[----:B------:R-:W-:-:S03]  /*329b0*/  ISETP.GT.AND P4, PT, R5, 0x7, PT ;  /* 0x000000070500780c */ /* 0x000fc60003f84270 */
[----:B------:R-:W5:Y:S01]  /*329c0*/  LDL.LU R18, [R1+0xad8] ;  /* 0x000ad80001127983 */ /* 0x000f620000300800 */
[----:B-1----:R-:W-:Y:S01]  /*329d0*/  IMAD.MOV.U32 R6, RZ, RZ, R10 ;  /* 0x000000ffff067224 */ /* 0x002fe200078e000a */
[----:B------:R-:W-:Y:S02]  /*329e0*/  MOV R7, R12 ;  /* 0x0000000c00077202 */ /* 0x000fe40000000f00 */
[----:B---3--:R-:W3:Y:S04]  /*329f0*/  LDL.LU R12, [R1+0xae4] ;  /* 0x000ae400010c7983 */ /* 0x008ee80000300800 */
[----:B------:R1:W-:Y:S04]  /*32a00*/  LDGSTS.E [R4+0x1800], desc[UR16][R6.64], P5 ;  /* 0x0180000006047fae */ /* 0x0003e8000a9a1010 */
[----:B------:R-:W3:Y:S01]  /*32a10*/  LDL.LU R10, [R1+0xadc] ;  /* 0x000adc00010a7983 */ /* 0x000ee20000300800 */
[----:B------:R-:W-:-:S02]  /*32a20*/  IADD3 R15, P6, PT, R15, R2, RZ ;  /* 0x000000020f0f7210 */ /* 0x000fc40007fde0ff */
[----:B-1----:R-:W-:-:S03]  /*32a30*/  SEL R6, RZ, 0x4, !P4 ;  /* 0x00000004ff067807 */ /* 0x002fc60006000000 */
[----:B------:R-:W-:Y:S01]  /*32a40*/  IMAD.X R16, R16, 0x1, R0, P6 ;  /* 0x0000000110107824 */ /* 0x000fe200030e0600 */
[----:B------:R-:W-:Y:S02]  /*32a50*/  SEL R6, R6, RZ, !P3 ;  /* 0x000000ff06067207 */ /* 0x000fe40005800000 */
[----:B------:R-:W-:Y:S01]  /*32a60*/  IADD3 R8, P6, PT, R8, R2, RZ ;  /* 0x0000000208087210 */ /* 0x000fe20007fde0ff */
[----:B------:R-:W-:Y:S01]  /*32a70*/  IMAD.MOV.U32 R7, RZ, RZ, R16 ;  /* 0x000000ffff077224 */ /* 0x000fe200078e0010 */
[----:B------:R-:W-:Y:S02]  /*32a80*/  ISETP.NE.U32.AND P4, PT, R6, RZ, PT ;  /* 0x000000ff0600720c */ /* 0x000fe40003f85070 */
[----:B------:R-:W-:Y:S01]  /*32a90*/  MOV R6, R15 ;  /* 0x0000000f00067202 */ /* 0x000fe20000000f00 */
[----:B------:R-:W-:Y:S04]  /*32aa0*/  STL [R1+0xb04], R15 ;  /* 0x000b040f01007387 */ /* 0x000fe80000100800 */
[----:B------:R-:W-:Y:S04]  /*32ab0*/  STL [R1+0xaf8], R16 ;  /* 0x000af81001007387 */ /* 0x000fe80000100800 */
[----:B------:R-:W3:Y:S01]  /*32ac0*/  LDL.LU R17, [R1+0xad0] ;  /* 0x000ad00001117983 */ /* 0x000ee20000300800 */
[----:B------:R-:W-:-:S03]  /*32ad0*/  IMAD.X R9, R9, 0x1, R0, P6 ;  /* 0x0000000109097824 */ /* 0x000fc600030e0600 */
[----:B------:R-:W-:Y:S04]  /*32ae0*/  STL [R1+0xafc], R8 ;  /* 0x000afc0801007387 */ /* 0x000fe80000100800 */
[----:B------:R1:W-:Y:S04]  /*32af0*/  LDGSTS.E [R4+0x1a00], desc[UR16][R6.64], P5 ;  /* 0x01a0000006047fae */ /* 0x0003e8000a9a1010 */
[----:B------:R1:W-:Y:S02]  /*32b00*/  STL [R1+0xaf0], R9 ;  /* 0x000af00901007387 */ /* 0x0003e40000100800 */
[----:B-1----:R-:W-:Y:S01]  /*32b10*/  MOV R7, R9 ;  /* 0x0000000900077202 */ /* 0x002fe20000000f00 */
[----:B------:R-:W-:Y:S01]  /*32b20*/  IMAD.MOV.U32 R6, RZ, RZ, R8 ;  /* 0x000000ffff067224 */ /* 0x000fe200078e0008 */
[----:B------:R-:W3:Y:S04]  /*32b30*/  LDL.LU R9, [R1+0xac8] ;  /* 0x000ac80001097983 */ /* 0x000ee80000300800 */
[----:B------:R-:W3:Y:S04]  /*32b40*/  LDL.LU R8, [R1+0xad4] ;  /* 0x000ad40001087983 */ /* 0x000ee80000300800 */
[----:B------:R-:W3:Y:S04]  /*32b50*/  LDL.LU R16, [R1+0xac0] ;  /* 0x000ac00001107983 */ /* 0x000ee80000300800 */
[----:B------:R-:W3:Y:S01]  /*32b60*/  LDL.LU R15, [R1+0xacc] ;  /* 0x000acc00010f7983 */ /* 0x000ee20000300800 */
[----:B------:R-:W-:-:S03]  /*32b70*/  ISETP.GT.AND P5, PT, R5, 0x8, PT ;  /* 0x000000080500780c */ /* 0x000fc60003fa4270 */
[----:B------:R1:W-:Y:S02]  /*32b80*/  LDGSTS.E [R4+0x1c00], desc[UR16][R6.64], P4 ;  /* 0x01c0000006047fae */ /* 0x0003e4000a1a1010 */
[----:B-1----:R-:W-:-:S04]  /*32b90*/  SEL R6, RZ, 0x4, !P5 ;  /* 0x00000004ff067807 */ /* 0x002fc80006800000 */
[----:B------:R-:W-:-:S04]  /*32ba0*/  SEL R6, R6, RZ, !P3 ;  /* 0x000000ff06067207 */ /* 0x000fc80005800000 */
[----:B------:R-:W-:Y:S02]  /*32bb0*/  ISETP.NE.U32.AND P5, PT, R6, RZ, PT ;  /* 0x000000ff0600720c */ /* 0x000fe40003fa5070 */
[----:B----4-:R-:W-:-:S05]  /*32bc0*/  IADD3 R14, P6, PT, R14, R2, RZ ;  /* 0x000000020e0e7210 */ /* 0x010fca0007fde0ff */
[----:B--2---:R-:W-:Y:S01]  /*32bd0*/  IMAD.X R19, R19, 0x1, R0, P6 ;  /* 0x0000000113137824 */ /* 0x004fe200030e0600 */
[----:B-----5:R-:W-:-:S03]  /*32be0*/  IADD3 R11, P6, PT, R11, R2, RZ ;  /* 0x000000020b0b7210 */ /* 0x020fc60007fde0ff */
[----:B------:R-:W-:Y:S01]  /*32bf0*/  IMAD.MOV.U32 R7, RZ, RZ, R19 ;  /* 0x000000ffff077224 */ /* 0x000fe200078e0013 */
[----:B------:R-:W-:Y:S01]  /*32c00*/  MOV R6, R14 ;  /* 0x0000000e00067202 */ /* 0x000fe20000000f00 */
[----:B------:R-:W-:-:S04]  /*32c10*/  IMAD.X R13, R13, 0x1, R0, P6 ;  /* 0x000000010d0d7824 */ /* 0x000fc800030e0600 */
[----:B------:R1:W-:Y:S01]  /*32c20*/  LDGSTS.E [R4+0x1e00], desc[UR16][R6.64], P4 ;  /* 0x01e0000006047fae */ /* 0x0003e2000a1a1010 */
[----:B------:R-:W-:-:S03]  /*32c30*/  ISETP.GT.AND P4, PT, R5, 0x9, PT ;  /* 0x000000090500780c */ /* 0x000fc60003f84270 */
[----:B------:R2:W-:Y:S01]  /*32c40*/  STL [R1+0xaf4], R14 ;  /* 0x000af40e01007387 */ /* 0x0005e20000100800 */
[----:B-1----:R-:W-:Y:S01]  /*32c50*/  IMAD.MOV.U32 R6, RZ, RZ, R11 ;  /* 0x000000ffff067224 */ /* 0x002fe200078e000b */
[----:B------:R-:W-:Y:S02]  /*32c60*/  MOV R7, R13 ;  /* 0x0000000d00077202 */ /* 0x000fe40000000f00 */
[----:B---3--:R-:W-:-:S03]  /*32c70*/  IADD3 R12, P6, PT, R12, R2, RZ ;  /* 0x000000020c0c7210 */ /* 0x008fc60007fde0ff */
[----:B------:R1:W-:Y:S02]  /*32c80*/  LDGSTS.E [R4+0x2000], desc[UR16][R6.64], P5 ;  /* 0x0200000006047fae */ /* 0x0003e4000a9a1010 */
[----:B------:R-:W-:Y:S01]  /*32c90*/  IMAD.X R18, R18, 0x1, R0, P6 ;  /* 0x0000000112127824 */ /* 0x000fe200030e0600 */
[----:B------:R-:W-:Y:S01]  /*32ca0*/  IADD3 R10, P6, PT, R10, R2, RZ ;  /* 0x000000020a0a7210 */ /* 0x000fe20007fde0ff */
[----:B------:R-:W-:Y:S04]  /*32cb0*/  STL [R1+0xae8], R19 ;  /* 0x000ae81301007387 */ /* 0x000fe80000100800 */
[----:B------:R-:W-:Y:S01]  /*32cc0*/  STL [R1+0xaec], R11 ;  /* 0x000aec0b01007387 */ /* 0x000fe20000100800 */
[----:B-1----:R-:W-:-:S03]  /*32cd0*/  SEL R6, RZ, 0x4, !P4 ;  /* 0x00000004ff067807 */ /* 0x002fc60006000000 */
[----:B------:R1:W-:Y:S01]  /*32ce0*/  STL [R1+0xae0], R13 ;  /* 0x000ae00d01007387 */ /* 0x0003e20000100800 */
[----:B------:R-:W-:-:S03]  /*32cf0*/  SEL R6, R6, RZ, !P3 ;  /* 0x000000ff06067207 */ /* 0x000fc60005800000 */
[----:B--2---:R-:W2:Y:S01]  /*32d00*/  LDL.LU R14, [R1+0xab8] ;  /* 0x000ab800010e7983 */ /* 0x004ea20000300800 */
[----:B------:R-:W-:Y:S01]  /*32d10*/  IMAD.MOV.U32 R7, RZ, RZ, R18 ;  /* 0x000000ffff077224 */ /* 0x000fe200078e0012 */
[----:B------:R-:W-:Y:S02]  /*32d20*/  ISETP.NE.U32.AND P4, PT, R6, RZ, PT ;  /* 0x000000ff0600720c */ /* 0x000fe40003f85070 */
[----:B-1----:R-:W3:Y:S01]  /*32d30*/  LDL.LU R13, [R1+0xac4] ;  /* 0x000ac400010d7983 */ /* 0x002ee20000300800 */
[----:B------:R-:W-:-:S03]  /*32d40*/  MOV R6, R12 ;  /* 0x0000000c00067202 */ /* 0x000fc60000000f00 */
[----:B------:R-:W4:Y:S01]  /*32d50*/  LDL.LU R11, [R1+0xabc] ;  /* 0x000abc00010b7983 */ /* 0x000f220000300800 */
[----:B------:R-:W-:-:S03]  /*32d60*/  IMAD.X R17, R17, 0x1, R0, P6 ;  /* 0x0000000111117824 */ /* 0x000fc600030e0600 */
[----:B------:R1:W-:Y:S04]  /*32d70*/  STL [R1+0xae4], R12 ;  /* 0x000ae40c01007387 */ /* 0x0003e80000100800 */
[----:B------:R5:W-:Y:S01]  /*32d80*/  LDGSTS.E [R4+0x2200], desc[UR16][R6.64], P5 ;  /* 0x0220000006047fae */ /* 0x000be2000a9a1010 */
[----:B------:R-:W-:-:S03]  /*32d90*/  ISETP.GT.AND P5, PT, R5, 0xa, PT ;  /* 0x0000000a0500780c */ /* 0x000fc60003fa4270 */
[----:B------:R-:W-:Y:S04]  /*32da0*/  STL [R1+0xad8], R18 ;  /* 0x000ad81201007387 */ /* 0x000fe80000100800 */
[----:B-1----:R-:W4:Y:S01]  /*32db0*/  LDL.LU R12, [R1+0xab0] ;  /* 0x000ab000010c7983 */ /* 0x002f220000300800 */
[----:B-----5:R-:W-:Y:S01]  /*32dc0*/  IMAD.MOV.U32 R6, RZ, RZ, R10 ;  /* 0x000000ffff067224 */ /* 0x020fe200078e000a */
[----:B------:R-:W-:Y:S02]  /*32dd0*/  MOV R7, R17 ;  /* 0x0000001100077202 */ /* 0x000fe40000000f00 */
[-C--:B------:R-:W-:Y:S01]  /*32de0*/  IADD3 R8, P6, PT, R8, R2.reuse, RZ ;  /* 0x0000000208087210 */ /* 0x080fe20007fde0ff */
[----:B------:R1:W-:Y:S04]  /*32df0*/  STL [R1+0xadc], R10 ;  /* 0x000adc0a01007387 */ /* 0x0003e80000100800 */
[----:B------:R-:W-:Y:S01]  /*32e00*/  IMAD.X R9, R9, 0x1, R0, P6 ;  /* 0x0000000109097824 */ /* 0x000fe200030e0600 */
[----:B------:R5:W-:Y:S01]  /*32e10*/  LDGSTS.E [R4+0x2400], desc[UR16][R6.64], P4 ;  /* 0x0240000006047fae */ /* 0x000be2000a1a1010 */
[----:B------:R-:W-:-:S03]  /*32e20*/  IADD3 R15, P6, PT, R15, R2, RZ ;  /* 0x000000020f0f7210 */ /* 0x000fc60007fde0ff */
[----:B------:R-:W-:Y:S02]  /*32e30*/  STL [R1+0xad0], R17 ;  /* 0x000ad01101007387 */ /* 0x000fe40000100800 */
[----:B------:R-:W-:Y:S02]  /*32e40*/  IMAD.X R16, R16, 0x1, R0, P6 ;  /* 0x0000000110107824 */ /* 0x000fe400030e0600 */
[----:B------:R-:W-:Y:S01]  /*32e50*/  STL [R1+0xad4], R8 ;  /* 0x000ad40801007387 */ /* 0x000fe20000100800 */
[----:B-----5:R-:W-:-:S03]  /*32e60*/  SEL R6, RZ, 0x4, !P5 ;  /* 0x00000004ff067807 */ /* 0x020fc60006800000 */
[----:B------:R5:W-:Y:S04]  /*32e70*/  STL [R1+0xac8], R9 ;  /* 0x000ac80901007387 */ /* 0x000be80000100800 */
[----:B------:R-:W4:Y:S01]  /*32e80*/  LDL.LU R19, [R1+0xaa8] ;  /* 0x000aa80001137983 */ /* 0x000f220000300800 */
[----:B------:R-:W-:-:S03]  /*32e90*/  SEL R6, R6, RZ, !P3 ;  /* 0x000000ff06067207 */ /* 0x000fc60005800000 */
[----:B------:R5:W-:Y:S04]  /*32ea0*/  STL [R1+0xacc], R15 ;  /* 0x000acc0f01007387 */ /* 0x000be80000100800 */
[----:B------:R2:W-:Y:S04]  /*32eb0*/  STL [R1+0xac0], R16 ;  /* 0x000ac01001007387 */ /* 0x0005e80000100800 */
[----:B-1----:R-:W4:Y:S01]  /*32ec0*/  LDL.LU R10, [R1+0xab4] ;  /* 0x000ab400010a7983 */ /* 0x002f220000300800 */
[----:B------:R-:W-:Y:S01]  /*32ed0*/  ISETP.NE.U32.AND P5, PT, R6, RZ, PT ;  /* 0x000000ff0600720c */ /* 0x000fe20003fa5070 */
[----:B------:R-:W-:Y:S01]  /*32ee0*/  IMAD.MOV.U32 R7, RZ, RZ, R9 ;  /* 0x000000ffff077224 */ /* 0x000fe200078e0009 */
[----:B------:R-:W-:Y:S01]  /*32ef0*/  MOV R6, R8 ;  /* 0x0000000800067202 */ /* 0x000fe20000000f00 */
[----:B-----5:R-:W5:Y:S04]  /*32f00*/  LDL.LU R9, [R1+0xaa0] ;  /* 0x000aa00001097983 */ /* 0x020f680000300800 */
[----:B------:R-:W5:Y:S04]  /*32f10*/  LDL.LU R8, [R1+0xaac] ;  /* 0x000aac0001087983 */ /* 0x000f680000300800 */
[----:B------:R1:W-:Y:S01]  /*32f20*/  LDGSTS.E [R4+0x2600], desc[UR16][R6.64], P4 ;  /* 0x0260000006047fae */ /* 0x0003e2000a1a1010 */
[----:B------:R-:W-:-:S03]  /*32f30*/  ISETP.GT.AND P4, PT, R5, 0xb, PT ;  /* 0x0000000b0500780c */ /* 0x000fc60003f84270 */
[----:B------:R-:W5:Y:S04]  /*32f40*/  LDL.LU R18, [R1+0xa98] ;  /* 0x000a980001127983 */ /* 0x000f680000300800 */
[----:B------:R-:W5:Y:S01]  /*32f50*/  LDL.LU R17, [R1+0xaa4] ;  /* 0x000aa40001117983 */ /* 0x000f620000300800 */
[----:B-1----:R-:W-:Y:S01]  /*32f60*/  IMAD.MOV.U32 R6, RZ, RZ, R15 ;  /* 0x000000ffff067224 */ /* 0x002fe200078e000f */
[----:B------:R-:W-:Y:S02]  /*32f70*/  MOV R7, R16 ;  /* 0x0000001000077202 */ /* 0x000fe40000000f00 */
[----:B------:R-:W5:Y:S04]  /*32f80*/  LDL.LU R15, [R1+0xa9c] ;  /* 0x000a9c00010f7983 */ /* 0x000f680000300800 */
[----:B------:R1:W-:Y:S02]  /*32f90*/  LDGSTS.E [R4+0x2800], desc[UR16][R6.64], P5 ;  /* 0x0280000006047fae */ /* 0x0003e4000a9a1010 */
[----:B-1----:R-:W-:-:S04]  /*32fa0*/  SEL R6, RZ, 0x4, !P4 ;  /* 0x00000004ff067807 */ /* 0x002fc80006000000 */
[----:B------:R-:W-:-:S04]  /*32fb0*/  SEL R6, R6, RZ, !P3 ;  /* 0x000000ff06067207 */ /* 0x000fc80005800000 */
[----:B------:R-:W-:Y:S02]  /*32fc0*/  ISETP.NE.U32.AND P4, PT, R6, RZ, PT ;  /* 0x000000ff0600720c */ /* 0x000fe40003f85070 */
[----:B---3--:R-:W-:-:S05]  /*32fd0*/  IADD3 R13, P6, PT, R13, R2, RZ ;  /* 0x000000020d0d7210 */ /* 0x008fca0007fde0ff */
[----:B--2---:R-:W-:Y:S01]  /*32fe0*/  IMAD.X R14, R14, 0x1, R0, P6 ;  /* 0x000000010e0e7824 */ /* 0x004fe200030e0600 */
[----:B----4-:R-:W-:Y:S02]  /*32ff0*/  IADD3 R11, P6, PT, R11, R2, RZ ;  /* 0x000000020b0b7210 */ /* 0x010fe40007fde0ff */
[----:B------:R-:W-:Y:S01]  /*33000*/  MOV R6, R13 ;  /* 0x0000000d00067202 */ /* 0x000fe20000000f00 */
[----:B------:R-:W-:Y:S01]  /*33010*/  IMAD.MOV.U32 R7, RZ, RZ, R14 ;  /* 0x000000ffff077224 */ /* 0x000fe200078e000e */
[----:B------:R-:W-:Y:S04]  /*33020*/  STL [R1+0xac4], R13 ;  /* 0x000ac40d01007387 */ /* 0x000fe80000100800 */
[----:B------:R1:W-:Y:S04]  /*33030*/  STL [R1+0xab8], R14 ;  /* 0x000ab80e01007387 */ /* 0x0003e80000100800 */
[----:B------:R-:W2:Y:S01]  /*33040*/  LDL.LU R16, [R1+0xa90] ;  /* 0x000a900001107983 */ /* 0x000ea20000300800 */
[----:B------:R-:W-:-:S03]  /*33050*/  IMAD.X R12, R12, 0x1, R0, P6 ;  /* 0x000000010c0c7824 */ /* 0x000fc600030e0600 */
[----:B------:R3:W-:Y:S01]  /*33060*/  LDGSTS.E [R4+0x2a00], desc[UR16][R6.64], P5 ;  /* 0x02a0000006047fae */ /* 0x0007e2000a9a1010 */
[----:B------:R-:W-:-:S03]  /*33070*/  ISETP.GT.AND P5, PT, R5, 0xc, PT ;  /* 0x0000000c0500780c */ /* 0x000fc60003fa4270 */
[----:B------:R-:W-:Y:S01]  /*33080*/  STL [R1+0xabc], R11 ;  /* 0x000abc0b01007387 */ /* 0x000fe20000100800 */
[----:B---3--:R-:W-:Y:S01]  /*33090*/  IMAD.MOV.U32 R6, RZ, RZ, R11 ;  /* 0x000000ffff067224 */ /* 0x008fe200078e000b */
[----:B------:R-:W-:Y:S02]  /*330a0*/  MOV R7, R12 ;  /* 0x0000000c00077202 */ /* 0x000fe40000000f00 */
[----:B------:R3:W-:Y:S04]  /*330b0*/  STL [R1+0xab0], R12 ;  /* 0x000ab00c01007387 */ /* 0x0007e80000100800 */
[----:B------:R4:W-:Y:S04]  /*330c0*/  LDGSTS.E [R4+0x2c00], desc[UR16][R6.64], P4 ;  /* 0x02c0000006047fae */ /* 0x0009e8000a1a1010 */
[----:B-1----:R-:W2:Y:S04]  /*330d0*/  LDL.LU R14, [R1+0xa88] ;  /* 0x000a8800010e7983 */ /* 0x002ea80000300800 */
[----:B------:R-:W2:Y:S01]  /*330e0*/  LDL.LU R13, [R1+0xa94] ;  /* 0x000a9400010d7983 */ /* 0x000ea20000300800 */
[----:B----4-:R-:W-:-:S03]  /*330f0*/  SEL R6, RZ, 0x4, !P5 ;  /* 0x00000004ff067807 */ /* 0x010fc60006800000 */
[----:B---3--:R-:W3:Y:S01]  /*33100*/  LDL.LU R12, [R1+0xa80] ;  /* 0x000a8000010c7983 */ /* 0x008ee20000300800 */
[----:B------:R-:W-:-:S03]  /*33110*/  SEL R6, R6, RZ, !P3 ;  /* 0x000000ff06067207 */ /* 0x000fc60005800000 */
[----:B------:R-:W4:Y:S01]  /*33120*/  LDL.LU R11, [R1+0xa8c] ;  /* 0x000a8c00010b7983 */ /* 0x000f220000300800 */
[----:B------:R-:W-:-:S05]  /*33130*/  IADD3 R10, P6, PT, R10, R2, RZ ;  /* 0x000000020a0a7210 */ /* 0x000fca0007fde0ff */
[----:B------:R-:W-:Y:S01]  /*33140*/  IMAD.X R19, R19, 0x1, R0, P6 ;  /* 0x0000000113137824 */ /* 0x000fe200030e0600 */
[----:B-----5:R-:W-:-:S03]  /*33150*/  IADD3 R8, P6, PT, R8, R2, RZ ;  /* 0x0000000208087210 */ /* 0x020fc60007fde0ff */
[----:B------:R-:W-:Y:S01]  /*33160*/  IMAD.MOV.U32 R7, RZ, RZ, R19 ;  /* 0x000000ffff077224 */ /* 0x000fe200078e0013 */
[----:B------:R-:W-:Y:S02]  /*33170*/  ISETP.NE.U32.AND P5, PT, R6, RZ, PT ;  /* 0x000000ff0600720c */ /* 0x000fe40003fa5070 */
[----:B------:R-:W-:Y:S01]  /*33180*/  MOV R6, R10 ;  /* 0x0000000a00067202 */ /* 0x000fe20000000f00 */
[----:B------:R-:W-:Y:S01]  /*33190*/  IMAD.X R9, R9, 0x1, R0, P6 ;  /* 0x0000000109097824 */ /* 0x000fe200030e0600 */
[----:B------:R1:W-:Y:S04]  /*331a0*/  STL [R1+0xab4], R10 ;  /* 0x000ab40a01007387 */ /* 0x0003e80000100800 */
[----:B------:R-:W-:Y:S04]  /*331b0*/  STL [R1+0xaa8], R19 ;  /* 0x000aa81301007387 */ /* 0x000fe80000100800 */
[----:B------:R-:W-:Y:S04]  /*331c0*/  STL [R1+0xaac], R8 ;  /* 0x000aac0801007387 */ /* 0x000fe80000100800 */
[----:B------:R5:W-:Y:S04]  /*331d0*/  LDGSTS.E [R4+0x2e00], desc[UR16][R6.64], P4 ;  /* 0x02e0000006047fae */ /* 0x000be8000a1a1010 */
[----:B------:R5:W-:Y:S04]  /*331e0*/  STL [R1+0xaa0], R9 ;  /* 0x000aa00901007387 */ /* 0x000be80000100800 */
[----:B-1----:R-:W3:Y:S01]  /*331f0*/  LDL.LU R10, [R1+0xa78] ;  /* 0x000a7800010a7983 */ /* 0x002ee20000300800 */
[----:B-----5:R-:W-:-:S03]  /*33200*/  MOV R7, R9 ;  /* 0x0000000900077202 */ /* 0x020fc60000000f00 */
[----:B------:R-:W5:Y:S01]  /*33210*/  LDL.LU R9, [R1+0xa84] ;  /* 0x000a840001097983 */ /* 0x000f620000300800 */
[----:B------:R-:W-:-:S03]  /*33220*/  IMAD.MOV.U32 R6, RZ, RZ, R8 ;  /* 0x000000ffff067224 */ /* 0x000fc600078e0008 */
[----:B------:R-:W5:Y:S01]  /*33230*/  LDL.LU R8, [R1+0xa7c] ;  /* 0x000a7c0001087983 */ /* 0x000f620000300800 */
[----:B------:R-:W-:Y:S02]  /*33240*/  ISETP.GT.AND P4, PT, R5, 0xd, PT ;  /* 0x0000000d0500780c */ /* 0x000fe40003f84270 */
[-C--:B------:R-:W-:Y:S01]  /*33250*/  IADD3 R17, P6, PT, R17, R2.reuse, RZ ;  /* 0x0000000211117210 */ /* 0x080fe20007fde0ff */
[----:B------:R1:W-:Y:S04]  /*33260*/  LDGSTS.E [R4+0x3000], desc[UR16][R6.64], P5 ;  /* 0x0300000006047fae */ /* 0x0003e8000a9a1010 */
[----:B------:R-:W-:Y:S01]  /*33270*/  IMAD.X R18, R18, 0x1, R0, P6 ;  /* 0x0000000112127824 */ /* 0x000fe200030e0600 */
[----:B------:R-:W-:Y:S02]  /*33280*/  IADD3 R15, P6, PT, R15, R2, RZ ;  /* 0x000000020f0f7210 */ /* 0x000fe40007fde0ff */
[----:B-1----:R-:W-:-:S04]  /*33290*/  SEL R6, RZ, 0x4, !P4 ;  /* 0x00000004ff067807 */ /* 0x002fc80006000000 */
[----:B------:R-:W-:Y:S01]  /*332a0*/  SEL R6, R6, RZ, !P3 ;  /* 0x000000ff06067207 */ /* 0x000fe20005800000 */
[----:B------:R-:W-:-:S03]  /*332b0*/  IMAD.MOV.U32 R7, RZ, RZ, R18 ;  /* 0x000000ffff077224 */ /* 0x000fc600078e0012 */
[----:B------:R-:W-:Y:S02]  /*332c0*/  ISETP.NE.U32.AND P4, PT, R6, RZ, PT ;  /* 0x000000ff0600720c */ /* 0x000fe40003f85070 */
[----:B------:R-:W-:-:S05]  /*332d0*/  MOV R6, R17 ;  /* 0x0000001100067202 */ /* 0x000fca0000000f00 */
[----:B------:R1:W-:Y:S01]  /*332e0*/  LDGSTS.E [R4+0x3200], desc[UR16][R6.64], P5 ;  /* 0x0320000006047fae */ /* 0x0003e2000a9a1010 */
[----:B------:R-:W-:Y:S01]  /*332f0*/  ISETP.GT.AND P5, PT, R5, 0xe, PT ;  /* 0x0000000e0500780c */ /* 0x000fe20003fa4270 */
[----:B-1----:R-:W-:Y:S02]  /*33300*/  IMAD.MOV.U32 R6, RZ, RZ, R15 ;  /* 0x000000ffff067224 */ /* 0x002fe400078e000f */
[----:B------:R-:W-:Y:S04]  /*33310*/  STL [R1+0xaa4], R17 ;  /* 0x000aa41101007387 */ /* 0x000fe80000100800 */
[----:B------:R1:W-:Y:S04]  /*33320*/  STL [R1+0xa98], R18 ;  /* 0x000a981201007387 */ /* 0x0003e80000100800 */
[----:B------:R1:W-:Y:S01]  /*33330*/  STL [R1+0xa9c], R15 ;  /* 0x000a9c0f01007387 */ /* 0x0003e20000100800 */
[----:B--2---:R-:W-:-:S05]  /*33340*/  IMAD.X R16, R16, 0x1, R0, P6 ;  /* 0x0000000110107824 */ /* 0x004fca00030e0600 */
[----:B------:R-:W-:-:S05]  /*33350*/  MOV R7, R16 ;  /* 0x0000001000077202 */ /* 0x000fca0000000f00 */
[----:B------:R2:W-:Y:S02]  /*33360*/  LDGSTS.E [R4+0x3400], desc[UR16][R6.64], P4 ;  /* 0x0340000006047fae */ /* 0x0005e4000a1a1010 */
[----:B--2---:R-:W-:-:S04]  /*33370*/  SEL R6, RZ, 0x4, !P5 ;  /* 0x00000004ff067807 */ /* 0x004fc80006800000 */
[----:B------:R-:W-:Y:S02]  /*33380*/  SEL R6, R6, RZ, !P3 ;  /* 0x000000ff06067207 */ /* 0x000fe40005800000 */
[----:B------:R-:W-:Y:S02]  /*33390*/  IADD3 R13, P6, PT, R13, R2, RZ ;  /* 0x000000020d0d7210 */ /* 0x000fe40007fde0ff */
[----:B------:R-:W-:-:S03]  /*333a0*/  ISETP.NE.U32.AND P5, PT, R6, RZ, PT ;  /* 0x000000ff0600720c */ /* 0x000fc60003fa5070 */
[----:B------:R-:W-:Y:S01]  /*333b0*/  IMAD.X R14, R14, 0x1, R0, P6 ;  /* 0x000000010e0e7824 */ /* 0x000fe200030e0600 */
[----:B----4-:R-:W-:-:S03]  /*333c0*/  IADD3 R11, P6, PT, R11, R2, RZ ;  /* 0x000000020b0b7210 */ /* 0x010fc60007fde0ff */
[----:B------:R-:W-:Y:S01]  /*333d0*/  IMAD.MOV.U32 R7, RZ, RZ, R14 ;  /* 0x000000ffff077224 */ /* 0x000fe200078e000e */
[----:B------:R-:W-:Y:S01]  /*333e0*/  MOV R6, R13 ;  /* 0x0000000d00067202 */ /* 0x000fe20000000f00 */
[----:B---3--:R-:W-:-:S04]  /*333f0*/  IMAD.X R12, R12, 0x1, R0, P6 ;  /* 0x000000010c0c7824 */ /* 0x008fc800030e0600 */
[----:B------:R2:W-:Y:S01]  /*33400*/  LDGSTS.E [R4+0x3600], desc[UR16][R6.64], P4 ;  /* 0x0360000006047fae */ /* 0x0005e2000a1a1010 */
[----:B------:R-:W-:-:S03]  /*33410*/  ISETP.GT.AND P4, PT, R5, 0xf, PT ;  /* 0x0000000f0500780c */ /* 0x000fc60003f84270 */
[----:B------:R-:W-:Y:S04]  /*33420*/  STL [R1+0xa90], R16 ;  /* 0x000a901001007387 */ /* 0x000fe80000100800 */
[----:B------:R-:W-:Y:S01]  /*33430*/  STL [R1+0xa94], R13 ;  /* 0x000a940d01007387 */ /* 0x000fe20000100800 */
[----:B--2---:R-:W-:Y:S01]  /*33440*/  IMAD.MOV.U32 R6, RZ, RZ, R11 ;  /* 0x000000ffff067224 */ /* 0x004fe200078e000b */
[----:B------:R-:W-:Y:S02]  /*33450*/  MOV R7, R12 ;  /* 0x0000000c00077202 */ /* 0x000fe40000000f00 */
[----:B------:R2:W-:Y:S04]  /*33460*/  STL [R1+0xa88], R14 ;  /* 0x000a880e01007387 */ /* 0x0005e80000100800 */
[----:B------:R3:W-:Y:S04]  /*33470*/  STL [R1+0xa8c], R11 ;  /* 0x000a8c0b01007387 */ /* 0x0007e80000100800 */
[----:B------:R-:W-:Y:S04]  /*33480*/  STL [R1+0xa80], R12 ;  /* 0x000a800c01007387 */ /* 0x000fe80000100800 */
[----:B------:R4:W-:Y:S01]  /*33490*/  LDGSTS.E [R4+0x3800], desc[UR16][R6.64], P5 ;  /* 0x0380000006047fae */ /* 0x0009e2000a9a1010 */
[----:B-----5:R-:W-:-:S05]  /*334a0*/  IADD3 R9, P6, PT, R9, R2, RZ ;  /* 0x0000000209097210 */ /* 0x020fca0007fde0ff */
[----:B------:R-:W-:Y:S01]  /*334b0*/  IMAD.X R10, R10, 0x1, R0, P6 ;  /* 0x000000010a0a7824 */ /* 0x000fe200030e0600 */
[----:B------:R-:W-:Y:S01]  /*334c0*/  IADD3 R8, P6, PT, R8, R2, RZ ;  /* 0x0000000208087210 */ /* 0x000fe20007fde0ff */
[----:B------:R-:W-:Y:S01]  /*334d0*/  STL [R1+0xa84], R9 ;  /* 0x000a840901007387 */ /* 0x000fe20000100800 */
[----:B----4-:R-:W-:-:S03]  /*334e0*/  SEL R6, RZ, 0x4, !P4 ;  /* 0x00000004ff067807 */ /* 0x010fc60006000000 */
[----:B------:R-:W-:Y:S01]  /*334f0*/  STL [R1+0xa78], R10 ;  /* 0x000a780a01007387 */ /* 0x000fe20000100800 */
[----:B------:R-:W-:-:S03]  /*33500*/  SEL R6, R6, RZ, !P3 ;  /* 0x000000ff06067207 */ /* 0x000fc60005800000 */
[----:B------:R4:W-:Y:S04]  /*33510*/  STL [R1+0xa7c], R8 ;  /* 0x000a7c0801007387 */ /* 0x0009e80000100800 */
[----:B------:R-:W5:Y:S04]  /*33520*/  LDL.LU R19, [R1] ;  /* 0x0000000001137983 */ /* 0x000f680000300800 */
[----:B-1----:R-:W5:Y:S01]  /*33530*/  LDL.LU R18, [R1+0x4] ;  /* 0x0000040001127983 */ /* 0x002f620000300800 */
[----:B------:R-:W-:Y:S01]  /*33540*/  ISETP.NE.U32.AND P4, PT, R6, RZ, PT ;  /* 0x000000ff0600720c */ /* 0x000fe20003f85070 */
[----:B------:R-:W-:Y:S01]  /*33550*/  IMAD.MOV.U32 R7, RZ, RZ, R10 ;  /* 0x000000ffff077224 */ /* 0x000fe200078e000a */
[----:B------:R-:W-:Y:S01]  /*33560*/  MOV R6, R9 ;  /* 0x0000000900067202 */ /* 0x000fe20000000f00 */
[----:B------:R-:W5:Y:S04]  /*33570*/  LDL.LU R15, [R1+0x8] ;  /* 0x00000800010f7983 */ /* 0x000f680000300800 */
[----:B--2---:R-:W2:Y:S04]  /*33580*/  LDL.LU R14, [R1+0xc] ;  /* 0x00000c00010e7983 */ /* 0x004ea80000300800 */
[----:B------:R1:W-:Y:S04]  /*33590*/  LDGSTS.E [R4+0x3a00], desc[UR16][R6.64], P5 ;  /* 0x03a0000006047fae */ /* 0x0003e8000a9a1010 */
[----:B---3--:R-:W3:Y:S01]  /*335a0*/  LDL.LU R11, [R1+0x10] ;  /* 0x00001000010b7983 */ /* 0x008ee20000300800 */
[----:B-1----:R-:W-:-:S03]  /*335b0*/  IMAD.MOV.U32 R6, RZ, RZ, R8 ;  /* 0x000000ffff067224 */ /* 0x002fc600078e0008 */
[----:B----4-:R-:W4:Y:S04]  /*335c0*/  LDL.LU R8, [R1+0x14] ;  /* 0x0000140001087983 */ /* 0x010f280000300800 */
[----:B------:R-:W2:Y:S04]  /*335d0*/  LDL.LU R17, [R1+0x18] ;  /* 0x0000180001117983 */ /* 0x000ea80000300800 */
[----:B------:R-:W2:Y:S04]  /*335e0*/  LDL.LU R16, [R1+0x1c] ;  /* 0x00001c0001107983 */ /* 0x000ea80000300800 */
[----:B------:R-:W2:Y:S04]  /*335f0*/  LDL.LU R13, [R1+0x20] ;  /* 0x00002000010d7983 */ /* 0x000ea80000300800 */
[----:B------:R-:W2:Y:S04]  /*33600*/  LDL.LU R12, [R1+0x24] ;  /* 0x00002400010c7983 */ /* 0x000ea80000300800 */
[----:B------:R-:W2:Y:S04]  /*33610*/  LDL.LU R10, [R1+0x28] ;  /* 0x00002800010a7983 */ /* 0x000ea80000300800 */
[----:B------:R-:W2:Y:S01]  /*33620*/  LDL.LU R9, [R1+0x2c] ;  /* 0x00002c0001097983 */ /* 0x000ea20000300800 */
[----:B------:R-:W-:Y:S01]  /*33630*/  IMAD.X R85, R85, 0x1, R0, P6 ;  /* 0x0000000155557824 */ /* 0x000fe200030e0600 */
[----:B------:R-:W-:-:S04]  /*33640*/  ISETP.GT.AND P5, PT, R5, 0x10, PT ;  /* 0x000000100500780c */ /* 0x000fc80003fa4270 */
[----:B------:R-:W-:Y:S02]  /*33650*/  MOV R7, R85 ;  /* 0x0000005500077202 */ /* 0x000fe40000000f00 */
[----:B------:R-:W-:-:S03]  /*33660*/  IADD3 R87, P6, PT, R87, R2, RZ ;  /* 0x0000000257577210 */ /* 0x000fc60007fde0ff */
[----:B------:R1:W-:Y:S02]  /*33670*/  LDGSTS.E [R4+0x3c00], desc[UR16][R6.64], P4 ;  /* 0x03c0000006047fae */ /* 0x0003e4000a1a1010 */
[----:B------:R-:W-:Y:S01]  /*33680*/  IMAD.X R86, R86, 0x1, R0, P6 ;  /* 0x0000000156567824 */ /* 0x000fe200030e0600 */
[----:B------:R-:W-:Y:S02]  /*33690*/  IADD3 R197, P6, PT, R197, R2, RZ ;  /* 0x00000002c5c57210 */ /* 0x000fe40007fde0ff */
[----:B-1----:R-:W-:-:S04]  /*336a0*/  SEL R6, RZ, 0x4, !P5 ;  /* 0x00000004ff067807 */ /* 0x002fc80006800000 */
[----:B------:R-:W-:Y:S01]  /*336b0*/  SEL R6, R6, RZ, !P3 ;  /* 0x000000ff06067207 */ /* 0x000fe20005800000 */
[----:B------:R-:W-:-:S03]  /*336c0*/  IMAD.MOV.U32 R7, RZ, RZ, R86 ;  /* 0x000000ffff077224 */ /* 0x000fc600078e0056 */
[----:B------:R-:W-:Y:S01]  /*336d0*/  ISETP.NE.U32.AND P5, PT, R6, RZ, PT ;  /* 0x000000ff0600720c */ /* 0x000fe20003fa5070 */
[----:B------:R-:W-:Y:S01]  /*336e0*/  IMAD.X R196, R196, 0x1, R0, P6 ;  /* 0x00000001c4c47824 */ /* 0x000fe200030e0600 */
[----:B------:R-:W-:-:S05]  /*336f0*/  MOV R6, R87 ;  /* 0x0000005700067202 */ /* 0x000fca0000000f00 */
[----:B------:R1:W-:Y:S01]  /*33700*/  LDGSTS.E [R4+0x3e00], desc[UR16][R6.64], P4 ;  /* 0x03e0000006047fae */ /* 0x0003e2000a1a1010 */
[----:B------:R-:W-:Y:S02]  /*33710*/  ISETP.GT.AND P4, PT, R5, 0x11, PT ;  /* 0x000000110500780c */ /* 0x000fe40003f84270 */
[----:B------:R-:W-:Y:S01]  /*33720*/  IADD3 R202, P6, PT, R202, R2, RZ ;  /* 0x00000002caca7210 */ /* 0x000fe20007fde0ff */
[----:B-1----:R-:W-:Y:S01]  /*33730*/  IMAD.MOV.U32 R6, RZ, RZ, R197 ;  /* 0x000000ffff067224 */ /* 0x002fe200078e00c5 */
[----:B------:R-:W-:-:S05]  /*33740*/  MOV R7, R196 ;  /* 0x000000c400077202 */ /* 0x000fca0000000f00 */
[----:B------:R1:W-:Y:S01]  /*33750*/  LDGSTS.E [R4+0x4000], desc[UR16][R6.64], P5 ;  /* 0x0400000006047fae */ /* 0x0003e2000a9a1010 */
        /* <DEDUP_REMOVED lines=108> */
[----:B-----5:R-:W-:Y:S01]  /*33e20*/  IADD3 R18, P6, PT, R18, R2, RZ ;  /* 0x0000000212127210 */ /* 0x020fe20007fde0ff */
[----:B-1----:R-:W-:Y:S01]  /*33e30*/  IMAD.MOV.U32 R6, RZ, RZ, R252 ;  /* 0x000000ffff067224 */ /* 0x002fe200078e00fc */
[----:B------:R-:W-:-:S03]  /*33e40*/  MOV R7, R251 ;  /* 0x000000fb00077202 */ /* 0x000fc60000000f00 */
[----:B------:R-:W-:Y:S02]  /*33e50*/  IMAD.X R19, R19, 0x1, R0, P6 ;  /* 0x0000000113137824 */ /* 0x000fe400030e0600 */
[----:B------:R1:W-:Y:S01]  /*33e60*/  LDGSTS.E [R4+0x6000], desc[UR16][R6.64], P5 ;  /* 0x0600000006047fae */ /* 0x0003e2000a9a1010 */
[----:B--2---:R-:W-:Y:S02]  /*33e70*/  IADD3 R14, P6, PT, R14, R2, RZ ;  /* 0x000000020e0e7210 */ /* 0x004fe40007fde0ff */
[----:B-1----:R-:W-:-:S04]  /*33e80*/  SEL R6, RZ, 0x4, !P4 ;  /* 0x00000004ff067807 */ /* 0x002fc80006000000 */
[----:B------:R-:W-:Y:S01]  /*33e90*/  SEL R6, R6, RZ, !P3 ;  /* 0x000000ff06067207 */ /* 0x000fe20005800000 */
[--C-:B------:R-:W-:Y:S01]  /*33ea0*/  IMAD.X R15, R15, 0x1, R0.reuse, P6 ;  /* 0x000000010f0f7824 */ /* 0x100fe200030e0600 */
[----:B----4-:R-:W-:Y:S02]  /*33eb0*/  IADD3 R8, P6, PT, R8, R2, RZ ;  /* 0x0000000208087210 */ /* 0x010fe40007fde0ff */
[----:B------:R-:W-:Y:S01]  /*33ec0*/  ISETP.NE.U32.AND P4, PT, R6, RZ, PT ;  /* 0x000000ff0600720c */ /* 0x000fe20003f85070 */
[----:B------:R-:W-:Y:S01]  /*33ed0*/  IMAD.MOV.U32 R7, RZ, RZ, R19 ;  /* 0x000000ffff077224 */ /* 0x000fe200078e0013 */
[----:B------:R-:W-:Y:S01]  /*33ee0*/  MOV R6, R18 ;  /* 0x0000001200067202 */ /* 0x000fe20000000f00 */
[--C-:B---3--:R-:W-:Y:S01]  /*33ef0*/  IMAD.X R11, R11, 0x1, R0.reuse, P6 ;  /* 0x000000010b0b7824 */ /* 0x108fe200030e0600 */
[----:B------:R-:W-:Y:S01]  /*33f00*/  IADD3 R16, P6, PT, R16, R2, RZ ;  /* 0x0000000210107210 */ /* 0x000fe20007fde0ff */
[----:B------:R-:W-:Y:S04]  /*33f10*/  STL [R1+0x4], R18 ;  /* 0x0000041201007387 */ /* 0x000fe80000100800 */
[----:B------:R1:W-:Y:S01]  /*33f20*/  LDGSTS.E [R4+0x6200], desc[UR16][R6.64], P5 ;  /* 0x0620000006047fae */ /* 0x0003e2000a9a1010 */
[----:B------:R-:W-:Y:S01]  /*33f30*/  ISETP.GT.AND P5, PT, R5, 0x1a, PT ;  /* 0x0000001a0500780c */ /* 0x000fe20003fa4270 */
[----:B------:R-:W-:-:S02]  /*33f40*/  IMAD.X R17, R17, 0x1, R0, P6 ;  /* 0x0000000111117824 */ /* 0x000fc400030e0600 */
[----:B------:R-:W-:Y:S04]  /*33f50*/  STL [R1], R19 ;  /* 0x0000001301007387 */ /* 0x000fe80000100800 */
[----:B------:R-:W-:Y:S01]  /*33f60*/  STL [R1+0xc], R14 ;  /* 0x00000c0e01007387 */ /* 0x000fe20000100800 */
[----:B-1----:R-:W-:Y:S01]  /*33f70*/  IMAD.MOV.U32 R6, RZ, RZ, R14 ;  /* 0x000000ffff067224 */ /* 0x002fe200078e000e */
[----:B------:R-:W-:Y:S02]  /*33f80*/  MOV R7, R15 ;  /* 0x0000000f00077202 */ /* 0x000fe40000000f00 */
[----:B------:R1:W-:Y:S04]  /*33f90*/  STL [R1+0x8], R15 ;  /* 0x0000080f01007387 */ /* 0x0003e80000100800 */
[----:B------:R2:W-:Y:S04]  /*33fa0*/  LDGSTS.E [R4+0x6400], desc[UR16][R6.64], P4 ;  /* 0x0640000006047fae */ /* 0x0005e8000a1a1010 */
[----:B------:R-:W-:Y:S04]  /*33fb0*/  STL [R1+0x14], R8 ;  /* 0x0000140801007387 */ /* 0x000fe80000100800 */
[----:B------:R3:W-:Y:S01]  /*33fc0*/  STL [R1+0x10], R11 ;  /* 0x0000100b01007387 */ /* 0x0007e20000100800 */
[----:B--2---:R-:W-:-:S03]  /*33fd0*/  SEL R6, RZ, 0x4, !P5 ;  /* 0x00000004ff067807 */ /* 0x004fc60006800000 */
[----:B-1----:R-:W2:Y:S04]  /*33fe0*/  LDL.LU R15, [R1+0x30] ;  /* 0x00003000010f7983 */ /* 0x002ea80000300800 */
[----:B------:R-:W-:Y:S01]  /*33ff0*/  STL [R1+0x1c], R16 ;  /* 0x00001c1001007387 */ /* 0x000fe20000100800 */
[----:B------:R-:W-:-:S03]  /*34000*/  SEL R6, R6, RZ, !P3 ;  /* 0x000000ff06067207 */ /* 0x000fc60005800000 */
[----:B------:R-:W-:Y:S04]  /*34010*/  STL [R1+0x18], R17 ;  /* 0x0000181101007387 */ /* 0x000fe80000100800 */
[----:B------:R-:W4:Y:S01]  /*34020*/  LDL.LU R14, [R1+0x34] ;  /* 0x00003400010e7983 */ /* 0x000f220000300800 */
[----:B------:R-:W-:Y:S01]  /*34030*/  ISETP.NE.U32.AND P5, PT, R6, RZ, PT ;  /* 0x000000ff0600720c */ /* 0x000fe20003fa5070 */
[----:B------:R-:W-:Y:S01]  /*34040*/  IMAD.MOV.U32 R7, RZ, RZ, R11 ;  /* 0x000000ffff077224 */ /* 0x000fe200078e000b */
[----:B------:R-:W-:Y:S01]  /*34050*/  MOV R6, R8 ;  /* 0x0000000800067202 */ /* 0x000fe20000000f00 */
[----:B---3--:R-:W3:Y:S04]  /*34060*/  LDL.LU R11, [R1+0x38] ;  /* 0x00003800010b7983 */ /* 0x008ee80000300800 */
[----:B------:R-:W5:Y:S01]  /*34070*/  LDL.LU R8, [R1+0x3c] ;  /* 0x00003c0001087983 */ /* 0x000f620000300800 */
[----:B------:R-:W-:-:S03]  /*34080*/  IADD3 R12, P6, PT, R12, R2, RZ ;  /* 0x000000020c0c7210 */ /* 0x000fc60007fde0ff */
[----:B------:R1:W-:Y:S02]  /*34090*/  LDGSTS.E [R4+0x6600], desc[UR16][R6.64], P4 ;  /* 0x0660000006047fae */ /* 0x0003e4000a1a1010 */
[----:B------:R-:W-:Y:S01]  /*340a0*/  IMAD.X R13, R13, 0x1, R0, P6 ;  /* 0x000000010d0d7824 */ /* 0x000fe200030e0600 */
[----:B------:R-:W-:Y:S02]  /*340b0*/  IADD3 R9, P6, PT, R9, R2, RZ ;  /* 0x0000000209097210 */ /* 0x000fe40007fde0ff */
[----:B------:R-:W-:Y:S01]  /*340c0*/  ISETP.GT.AND P4, PT, R5, 0x1b, PT ;  /* 0x0000001b0500780c */ /* 0x000fe20003f84270 */
[----:B------:R-:W-:Y:S01]  /*340d0*/  STL [R1+0x24], R12 ;  /* 0x0000240c01007387 */ /* 0x000fe20000100800 */
[----:B-1----:R-:W-:Y:S01]  /*340e0*/  IMAD.MOV.U32 R6, RZ, RZ, R16 ;  /* 0x000000ffff067224 */ /* 0x002fe200078e0010 */
[----:B------:R-:W-:Y:S01]  /*340f0*/  MOV R7, R17 ;  /* 0x0000001100077202 */ /* 0x000fe20000000f00 */
[----:B------:R-:W-:Y:S01]  /*34100*/  IMAD.X R10, R10, 0x1, R0, P6 ;  /* 0x000000010a0a7824 */ /* 0x000fe200030e0600 */
[----:B------:R1:W-:Y:S04]  /*34110*/  STL [R1+0x20], R13 ;  /* 0x0000200d01007387 */ /* 0x0003e80000100800 */
[----:B------:R1:W-:Y:S04]  /*34120*/  LDGSTS.E [R4+0x6800], desc[UR16][R6.64], P5 ;  /* 0x0680000006047fae */ /* 0x0003e8000a9a1010 */
[----:B------:R-:W3:Y:S04]  /*34130*/  LDL.LU R19, [R1+0x40] ;  /* 0x0000400001137983 */ /* 0x000ee80000300800 */
[----:B------:R-:W-:Y:S01]  /*34140*/  STL [R1+0x2c], R9 ;  /* 0x00002c0901007387 */ /* 0x000fe20000100800 */
[----:B-1----:R-:W-:-:S03]  /*34150*/  SEL R6, RZ, 0x4, !P4 ;  /* 0x00000004ff067807 */ /* 0x002fc60006000000 */
[----:B------:R1:W-:Y:S01]  /*34160*/  STL [R1+0x28], R10 ;  /* 0x0000280a01007387 */ /* 0x0003e20000100800 */
[----:B------:R-:W-:-:S03]  /*34170*/  SEL R6, R6, RZ, !P3 ;  /* 0x000000ff06067207 */ /* 0x000fc60005800000 */
[----:B------:R-:W3:Y:S01]  /*34180*/  LDL.LU R18, [R1+0x44] ;  /* 0x0000440001127983 */ /* 0x000ee20000300800 */
[----:B------:R-:W-:Y:S01]  /*34190*/  IMAD.MOV.U32 R7, RZ, RZ, R13 ;  /* 0x000000ffff077224 */ /* 0x000fe200078e000d */
[----:B------:R-:W-:Y:S02]  /*341a0*/  ISETP.NE.U32.AND P4, PT, R6, RZ, PT ;  /* 0x000000ff0600720c */ /* 0x000fe40003f85070 */
[----:B------:R-:W3:Y:S01]  /*341b0*/  LDL.LU R13, [R1+0x48] ;  /* 0x00004800010d7983 */ /* 0x000ee20000300800 */
[----:B------:R-:W-:-:S03]  /*341c0*/  MOV R6, R12 ;  /* 0x0000000c00067202 */ /* 0x000fc60000000f00 */
[----:B------:R-:W3:Y:S04]  /*341d0*/  LDL.LU R12, [R1+0x4c] ;  /* 0x00004c00010c7983 */ /* 0x000ee80000300800 */
[----:B------:R1:W-:Y:S02]  /*341e0*/  LDGSTS.E [R4+0x6a00], desc[UR16][R6.64], P5 ;  /* 0x06a0000006047fae */ /* 0x0003e4000a9a1010 */
        /* <DEDUP_REMOVED lines=12> */
[--C-:B--2---:R-:W-:Y:S01]  /*342b0*/  IMAD.X R15, R15, 0x1, R0.reuse, P6 ;  /* 0x000000010f0f7824 */ /* 0x104fe200030e0600 */
[----:B-----5:R-:W-:Y:S01]  /*342c0*/  IADD3 R8, P6, PT, R8, R2, RZ ;  /* 0x0000000208087210 */ /* 0x020fe20007fde0ff */
[----:B------:R-:W-:Y:S04]  /*342d0*/  STL [R1+0x34], R14 ;  /* 0x0000340e01007387 */ /* 0x000fe80000100800 */
[----:B---3--:R-:W-:Y:S01]  /*342e0*/  IMAD.X R11, R11, 0x1, R0, P6 ;  /* 0x000000010b0b7824 */ /* 0x008fe200030e0600 */
[----:B------:R1:W-:Y:S01]  /*342f0*/  STL [R1+0x30], R15 ;  /* 0x0000300f01007387 */ /* 0x0003e20000100800 */
[----:B------:R-:W-:Y:S01]  /*34300*/  MOV R6, R14 ;  /* 0x0000000e00067202 */ /* 0x000fe20000000f00 */
[----:B------:R-:W-:Y:S02]  /*34310*/  IMAD.MOV.U32 R7, RZ, RZ, R15 ;  /* 0x000000ffff077224 */ /* 0x000fe400078e000f */
[----:B------:R-:W-:Y:S04]  /*34320*/  STL [R1+0x3c], R8 ;  /* 0x00003c0801007387 */ /* 0x000fe80000100800 */
[----:B------:R2:W-:Y:S04]  /*34330*/  STL [R1+0x38], R11 ;  /* 0x0000380b01007387 */ /* 0x0005e80000100800 */
[----:B-1----:R-:W3:Y:S04]  /*34340*/  LDL.LU R15, [R1+0x60] ;  /* 0x00006000010f7983 */ /* 0x002ee80000300800 */
[----:B------:R-:W4:Y:S04]  /*34350*/  LDL.LU R14, [R1+0x64] ;  /* 0x00006400010e7983 */ /* 0x000f280000300800 */
[----:B------:R1:W-:Y:S01]  /*34360*/  LDGSTS.E [R4+0x6e00], desc[UR16][R6.64], P4 ;  /* 0x06e0000006047fae */ /* 0x0003e2000a1a1010 */
[----:B------:R-:W-:-:S02]  /*34370*/  ISETP.GT.AND P4, PT, R5, 0x1d, PT ;  /* 0x0000001d0500780c */ /* 0x000fc40003f84270 */
[----:B-1----:R-:W-:Y:S01]  /*34380*/  MOV R7, R11 ;  /* 0x0000000b00077202 */ /* 0x002fe20000000f00 */
[----:B------:R-:W-:Y:S01]  /*34390*/  IMAD.MOV.U32 R6, RZ, RZ, R8 ;  /* 0x000000ffff067224 */ /* 0x000fe200078e0008 */
[----:B--2---:R-:W2:Y:S01]  /*343a0*/  LDL.LU R11, [R1+0x68] ;  /* 0x00006800010b7983 */ /* 0x004ea20000300800 */
[----:B------:R-:W-:-:S03]  /*343b0*/  IADD3 R18, P6, PT, R18, R2, RZ ;  /* 0x0000000212127210 */ /* 0x000fc60007fde0ff */
[----:B------:R-:W5:Y:S04]  /*343c0*/  LDL.LU R8, [R1+0x6c] ;  /* 0x00006c0001087983 */ /* 0x000f680000300800 */
[----:B------:R1:W-:Y:S01]  /*343d0*/  LDGSTS.E [R4+0x7000], desc[UR16][R6.64], P5 ;  /* 0x0700000006047fae */ /* 0x0003e2000a9a1010 */
[----:B------:R-:W-:Y:S01]  /*343e0*/  IMAD.X R19, R19, 0x1, R0, P6 ;  /* 0x0000000113137824 */ /* 0x000fe200030e0600 */
[----:B------:R-:W-:Y:S02]  /*343f0*/  IADD3 R12, P6, PT, R12, R2, RZ ;  /* 0x000000020c0c7210 */ /* 0x000fe40007fde0ff */
[----:B-1----:R-:W-:-:S04]  /*34400*/  SEL R6, RZ, 0x4, !P4 ;  /* 0x00000004ff067807 */ /* 0x002fc80006000000 */
[----:B------:R-:W-:Y:S01]  /*34410*/  SEL R6, R6, RZ, !P3 ;  /* 0x000000ff06067207 */ /* 0x000fe20005800000 */
[----:B------:R-:W-:-:S03]  /*34420*/  IMAD.X R13, R13, 0x1, R0, P6 ;  /* 0x000000010d0d7824 */ /* 0x000fc600030e0600 */
[----:B------:R-:W-:Y:S01]  /*34430*/  ISETP.NE.U32.AND P4, PT, R6, RZ, PT ;  /* 0x000000ff0600720c */ /* 0x000fe20003f85070 */
[----:B------:R-:W-:Y:S01]  /*34440*/  IMAD.MOV.U32 R7, RZ, RZ, R19 ;  /* 0x000000ffff077224 */ /* 0x000fe200078e0013 */
[----:B------:R-:W-:Y:S02]  /*34450*/  IADD3 R9, P6, PT, R9, R2, RZ ;  /* 0x0000000209097210 */ /* 0x000fe40007fde0ff */
[----:B------:R-:W-:-:S03]  /*34460*/  MOV R6, R18 ;  /* 0x0000001200067202 */ /* 0x000fc60000000f00 */
[--C-:B------:R-:W-:Y:S02]  /*34470*/  IMAD.X R10, R10, 0x1, R0.reuse, P6 ;  /* 0x000000010a0a7824 */ /* 0x100fe400030e0600 */
[----:B------:R1:W-:Y:S01]  /*34480*/  LDGSTS.E [R4+0x7200], desc[UR16][R6.64], P5 ;  /* 0x0720000006047fae */ /* 0x0003e2000a9a1010 */
[----:B------:R-:W-:Y:S02]  /*34490*/  IADD3 R16, P6, PT, R16, R2, RZ ;  /* 0x0000000210107210 */ /* 0x000fe40007fde0ff */
[----:B------:R-:W-:Y:S01]  /*344a0*/  ISETP.GT.AND P5, PT, R5, 0x1e, PT ;  /* 0x0000001e0500780c */ /* 0x000fe20003fa4270 */
[----:B------:R-:W-:Y:S02]  /*344b0*/  STL [R1+0x44], R18 ;  /* 0x0000441201007387 */ /* 0x000fe40000100800 */
[----:B------:R-:W-:Y:S02]  /*344c0*/  IMAD.X R17, R17, 0x1, R0, P6 ;  /* 0x0000000111117824 */ /* 0x000fe400030e0600 */
[----:B------:R-:W-:Y:S01]  /*344d0*/  STL [R1+0x40], R19 ;  /* 0x0000401301007387 */ /* 0x000fe20000100800 */
[----:B-1----:R-:W-:Y:S01]  /*344e0*/  IMAD.MOV.U32 R6, RZ, RZ, R12 ;  /* 0x000000ffff067224 */ /* 0x002fe200078e000c */
[----:B------:R-:W-:-:S02]  /*344f0*/  MOV R7, R13 ;  /* 0x0000000d00077202 */ /* 0x000fc40000000f00 */
[----:B------:R-:W-:Y:S04]  /*34500*/  STL [R1+0x4c], R12 ;  /* 0x00004c0c01007387 */ /* 0x000fe80000100800 */
[----:B------:R1:W-:Y:S04]  /*34510*/  STL [R1+0x48], R13 ;  /* 0x0000480d01007387 */ /* 0x0003e80000100800 */
[----:B------:R1:W-:Y:S04]  /*34520*/  LDGSTS.E [R4+0x7400], desc[UR16][R6.64], P4 ;  /* 0x0740000006047fae */ /* 0x0003e8000a1a1010 */
[----:B------:R-:W-:Y:S04]  /*34530*/  STL [R1+0x54], R9 ;  /* 0x0000540901007387 */ /* 0x000fe80000100800 */
[----:B------:R1:W-:Y:S02]  /*34540*/  STL [R1+0x50], R10 ;  /* 0x0000500a01007387 */ /* 0x0003e40000100800 */
[----:B-1----:R-:W-:-:S02]  /*34550*/  SEL R6, RZ, 0x4, !P5 ;  /* 0x00000004ff067807 */ /* 0x002fc40006800000 */
[----:B------:R-:W2:Y:S04]  /*34560*/  LDL.LU R13, [R1+0x70] ;  /* 0x00007000010d7983 */ /* 0x000ea80000300800 */
[----:B------:R-:W-:Y:S01]  /*34570*/  STL [R1+0x5c], R16 ;  /* 0x00005c1001007387 */ /* 0x000fe20000100800 */
[----:B------:R-:W-:-:S03]  /*34580*/  SEL R6, R6, RZ, !P3 ;  /* 0x000000ff06067207 */ /* 0x000fc60005800000 */
[----:B------:R-:W-:Y:S04]  /*34590*/  STL [R1+0x58], R17 ;  /* 0x0000581101007387 */ /* 0x000fe80000100800 */
[----:B------:R-:W2:Y:S01]  /*345a0*/  LDL.LU R12, [R1+0x74] ;  /* 0x00007400010c7983 */ /* 0x000ea20000300800 */
[----:B------:R-:W-:Y:S01]  /*345b0*/  ISETP.NE.U32.AND P5, PT, R6, RZ, PT ;  /* 0x000000ff0600720c */ /* 0x000fe20003fa5070 */
[----:B------:R-:W-:Y:S01]  /*345c0*/  IMAD.MOV.U32 R7, RZ, RZ, R10 ;  /* 0x000000ffff077224 */ /* 0x000fe200078e000a */
[----:B------:R-:W-:Y:S01]  /*345d0*/  MOV R6, R9 ;  /* 0x0000000900067202 */ /* 0x000fe20000000f00 */
[----:B------:R-:W2:Y:S04]  /*345e0*/  LDL.LU R10, [R1+0x78] ;  /* 0x00007800010a7983 */ /* 0x000ea80000300800 */
[----:B------:R-:W2:Y:S04]  /*345f0*/  LDL.LU R9, [R1+0x7c] ;  /* 0x00007c0001097983 */ /* 0x000ea80000300800 */
[----:B------:R1:W-:Y:S01]  /*34600*/  LDGSTS.E [R4+0x7600], desc[UR16][R6.64], P4 ;  /* 0x0760000006047fae */ /* 0x0003e2000a1a1010 */
[----:B------:R-:W-:Y:S01]  /*34610*/  ISETP.GT.AND P4, PT, R5, 0x1f, PT ;  /* 0x0000001f0500780c */ /* 0x000fe20003f84270 */
[----:B-1----:R-:W-:Y:S01]  /*34620*/  IMAD.MOV.U32 R6, RZ, RZ, R16 ;  /* 0x000000ffff067224 */ /* 0x002fe200078e0010 */
[----:B------:R-:W-:-:S05]  /*34630*/  MOV R7, R17 ;  /* 0x0000001100077202 */ /* 0x000fca0000000f00 */
[----:B------:R1:W-:Y:S02]  /*34640*/  LDGSTS.E [R4+0x7800], desc[UR16][R6.64], P5 ;  /* 0x0780000006047fae */ /* 0x0003e4000a9a1010 */
[----:B-1----:R-:W-:-:S04]  /*34650*/  SEL R6, RZ, 0x4, !P4 ;  /* 0x00000004ff067807 */ /* 0x002fc80006000000 */
[----:B------:R-:W-:-:S04]  /*34660*/  SEL R6, R6, RZ, !P3 ;  /* 0x000000ff06067207 */ /* 0x000fc80005800000 */
[----:B------:R-:W-:Y:S02]  /*34670*/  ISETP.NE.U32.AND P4, PT, R6, RZ, PT ;  /* 0x000000ff0600720c */ /* 0x000fe40003f85070 */
[----:B----4-:R-:W-:-:S05]  /*34680*/  IADD3 R14, P6, PT, R14, R2, RZ ;  /* 0x000000020e0e7210 */ /* 0x010fca0007fde0ff */
[----:B---3--:R-:W-:Y:S01]  /*34690*/  IMAD.X R15, R15, 0x1, R0, P6 ;  /* 0x000000010f0f7824 */ /* 0x008fe200030e0600 */
[----:B------:R-:W-:Y:S04]  /*346a0*/  STL [R1+0x64], R14 ;  /* 0x0000640e01007387 */ /* 0x000fe80000100800 */
[----:B------:R1:W-:Y:S04]  /*346b0*/  STL [R1+0x60], R15 ;  /* 0x0000600f01007387 */ /* 0x0003e80000100800 */
[----:B------:R-:W3:Y:S01]  /*346c0*/  LDL.LU R19, [R1+0x80] ;  /* 0x0000800001137983 */ /* 0x000ee20000300800 */
[----:B-----5:R-:W-:-:S05]  /*346d0*/  IADD3 R8, P6, PT, R8, R2, RZ ;  /* 0x0000000208087210 */ /* 0x020fca0007fde0ff */
[----:B--2---:R-:W-:Y:S01]  /*346e0*/  IMAD.X R11, R11, 0x1, R0, P6 ;  /* 0x000000010b0b7824 */ /* 0x004fe200030e0600 */
[----:B------:R-:W-:Y:S04]  /*346f0*/  STL [R1+0x6c], R8 ;  /* 0x00006c0801007387 */ /* 0x000fe80000100800 */
[----:B------:R2:W-:Y:S04]  /*34700*/  STL [R1+0x68], R11 ;  /* 0x0000680b01007387 */ /* 0x0005e80000100800 */
[----:B------:R-:W4:Y:S01]  /*34710*/  LDL.LU R18, [R1+0x84] ;  /* 0x0000840001127983 */ /* 0x000f220000300800 */
[----:B------:R-:W-:Y:S01]  /*34720*/  MOV R6, R14 ;  /* 0x0000000e00067202 */ /* 0x000fe20000000f00 */
[----:B------:R-:W-:-:S02]  /*34730*/  IMAD.MOV.U32 R7, RZ, RZ, R15 ;  /* 0x000000ffff077224 */ /* 0x000fc400078e000f */
[----:B-1----:R-:W5:Y:S04]  /*34740*/  LDL.LU R15, [R1+0x88] ;  /* 0x00008800010f7983 */ /* 0x002f680000300800 */
[----:B------:R-:W5:Y:S04]  /*34750*/  LDL.LU R14, [R1+0x8c] ;  /* 0x00008c00010e7983 */ /* 0x000f680000300800 */
[----:B------:R1:W-:Y:S02]  /*34760*/  LDGSTS.E [R4+0x7a00], desc[UR16][R6.64], P5 ;  /* 0x07a0000006047fae */ /* 0x0003e4000a9a1010 */
[----:B-1----:R-:W-:Y:S01]  /*34770*/  MOV R7, R11 ;  /* 0x0000000b00077202 */ /* 0x002fe20000000f00 */
[----:B------:R-:W-:Y:S01]  /*34780*/  IMAD.MOV.U32 R6, RZ, RZ, R8 ;  /* 0x000000ffff067224 */ /* 0x000fe200078e0008 */
[----:B--2---:R-:W2:Y:S04]  /*34790*/  LDL.LU R11, [R1+0x90] ;  /* 0x00009000010b7983 */ /* 0x004ea80000300800 */
[----:B------:R-:W2:Y:S04]  /*347a0*/  LDL.LU R8, [R1+0x94] ;  /* 0x0000940001087983 */ /* 0x000ea80000300800 */
[----:B------:R-:W2:Y:S04]  /*347b0*/  LDL.LU R17, [R1+0x98] ;  /* 0x0000980001117983 */ /* 0x000ea80000300800 */
[----:B------:R-:W2:Y:S01]  /*347c0*/  LDL.LU R16, [R1+0x9c] ;  /* 0x00009c0001107983 */ /* 0x000ea20000300800 */
[----:B------:R-:W-:-:S03]  /*347d0*/  ISETP.GT.AND P5, PT, R5, 0x20, PT ;  /* 0x000000200500780c */ /* 0x000fc60003fa4270 */
[----:B------:R1:W-:Y:S02]  /*347e0*/  LDGSTS.E [R4+0x7c00], desc[UR16][R6.64], P4 ;  /* 0x07c0000006047fae */ /* 0x0003e4000a1a1010 */
[----:B-1----:R-:W-:Y:S02]  /*347f0*/  SEL R6, RZ, 0x4, !P5 ;  /* 0x00000004ff067807 */ /* 0x002fe40006800000 */
[----:B------:R-:W-:-:S05]  /*34800*/  IADD3 R12, P6, PT, R12, R2, RZ ;  /* 0x000000020c0c7210 */ /* 0x000fca0007fde0ff */
[--C-:B------:R-:W-:Y:S01]  /*34810*/  IMAD.X R13, R13, 0x1, R0.reuse, P6 ;  /* 0x000000010d0d7824 */ /* 0x100fe200030e0600 */
[----:B------:R-:W-:Y:S02]  /*34820*/  IADD3 R9, P6, PT, R9, R2, RZ ;  /* 0x0000000209097210 */ /* 0x000fe40007fde0ff */
[----:B------:R-:W-:Y:S01]  /*34830*/  SEL R6, R6, RZ, !P3 ;  /* 0x000000ff06067207 */ /* 0x000fe20005800000 */
[----:B------:R-:W-:Y:S02]  /*34840*/  STL [R1+0x74], R12 ;  /* 0x0000740c01007387 */ /* 0x000fe40000100800 */
[----:B------:R-:W-:Y:S01]  /*34850*/  IMAD.X R10, R10, 0x1, R0, P6 ;  /* 0x000000010a0a7824 */ /* 0x000fe200030e0600 */
[----:B------:R-:W-:Y:S01]  /*34860*/  ISETP.NE.U32.AND P5, PT, R6, RZ, PT ;  /* 0x000000ff0600720c */ /* 0x000fe20003fa5070 */
[----:B------:R1:W-:Y:S01]  /*34870*/  STL [R1+0x70], R13 ;  /* 0x0000700d01007387 */ /* 0x0003e20000100800 */
[----:B------:R-:W-:Y:S01]  /*34880*/  MOV R6, R12 ;  /* 0x0000000c00067202 */ /* 0x000fe20000000f00 */
[----:B------:R-:W-:-:S02]  /*34890*/  IMAD.MOV.U32 R7, RZ, RZ, R13 ;  /* 0x000000ffff077224 */ /* 0x000fc400078e000d */
[----:B------:R-:W-:Y:S04]  /*348a0*/  STL [R1+0x7c], R9 ;  /* 0x00007c0901007387 */ /* 0x000fe80000100800 */
[----:B------:R1:W-:Y:S04]  /*348b0*/  STL [R1+0x78], R10 ;  /* 0x0000780a01007387 */ /* 0x0003e80000100800 */
[----:B-1----:R-:W2:Y:S04]  /*348c0*/  LDL.LU R13, [R1+0xa0] ;  /* 0x0000a000010d7983 */ /* 0x002ea80000300800 */
[----:B------:R-:W2:Y:S04]  /*348d0*/  LDL.LU R12, [R1+0xa4] ;  /* 0x0000a400010c7983 */ /* 0x000ea80000300800 */
[----:B------:R1:W-:Y:S02]  /*348e0*/  LDGSTS.E [R4+0x7e00], desc[UR16][R6.64], P4 ;  /* 0x07e0000006047fae */ /* 0x0003e4000a1a1010 */
[----:B-1----:R-:W-:Y:S01]  /*348f0*/  MOV R7, R10 ;  /* 0x0000000a00077202 */ /* 0x002fe20000000f00 */
[----:B------:R-:W-:Y:S01]  /*34900*/  IMAD.MOV.U32 R6, RZ, RZ, R9 ;  /* 0x000000ffff067224 */ /* 0x000fe200078e0009 */
[----:B------:R-:W2:Y:S04]  /*34910*/  LDL.LU R10, [R1+0xa8] ;  /* 0x0000a800010a7983 */ /* 0x000ea80000300800 */
[----:B------:R-:W2:Y:S01]  /*34920*/  LDL.LU R9, [R1+0xac] ;  /* 0x0000ac0001097983 */ /* 0x000ea20000300800 */
[----:B------:R-:W-:-:S03]  /*34930*/  ISETP.GT.AND P4, PT, R5, 0x21, PT ;  /* 0x000000210500780c */ /* 0x000fc60003f84270 */
        /* <DEDUP_REMOVED lines=9> */
[----:B------:R-:W-:-:S04]  /*349d0*/  IMAD.X R15, R15, 0x1, R0, P6 ;  /* 0x000000010f0f7824 */ /* 0x000fc800030e0600 */
[----:B------:R1:W-:Y:S01]  /*349e0*/  LDGSTS.E [R4+0x8200], desc[UR16][R6.64], P5 ;  /* 0x0820000006047fae */ /* 0x0003e2000a9a1010 */
[----:B------:R-:W-:-:S03]  /*349f0*/  ISETP.GT.AND P5, PT, R5, 0x22, PT ;  /* 0x000000220500780c */ /* 0x000fc60003fa4270 */
[----:B------:R-:W-:Y:S01]  /*34a00*/  STL [R1+0x84], R18 ;  /* 0x0000841201007387 */ /* 0x000fe20000100800 */
[----:B--2---:R-:W-:Y:S01]  /*34a10*/  IADD3 R8, P6, PT, R8, R2, RZ ;  /* 0x0000000208087210 */ /* 0x004fe20007fde0ff */
[----:B-1----:R-:W-:Y:S01]  /*34a20*/  IMAD.MOV.U32 R6, RZ, RZ, R14 ;  /* 0x000000ffff067224 */ /* 0x002fe200078e000e */
[----:B------:R-:W-:-:S03]  /*34a30*/  MOV R7, R15 ;  /* 0x0000000f00077202 */ /* 0x000fc60000000f00 */
[----:B------:R-:W-:Y:S01]  /*34a40*/  IMAD.X R11, R11, 0x1, R0, P6 ;  /* 0x000000010b0b7824 */ /* 0x000fe200030e0600 */
[----:B------:R-:W-:Y:S01]  /*34a50*/  STL [R1+0x80], R19 ;  /* 0x0000801301007387 */ /* 0x000fe20000100800 */
[----:B------:R-:W-:-:S03]  /*34a60*/  IADD3 R16, P6, PT, R16, R2, RZ ;  /* 0x0000000210107210 */ /* 0x000fc60007fde0ff */
[----:B------:R-:W-:Y:S02]  /*34a70*/  STL [R1+0x8c], R14 ;  /* 0x00008c0e01007387 */ /* 0x000fe40000100800 */
[----:B------:R-:W-:Y:S02]  /*34a80*/  IMAD.X R17, R17, 0x1, R0, P6 ;  /* 0x0000000111117824 */ /* 0x000fe400030e0600 */
        /* <DEDUP_REMOVED lines=14> */
[----:B------:R-:W5:Y:S04]  /*34b70*/  LDL.LU R8, [R1+0xbc] ;  /* 0x0000bc0001087983 */ /* 0x000f680000300800 */
[----:B------:R1:W-:Y:S01]  /*34b80*/  LDGSTS.E [R4+0x8600], desc[UR16][R6.64], P4 ;  /* 0x0860000006047fae */ /* 0x0003e2000a1a1010 */
[----:B------:R-:W-:-:S02]  /*34b90*/  ISETP.GT.AND P4, PT, R5, 0x23, PT ;  /* 0x000000230500780c */ /* 0x000fc40003f84270 */
[----:B------:R-:W-:Y:S01]  /*34ba0*/  IADD3 R12, P6, PT, R12, R2, RZ ;  /* 0x000000020c0c7210 */ /* 0x000fe20007fde0ff */
[----:B-1----:R-:W-:Y:S01]  /*34bb0*/  IMAD.MOV.U32 R6, RZ, RZ, R16 ;  /* 0x000000ffff067224 */ /* 0x002fe200078e0010 */
[----:B------:R-:W-:-:S03]  /*34bc0*/  MOV R7, R17 ;  /* 0x0000001100077202 */ /* 0x000fc60000000f00 */
[----:B------:R-:W-:Y:S01]  /*34bd0*/  IMAD.X R13, R13, 0x1, R0, P6 ;  /* 0x000000010d0d7824 */ /* 0x000fe200030e0600 */
[----:B------:R-:W-:Y:S04]  /*34be0*/  STL [R1+0xa4], R12 ;  /* 0x0000a40c01007387 */ /* 0x000fe80000100800 */
[----:B------:R1:W-:Y:S04]  /*34bf0*/  LDGSTS.E [R4+0x8800], desc[UR16][R6.64], P5 ;  /* 0x0880000006047fae */ /* 0x0003e8000a9a1010 */
[----:B------:R1:W-:Y:S04]  /*34c00*/  STL [R1+0xa0], R13 ;  /* 0x0000a00d01007387 */ /* 0x0003e80000100800 */
[----:B------:R-:W3:Y:S01]  /*34c10*/  LDL.LU R19, [R1+0xc0] ;  /* 0x0000c00001137983 */ /* 0x000ee20000300800 */
[----:B------:R-:W-:-:S02]  /*34c20*/  IADD3 R9, P6, PT, R9, R2, RZ ;  /* 0x0000000209097210 */ /* 0x000fc40007fde0ff */
[----:B-1----:R-:W-:-:S03]  /*34c30*/  SEL R6, RZ, 0x4, !P4 ;  /* 0x00000004ff067807 */ /* 0x002fc60006000000 */
[----:B------:R-:W-:Y:S01]  /*34c40*/  IMAD.X R10, R10, 0x1, R0, P6 ;  /* 0x000000010a0a7824 */ /* 0x000fe200030e0600 */
[----:B------:R-:W-:Y:S01]  /*34c50*/  STL [R1+0xac], R9 ;  /* 0x0000ac0901007387 */ /* 0x000fe20000100800 */
[----:B------:R-:W-:-:S03]  /*34c60*/  SEL R6, R6, RZ, !P3 ;  /* 0x000000ff06067207 */ /* 0x000fc60005800000 */
[----:B------:R1:W-:Y:S01]  /*34c70*/  STL [R1+0xa8], R10 ;  /* 0x0000a80a01007387 */ /* 0x0003e20000100800 */
[----:B------:R-:W-:-:S03]  /*34c80*/  ISETP.NE.U32.AND P4, PT, R6, RZ, PT ;  /* 0x000000ff0600720c */ /* 0x000fc60003f85070 */
[----:B------:R-:W3:Y:S01]  /*34c90*/  LDL.LU R18, [R1+0xc4] ;  /* 0x0000c40001127983 */ /* 0x000ee20000300800 */
[----:B------:R-:W-:Y:S01]  /*34ca0*/  MOV R6, R12 ;  /* 0x0000000c00067202 */ /* 0x000fe20000000f00 */
[----:B------:R-:W-:Y:S02]  /*34cb0*/  IMAD.MOV.U32 R7, RZ, RZ, R13 ;  /* 0x000000ffff077224 */ /* 0x000fe400078e000d */
[----:B------:R-:W3:Y:S04]  /*34cc0*/  LDL.LU R13, [R1+0xc8] ;  /* 0x0000c800010d7983 */ /* 0x000ee80000300800 */
        /* <DEDUP_REMOVED lines=29> */
[----:B--2---:R-:W2:Y:S04]  /*34ea0*/  LDL.LU R11, [R1+0xe8] ;  /* 0x0000e800010b7983 */ /* 0x004ea80000300800 */
[----:B------:R-:W5:Y:S04]  /*34eb0*/  LDL.LU R8, [R1+0xec] ;  /* 0x0000ec0001087983 */ /* 0x000f680000300800 */
[----:B------:R1:W-:Y:S01]  /*34ec0*/  LDGSTS.E [R4+0x9000], desc[UR16][R6.64], P5 ;  /* 0x0900000006047fae */ /* 0x0003e2000a9a1010 */
[----:B------:R-:W-:-:S05]  /*34ed0*/  IADD3 R18, P6, PT, R18, R2, RZ ;  /* 0x0000000212127210 */ /* 0x000fca0007fde0ff */
[--C-:B------:R-:W-:Y:S01]  /*34ee0*/  IMAD.X R19, R19, 0x1, R0.reuse, P6 ;  /* 0x0000000113137824 */ /* 0x100fe200030e0600 */
[----:B-1----:R-:W-:Y:S02]  /*34ef0*/  SEL R6, RZ, 0x4, !P4 ;  /* 0x00000004ff067807 */ /* 0x002fe40006000000 */
[----:B------:R-:W-:Y:S02]  /*34f00*/  IADD3 R12, P6, PT, R12, R2, RZ ;  /* 0x000000020c0c7210 */ /* 0x000fe40007fde0ff */
[----:B------:R-:W-:Y:S01]  /*34f10*/  SEL R6, R6, RZ, !P3 ;  /* 0x000000ff06067207 */ /* 0x000fe20005800000 */
[----:B------:R-:W-:Y:S02]  /*34f20*/  IMAD.MOV.U32 R7, RZ, RZ, R19 ;  /* 0x000000ffff077224 */ /* 0x000fe400078e0013 */
[----:B------:R-:W-:Y:S01]  /*34f30*/  IMAD.X R13, R13, 0x1, R0, P6 ;  /* 0x000000010d0d7824 */ /* 0x000fe200030e0600 */
[----:B------:R-:W-:Y:S02]  /*34f40*/  ISETP.NE.U32.AND P4, PT, R6, RZ, PT ;  /* 0x000000ff0600720c */ /* 0x000fe40003f85070 */
[----:B------:R-:W-:Y:S01]  /*34f50*/  MOV R6, R18 ;  /* 0x0000001200067202 */ /* 0x000fe20000000f00 */
[----:B------:R-:W-:Y:S04]  /*34f60*/  STL [R1+0xc4], R18 ;  /* 0x0000c41201007387 */ /* 0x000fe80000100800 */
[----:B------:R1:W-:Y:S01]  /*34f70*/  LDGSTS.E [R4+0x9200], desc[UR16][R6.64], P5 ;  /* 0x0920000006047fae */ /* 0x0003e2000a9a1010 */
[----:B------:R-:W-:-:S03]  /*34f80*/  IADD3 R9, P6, PT, R9, R2, RZ ;  /* 0x0000000209097210 */ /* 0x000fc60007fde0ff */
[----:B------:R-:W-:Y:S02]  /*34f90*/  STL [R1+0xc0], R19 ;  /* 0x0000c01301007387 */ /* 0x000fe40000100800 */
[----:B------:R-:W-:Y:S01]  /*34fa0*/  IMAD.X R10, R10, 0x1, R0, P6 ;  /* 0x000000010a0a7824 */ /* 0x000fe200030e0600 */
[----:B-1----:R-:W-:Y:S01]  /*34fb0*/  MOV R7, R13 ;  /* 0x0000000d00077202 */ /* 0x002fe20000000f00 */
[----:B------:R-:W-:Y:S01]  /*34fc0*/  IMAD.MOV.U32 R6, RZ, RZ, R12 ;  /* 0x000000ffff067224 */ /* 0x000fe200078e000c */
[----:B------:R-:W-:Y:S01]  /*34fd0*/  IADD3 R16, P6, PT, R16, R2, RZ ;  /* 0x0000000210107210 */ /* 0x000fe20007fde0ff */
[----:B------:R-:W-:Y:S01]  /*34fe0*/  STL [R1+0xcc], R12 ;  /* 0x0000cc0c01007387 */ /* 0x000fe20000100800 */
[----:B------:R-:W-:-:S03]  /*34ff0*/  ISETP.GT.AND P5, PT, R5, 0x26, PT ;  /* 0x000000260500780c */ /* 0x000fc60003fa4270 */
[----:B------:R1:W-:Y:S01]  /*35000*/  STL [R1+0xc8], R13 ;  /* 0x0000c80d01007387 */ /* 0x0003e20000100800 */
[----:B------:R-:W-:-:S03]  /*35010*/  IMAD.X R17, R17, 0x1, R0, P6 ;  /* 0x0000000111117824 */ /* 0x000fc600030e0600 */
        /* <DEDUP_REMOVED lines=1765> */
[----:B------:R1:W-:Y:S01]  /*3be70*/  STL [R1+0x5dc], R16 ;  /* 0x0005dc1001007387 */ /* 0x0003e20000100800 */
        /* <DEDUP_REMOVED lines=18> */
[----:B------:R1:W-:Y:S04]  /*3bfa0*/  STL [R1+0x5e4], R14 ;  /* 0x0005e40e01007387 */ /* 0x0003e80000100800 */
[----:B------:R-:W-:Y:S04]  /*3bfb0*/  STL [R1+0x5e0], R15 ;  /* 0x0005e00f01007387 */ /* 0x000fe80000100800 */
        /* <DEDUP_REMOVED lines=8> */
[----:B------:R-:W5:Y:S04]  /*3c040*/  LDL.LU R16, [R1+0x608] ;  /* 0x0006080001107983 */ /* 0x000f680000300800 */
[----:B-1----:R-:W5:Y:S04]  /*3c050*/  LDL.LU R14, [R1+0x60c] ;  /* 0x00060c00010e7983 */ /* 0x002f680000300800 */
[----:B------:R1:W-:Y:S01]  /*3c060*/  LDGSTS.E [R4+0x1da00], desc[UR16][R6.64], P5 ;  /* 0x1da0000006047fae */ /* 0x0003e2000a9a1010 */
[----:B------:R-:W-:Y:S02]  /*3c070*/  ISETP.GT.AND P5, PT, R5, 0x78, PT ;  /* 0x000000780500780c */ /* 0x000fe40003fa4270 */
[----:B-1----:R-:W-:Y:S01]  /*3c080*/  MOV R7, R11 ;  /* 0x0000000b00077202 */ /* 0x002fe20000000f00 */
[----:B------:R-:W-:Y:S01]  /*3c090*/  IMAD.MOV.U32 R6, RZ, RZ, R8 ;  /* 0x000000ffff067224 */ /* 0x000fe200078e0008 */
[----:B--2---:R-:W2:Y:S04]  /*3c0a0*/  LDL.LU R11, [R1+0x610] ;  /* 0x00061000010b7983 */ /* 0x004ea80000300800 */
[----:B------:R-:W2:Y:S04]  /*3c0b0*/  LDL.LU R8, [R1+0x614] ;  /* 0x0006140001087983 */ /* 0x000ea80000300800 */
[----:B------:R-:W2:Y:S04]  /*3c0c0*/  LDL.LU R17, [R1+0x618] ;  /* 0x0006180001117983 */ /* 0x000ea80000300800 */
[----:B------:R-:W2:Y:S04]  /*3c0d0*/  LDL.LU R15, [R1+0x61c] ;  /* 0x00061c00010f7983 */ /* 0x000ea80000300800 */
[----:B------:R1:W-:Y:S02]  /*3c0e0*/  LDGSTS.E [R4+0x1dc00], desc[UR16][R6.64], P4 ;  /* 0x1dc0000006047fae */ /* 0x0003e4000a1a1010 */
[----:B-1----:R-:W-:-:S04]  /*3c0f0*/  SEL R6, RZ, 0x4, !P5 ;  /* 0x00000004ff067807 */ /* 0x002fc80006800000 */
[----:B------:R-:W-:Y:S02]  /*3c100*/  SEL R6, R6, RZ, !P3 ;  /* 0x000000ff06067207 */ /* 0x000fe40005800000 */
[----:B------:R-:W-:-:S05]  /*3c110*/  IADD3 R12, P6, PT, R12, R2, RZ ;  /* 0x000000020c0c7210 */ /* 0x000fca0007fde0ff */
[----:B------:R-:W-:Y:S01]  /*3c120*/  IMAD.X R13, R13, 0x1, R0, P6 ;  /* 0x000000010d0d7824 */ /* 0x000fe200030e0600 */
[----:B------:R-:W-:-:S03]  /*3c130*/  IADD3 R9, P6, PT, R9, R2, RZ ;  /* 0x0000000209097210 */ /* 0x000fc60007fde0ff */
        /* <DEDUP_REMOVED lines=9> */
[----:B-1----:R-:W2:Y:S01]  /*3c1d0*/  LDL.LU R12, [R1+0x620] ;  /* 0x00062000010c7983 */ /* 0x002ea20000300800 */
[----:B------:R-:W-:-:S03]  /*3c1e0*/  MOV R7, R10 ;  /* 0x0000000a00077202 */ /* 0x000fc60000000f00 */
[----:B------:R-:W2:Y:S01]  /*3c1f0*/  LDL.LU R10, [R1+0x624] ;  /* 0x00062400010a7983 */ /* 0x000ea20000300800 */
[----:B------:R-:W-:-:S03]  /*3c200*/  IMAD.MOV.U32 R6, RZ, RZ, R9 ;  /* 0x000000ffff067224 */ /* 0x000fc600078e0009 */
        /* <DEDUP_REMOVED lines=29> */
[----:B-1----:R-:W2:Y:S01]  /*3c3e0*/  LDL.LU R16, [R1+0x630] ;  /* 0x0006300001107983 */ /* 0x002ea20000300800 */
[----:B------:R-:W-:-:S03]  /*3c3f0*/  SEL R6, R6, RZ, !P3 ;  /* 0x000000ff06067207 */ /* 0x000fc60005800000 */
[----:B------:R-:W-:Y:S04]  /*3c400*/  STL [R1+0x61c], R15 ;  /* 0x00061c0f01007387 */ /* 0x000fe80000100800 */
[----:B------:R-:W-:Y:S01]  /*3c410*/  STL [R1+0x618], R17 ;  /* 0x0006181101007387 */ /* 0x000fe20000100800 */
[----:B------:R-:W-:-:S03]  /*3c420*/  ISETP.NE.U32.AND P5, PT, R6, RZ, PT ;  /* 0x000000ff0600720c */ /* 0x000fc60003fa5070 */
[----:B------:R-:W4:Y:S01]  /*3c430*/  LDL.LU R14, [R1+0x634] ;  /* 0x00063400010e7983 */ /* 0x000f220000300800 */
[----:B------:R-:W-:Y:S01]  /*3c440*/  IMAD.MOV.U32 R7, RZ, RZ, R11 ;  /* 0x000000ffff077224 */ /* 0x000fe200078e000b */
[----:B------:R-:W-:Y:S02]  /*3c450*/  MOV R6, R8 ;  /* 0x0000000800067202 */ /* 0x000fe40000000f00 */
[----:B---3--:R-:W3:Y:S04]  /*3c460*/  LDL.LU R11, [R1+0x638] ;  /* 0x00063800010b7983 */ /* 0x008ee80000300800 */
[----:B------:R-:W5:Y:S04]  /*3c470*/  LDL.LU R8, [R1+0x63c] ;  /* 0x00063c0001087983 */ /* 0x000f680000300800 */
[----:B------:R1:W-:Y:S01]  /*3c480*/  LDGSTS.E [R4+0x1e600], desc[UR16][R6.64], P4 ;  /* 0x1e60000006047fae */ /* 0x0003e2000a1a1010 */
[----:B------:R-:W-:Y:S01]  /*3c490*/  ISETP.GT.AND P4, PT, R5, 0x7b, PT ;  /* 0x0000007b0500780c */ /* 0x000fe20003f84270 */
[----:B-1----:R-:W-:Y:S01]  /*3c4a0*/  IMAD.MOV.U32 R6, RZ, RZ, R15 ;  /* 0x000000ffff067224 */ /* 0x002fe200078e000f */
[----:B------:R-:W-:-:S05]  /*3c4b0*/  MOV R7, R17 ;  /* 0x0000001100077202 */ /* 0x000fca0000000f00 */
[----:B------:R1:W-:Y:S01]  /*3c4c0*/  LDGSTS.E [R4+0x1e800], desc[UR16][R6.64], P5 ;  /* 0x1e80000006047fae */ /* 0x0003e2000a9a1010 */
[----:B------:R-:W-:-:S05]  /*3c4d0*/  IADD3 R10, P6, PT, R10, R2, RZ ;  /* 0x000000020a0a7210 */ /* 0x000fca0007fde0ff */
[--C-:B------:R-:W-:Y:S01]  /*3c4e0*/  IMAD.X R12, R12, 0x1, R0.reuse, P6 ;  /* 0x000000010c0c7824 */ /* 0x100fe200030e0600 */
[----:B------:R-:W-:Y:S02]  /*3c4f0*/  IADD3 R9, P6, PT, R9, R2, RZ ;  /* 0x0000000209097210 */ /* 0x000fe40007fde0ff */
[----:B-1----:R-:W-:Y:S01]  /*3c500*/  SEL R6, RZ, 0x4, !P4 ;  /* 0x00000004ff067807 */ /* 0x002fe20006000000 */
[----:B------:R-:W-:Y:S02]  /*3c510*/  STL [R1+0x624], R10 ;  /* 0x0006240a01007387 */ /* 0x000fe40000100800 */
[----:B------:R-:W-:Y:S01]  /*3c520*/  IMAD.X R13, R13, 0x1, R0, P6 ;  /* 0x000000010d0d7824 */ /* 0x000fe200030e0600 */
[----:B------:R-:W-:Y:S01]  /*3c530*/  SEL R6, R6, RZ, !P3 ;  /* 0x000000ff06067207 */ /* 0x000fe20005800000 */
[----:B------:R1:W-:Y:S01]  /*3c540*/  STL [R1+0x620], R12 ;  /* 0x0006200c01007387 */ /* 0x0003e20000100800 */
[----:B------:R-:W-:Y:S02]  /*3c550*/  IMAD.MOV.U32 R7, RZ, RZ, R12 ;  /* 0x000000ffff077224 */ /* 0x000fe400078e000c */
[----:B------:R-:W-:-:S02]  /*3c560*/  ISETP.NE.U32.AND P4, PT, R6, RZ, PT ;  /* 0x000000ff0600720c */ /* 0x000fc40003f85070 */
[----:B------:R-:W-:Y:S01]  /*3c570*/  MOV R6, R10 ;  /* 0x0000000a00067202 */ /* 0x000fe20000000f00 */
[----:B-1----:R-:W3:Y:S04]  /*3c580*/  LDL.LU R12, [R1+0x640] ;  /* 0x00064000010c7983 */ /* 0x002ee80000300800 */
[----:B------:R-:W-:Y:S04]  /*3c590*/  STL [R1+0x62c], R9 ;  /* 0x00062c0901007387 */ /* 0x000fe80000100800 */
[----:B------:R1:W-:Y:S04]  /*3c5a0*/  STL [R1+0x628], R13 ;  /* 0x0006280d01007387 */ /* 0x0003e80000100800 */
[----:B------:R-:W3:Y:S04]  /*3c5b0*/  LDL.LU R10, [R1+0x644] ;  /* 0x00064400010a7983 */ /* 0x000ee80000300800 */
[----:B------:R-:W3:Y:S04]  /*3c5c0*/  LDL.LU R19, [R1+0x648] ;  /* 0x0006480001137983 */ /* 0x000ee80000300800 */
[----:B------:R-:W3:Y:S04]  /*3c5d0*/  LDL.LU R18, [R1+0x64c] ;  /* 0x00064c0001127983 */ /* 0x000ee80000300800 */
[----:B------:R-:W3:Y:S04]  /*3c5e0*/  LDL.LU R17, [R1+0x650] ;  /* 0x0006500001117983 */ /* 0x000ee80000300800 */
[----:B------:R-:W3:Y:S04]  /*3c5f0*/  LDL.LU R15, [R1+0x654] ;  /* 0x00065400010f7983 */ /* 0x000ee80000300800 */
[----:B------:R1:W-:Y:S02]  /*3c600*/  LDGSTS.E [R4+0x1ea00], desc[UR16][R6.64], P5 ;  /* 0x1ea0000006047fae */ /* 0x0003e4000a9a1010 */
[----:B-1----:R-:W-:Y:S01]  /*3c610*/  MOV R7, R13 ;  /* 0x0000000d00077202 */ /* 0x002fe20000000f00 */
[----:B------:R-:W-:Y:S01]  /*3c620*/  IMAD.MOV.U32 R6, RZ, RZ, R9 ;  /* 0x000000ffff067224 */ /* 0x000fe200078e0009 */
        /* <DEDUP_REMOVED lines=13> */
[----:B------:R-:W-:Y:S01]  /*3c700*/  IMAD.MOV.U32 R7, RZ, RZ, R16 ;  /* 0x000000ffff077224 */ /* 0x000fe200078e0010 */
[----:B------:R-:W-:Y:S02]  /*3c710*/  MOV R6, R14 ;  /* 0x0000000e00067202 */ /* 0x000fe40000000f00 */
[----:B------:R2:W-:Y:S04]  /*3c720*/  STL [R1+0x63c], R8 ;  /* 0x00063c0801007387 */ /* 0x0005e80000100800 */
[----:B------:R3:W-:Y:S04]  /*3c730*/  STL [R1+0x638], R11 ;  /* 0x0006380b01007387 */ /* 0x0007e80000100800 */
[----:B-1----:R-:W4:Y:S04]  /*3c740*/  LDL.LU R16, [R1+0x660] ;  /* 0x0006600001107983 */ /* 0x002f280000300800 */
[----:B------:R-:W5:Y:S04]  /*3c750*/  LDL.LU R14, [R1+0x664] ;  /* 0x00066400010e7983 */ /* 0x000f680000300800 */
[----:B------:R1:W-:Y:S01]  /*3c760*/  LDGSTS.E [R4+0x1ee00], desc[UR16][R6.64], P4 ;  /* 0x1ee0000006047fae */ /* 0x0003e2000a1a1010 */
[----:B------:R-:W-:Y:S01]  /*3c770*/  ISETP.GT.AND P4, PT, R5, 0x7d, PT ;  /* 0x0000007d0500780c */ /* 0x000fe20003f84270 */
[----:B-1----:R-:W-:Y:S01]  /*3c780*/  IMAD.MOV.U32 R6, RZ, RZ, R8 ;  /* 0x000000ffff067224 */ /* 0x002fe200078e0008 */
[----:B------:R-:W-:Y:S01]  /*3c790*/  MOV R7, R11 ;  /* 0x0000000b00077202 */ /* 0x000fe20000000f00 */
[----:B--2---:R-:W2:Y:S04]  /*3c7a0*/  LDL.LU R8, [R1+0x66c] ;  /* 0x00066c0001087983 */ /* 0x004ea80000300800 */
[----:B------:R1:W-:Y:S04]  /*3c7b0*/  LDGSTS.E [R4+0x1f000], desc[UR16][R6.64], P5 ;  /* 0x1f00000006047fae */ /* 0x0003e8000a9a1010 */
[----:B---3--:R-:W3:Y:S01]  /*3c7c0*/  LDL.LU R11, [R1+0x674] ;  /* 0x00067400010b7983 */ /* 0x008ee20000300800 */
[----:B-1----:R-:W-:-:S02]  /*3c7d0*/  SEL R6, RZ, 0x4, !P4 ;  /* 0x00000004ff067807 */ /* 0x002fc40006000000 */
[----:B------:R-:W-:Y:S02]  /*3c7e0*/  IADD3 R10, P6, PT, R10, R2, RZ ;  /* 0x000000020a0a7210 */ /* 0x000fe40007fde0ff */
[----:B------:R-:W-:-:S03]  /*3c7f0*/  SEL R6, R6, RZ, !P3 ;  /* 0x000000ff06067207 */ /* 0x000fc60005800000 */
[--C-:B------:R-:W-:Y:S01]  /*3c800*/  IMAD.X R12, R12, 0x1, R0.reuse, P6 ;  /* 0x000000010c0c7824 */ /* 0x100fe200030e0600 */
[----:B------:R-:W-:Y:S01]  /*3c810*/  IADD3 R18, P6, PT, R18, R2, RZ ;  /* 0x0000000212127210 */ /* 0x000fe20007fde0ff */
[----:B------:R1:W-:Y:S01]  /*3c820*/  STL [R1+0x644], R10 ;  /* 0x0006440a01007387 */ /* 0x0003e20000100800 */
[----:B------:R-:W-:Y:S02]  /*3c830*/  ISETP.NE.U32.AND P4, PT, R6, RZ, PT ;  /* 0x000000ff0600720c */ /* 0x000fe40003f85070 */
[----:B------:R-:W-:Y:S01]  /*3c840*/  MOV R6, R10 ;  /* 0x0000000a00067202 */ /* 0x000fe20000000f00 */
[----:B------:R-:W-:Y:S01]  /*3c850*/  IMAD.X R19, R19, 0x1, R0, P6 ;  /* 0x0000000113137824 */ /* 0x000fe200030e0600 */
[----:B------:R1:W-:Y:S01]  /*3c860*/  STL [R1+0x640], R12 ;  /* 0x0006400c01007387 */ /* 0x0003e20000100800 */
[----:B------:R-:W-:-:S03]  /*3c870*/  IMAD.MOV.U32 R7, RZ, RZ, R12 ;  /* 0x000000ffff077224 */ /* 0x000fc600078e000c */
[----:B-1----:R-:W3:Y:S04]  /*3c880*/  LDL.LU R10, [R1+0x668] ;  /* 0x00066800010a7983 */ /* 0x002ee80000300800 */
[----:B------:R-:W-:Y:S04]  /*3c890*/  STL [R1+0x64c], R18 ;  /* 0x00064c1201007387 */ /* 0x000fe80000100800 */
[----:B------:R-:W-:Y:S04]  /*3c8a0*/  STL [R1+0x648], R19 ;  /* 0x0006481301007387 */ /* 0x000fe80000100800 */
[----:B------:R-:W3:Y:S04]  /*3c8b0*/  LDL.LU R12, [R1+0x670] ;  /* 0x00067000010c7983 */ /* 0x000ee80000300800 */
[----:B------:R1:W-:Y:S01]  /*3c8c0*/  LDGSTS.E [R4+0x1f200], desc[UR16][R6.64], P5 ;  /* 0x1f20000006047fae */ /* 0x0003e2000a9a1010 */
[----:B------:R-:W-:-:S02]  /*3c8d0*/  ISETP.GT.AND P5, PT, R5, 0x7e, PT ;  /* 0x0000007e0500780c */ /* 0x000fc40003fa4270 */
[----:B------:R-:W-:Y:S01]  /*3c8e0*/  IADD3 R15, P6, PT, R15, R2, RZ ;  /* 0x000000020f0f7210 */ /* 0x000fe20007fde0ff */
[----:B-1----:R-:W-:Y:S01]  /*3c8f0*/  IMAD.MOV.U32 R6, RZ, RZ, R18 ;  /* 0x000000ffff067224 */ /* 0x002fe200078e0012 */
[----:B------:R-:W-:-:S03]  /*3c900*/  MOV R7, R19 ;  /* 0x0000001300077202 */ /* 0x000fc60000000f00 */
[----:B------:R-:W-:Y:S02]  /*3c910*/  IMAD.X R17, R17, 0x1, R0, P6 ;  /* 0x0000000111117824 */ /* 0x000fe400030e0600 */
[----:B------:R1:W-:Y:S01]  /*3c920*/  LDGSTS.E [R4+0x1f400], desc[UR16][R6.64], P4 ;  /* 0x1f40000006047fae */ /* 0x0003e2000a1a1010 */
[----:B------:R-:W-:Y:S02]  /*3c930*/  IADD3 R9, P6, PT, R9, R2, RZ ;  /* 0x0000000209097210 */ /* 0x000fe40007fde0ff */
[----:B-1----:R-:W-:-:S04]  /*3c940*/  SEL R6, RZ, 0x4, !P5 ;  /* 0x00000004ff067807 */ /* 0x002fc80006800000 */
[----:B------:R-:W-:Y:S01]  /*3c950*/  SEL R6, R6, RZ, !P3 ;  /* 0x000000ff06067207 */ /* 0x000fe20005800000 */
[----:B------:R-:W-:Y:S02]  /*3c960*/  IMAD.X R13, R13, 0x1, R0, P6 ;  /* 0x000000010d0d7824 */ /* 0x000fe400030e0600 */
[----:B------:R-:W-:Y:S01]  /*3c970*/  IMAD.MOV.U32 R7, RZ, RZ, R17 ;  /* 0x000000ffff077224 */ /* 0x000fe200078e0011 */
[----:B------:R-:W-:Y:S02]  /*3c980*/  ISETP.NE.U32.AND P5, PT, R6, RZ, PT ;  /* 0x000000ff0600720c */ /* 0x000fe40003fa5070 */
[----:B------:R-:W-:Y:S01]  /*3c990*/  MOV R6, R15 ;  /* 0x0000000f00067202 */ /* 0x000fe20000000f00 */
[----:B------:R1:W-:Y:S04]  /*3c9a0*/  STL [R1+0x654], R15 ;  /* 0x0006540f01007387 */ /* 0x0003e80000100800 */
[----:B------:R-:W-:Y:S04]  /*3c9b0*/  STL [R1+0x650], R17 ;  /* 0x0006501101007387 */ /* 0x000fe80000100800 */
[----:B------:R1:W-:Y:S04]  /*3c9c0*/  STL [R1+0x65c], R9 ;  /* 0x00065c0901007387 */ /* 0x0003e80000100800 */
[----:B------:R1:W-:Y:S04]  /*3c9d0*/  LDGSTS.E [R4+0x1f600], desc[UR16][R6.64], P4 ;  /* 0x1f60000006047fae */ /* 0x0003e8000a1a1010 */
[----:B------:R1:W-:Y:S04]  /*3c9e0*/  STL [R1+0x658], R13 ;  /* 0x0006580d01007387 */ /* 0x0003e80000100800 */
[----:B-1----:R-:W3:Y:S01]  /*3c9f0*/  LDL.LU R15, [R1+0x678] ;  /* 0x00067800010f7983 */ /* 0x002ee20000300800 */
[----:B------:R-:W-:Y:S01]  /*3ca00*/  IMAD.MOV.U32 R6, RZ, RZ, R9 ;  /* 0x000000ffff067224 */ /* 0x000fe200078e0009 */
[----:B------:R-:W-:-:S02]  /*3ca10*/  MOV R7, R13 ;  /* 0x0000000d00077202 */ /* 0x000fc40000000f00 */
[----:B------:R-:W3:Y:S04]  /*3ca20*/  LDL.LU R9, [R1+0x67c] ;  /* 0x00067c0001097983 */ /* 0x000ee80000300800 */
[----:B------:R-:W3:Y:S04]  /*3ca30*/  LDL.LU R18, [R1+0x6b8] ;  /* 0x0006b80001127983 */ /* 0x000ee80000300800 */
[----:B------:R-:W3:Y:S01]  /*3ca40*/  LDL.LU R13, [R1+0x6bc] ;  /* 0x0006bc00010d7983 */ /* 0x000ee20000300800 */
[----:B------:R-:W-:-:S03]  /*3ca50*/  ISETP.GT.AND P4, PT, R5, 0x7f, PT ;  /* 0x0000007f0500780c */ /* 0x000fc60003f84270 */
[----:B------:R1:W-:Y:S02]  /*3ca60*/  LDGSTS.E [R4+0x1f800], desc[UR16][R6.64], P5 ;  /* 0x1f80000006047fae */ /* 0x0003e4000a9a1010 */
[----:B-1----:R-:W-:-:S04]  /*3ca70*/  SEL R6, RZ, 0x4, !P4 ;  /* 0x00000004ff067807 */ /* 0x002fc80006000000 */
[----:B------:R-:W-:-:S04]  /*3ca80*/  SEL R6, R6, RZ, !P3 ;  /* 0x000000ff06067207 */ /* 0x000fc80005800000 */
[----:B------:R-:W-:Y:S01]  /*3ca90*/  ISETP.NE.U32.AND P4, PT, R6, RZ, PT ;  /* 0x000000ff0600720c */ /* 0x000fe20003f85070 */
[----:B------:R-:W-:-:S04]  /*3caa0*/  UIADD3 UR14, UPT, UPT, UR14, 0x1, URZ ;  /* 0x000000010e0e7890 */ /* 0x000fc8000fffe0ff */
[----:B------:R-:W-:-:S04]  /*3cab0*/  UISETP.GT.AND UP1, UPT, UR14, 0x3, UPT ;  /* 0x000000030e00788c */ /* 0x000fc8000bf24270 */
[----:B------:R-:W-:-:S04]  /*3cac0*/  USEL UR14, UR14, URZ, !UP1 ;  /* 0x000000ff0e0e7287 */ /* 0x000fc8000c800000 */
[----:B------:R-:W-:Y:S01]  /*3cad0*/  ULEA UR9, UR14, UR7, 0x10 ;  /* 0x000000070e097291 */ /* 0x000fe2000f8e80ff */
[----:B-----5:R-:W-:-:S05]  /*3cae0*/  IADD3 R14, P6, PT, R14, R2, RZ ;  /* 0x000000020e0e7210 */ /* 0x020fca0007fde0ff */
[----:B----4-:R-:W-:Y:S02]  /*3caf0*/  IMAD.X R16, R16, 0x1, R0, P6 ;  /* 0x0000000110107824 */ /* 0x010fe400030e0600 */
[----:B------:R-:W-:-:S03]  /*3cb00*/  IMAD.MOV.U32 R6, RZ, RZ, R14 ;  /* 0x000000ffff067224 */ /* 0x000fc600078e000e */
[----:B------:R-:W-:-:S05]  /*3cb10*/  MOV R7, R16 ;  /* 0x0000001000077202 */ /* 0x000fca0000000f00 */
[----:B------:R1:W-:Y:S01]  /*3cb20*/  LDGSTS.E [R4+0x1fa00], desc[UR16][R6.64], P5 ;  /* 0x1fa0000006047fae */ /* 0x0003e2000a9a1010 */
[----:B--2---:R-:W-:-:S03]  /*3cb30*/  IADD3 R8, P5, PT, R8, R2, RZ ;  /* 0x0000000208087210 */ /* 0x004fc60007fbe0ff */
[----:B------:R-:W-:Y:S04]  /*3cb40*/  STL [R1+0x664], R14 ;  /* 0x0006640e01007387 */ /* 0x000fe80000100800 */
[----:B------:R-:W-:Y:S01]  /*3cb50*/  STL [R1+0x660], R16 ;  /* 0x0006601001007387 */ /* 0x000fe20000100800 */
[----:B---3--:R-:W-:-:S03]  /*3cb60*/  IADD3 R11, P6, PT, R11, R2, RZ ;  /* 0x000000020b0b7210 */ /* 0x008fc60007fde0ff */
[----:B------:R2:W-:Y:S01]  /*3cb70*/  STL [R1+0x66c], R8 ;  /* 0x00066c0801007387 */ /* 0x0005e20000100800 */
[----:B-1----:R-:W-:Y:S01]  /*3cb80*/  MOV R6, R8 ;  /* 0x0000000800067202 */ /* 0x002fe20000000f00 */
[----:B------:R-:W-:-:S05]  /*3cb90*/  IMAD.X R10, R10, 0x1, R0, P5 ;  /* 0x000000010a0a7824 */ /* 0x000fca00028e0600 */
[----:B------:R1:W-:Y:S04]  /*3cba0*/  STL [R1+0x668], R10 ;  /* 0x0006680a01007387 */ /* 0x0003e80000100800 */
[----:B------:R-:W-:Y:S01]  /*3cbb0*/  STL [R1+0x674], R11 ;  /* 0x0006740b01007387 */ /* 0x000fe20000100800 */
[----:B------:R-:W-:-:S03]  /*3cbc0*/  IMAD.X R12, R12, 0x1, R0, P6 ;  /* 0x000000010c0c7824 */ /* 0x000fc600030e0600 */
[----:B--2---:R-:W2:Y:S01]  /*3cbd0*/  LDL.LU R8, [R1+0x6fc] ;  /* 0x0006fc0001087983 */ /* 0x004ea20000300800 */
[----:B------:R-:W-:-:S03]  /*3cbe0*/  IMAD.MOV.U32 R7, RZ, RZ, R10 ;  /* 0x000000ffff077224 */ /* 0x000fc600078e000a */
[----:B------:R3:W-:Y:S04]  /*3cbf0*/  STL [R1+0x670], R12 ;  /* 0x0006700c01007387 */ /* 0x0007e80000100800 */
[----:B-1----:R-:W4:Y:S04]  /*3cc00*/  LDL.LU R10, [R1+0x73c] ;  /* 0x00073c00010a7983 */ /* 0x002f280000300800 */
[----:B------:R-:W5:Y:S04]  /*3cc10*/  LDL.LU R14, [R1+0x6f8] ;  /* 0x0006f800010e7983 */ /* 0x000f680000300800 */
[----:B------:R-:W5:Y:S04]  /*3cc20*/  LDL.LU R16, [R1+0x738] ;  /* 0x0007380001107983 */ /* 0x000f680000300800 */
[----:B------:R1:W-:Y:S04]  /*3cc30*/  LDGSTS.E [R4+0x1fc00], desc[UR16][R6.64], P4 ;  /* 0x1fc0000006047fae */ /* 0x0003e8000a1a1010 */
[----:B------:R-:W5:Y:S01]  /*3cc40*/  LDL.LU R19, [R1+0x778] ;  /* 0x0007780001137983 */ /* 0x000f620000300800 */
[----:B-1----:R-:W-:Y:S01]  /*3cc50*/  MOV R7, R12 ;  /* 0x0000000c00077202 */ /* 0x002fe20000000f00 */
[----:B------:R-:W-:-:S02]  /*3cc60*/  IMAD.MOV.U32 R6, RZ, RZ, R11 ;  /* 0x000000ffff067224 */ /* 0x000fc400078e000b */
[----:B---3--:R-:W3:Y:S04]  /*3cc70*/  LDL.LU R12, [R1+0x77c] ;  /* 0x00077c00010c7983 */ /* 0x008ee80000300800 */
[----:B------:R-:W3:Y:S04]  /*3cc80*/  LDL.LU R17, [R1+0x7b8] ;  /* 0x0007b80001117983 */ /* 0x000ee80000300800 */
[----:B------:R1:W-:Y:S01]  /*3cc90*/  LDGSTS.E [R4+0x1fe00], desc[UR16][R6.64], P4 ;  /* 0x1fe0000006047fae */ /* 0x0003e2000a1a1010 */
[----:B------:R-:W-:-:S03]  /*3cca0*/  ISETP.GE.AND P4, PT, R83, R5, PT ;  /* 0x000000055300720c */ /* 0x000fc60003f86270 */
[----:B------:R-:W3:Y:S04]  /*3ccb0*/  LDL.LU R11, [R1+0x7bc] ;  /* 0x0007bc00010b7983 */ /* 0x000ee80000300800 */
[----:B------:R-:W0:Y:S01]  /*3ccc0*/  LDGDEPBAR ;  /* 0x00000000000079af */ /* 0x000e220000000000 */
[----:B-1----:R-:W-:-:S04]  /*3ccd0*/  SEL R4, RZ, 0x4, P4 ;  /* 0x00000004ff047807 */ /* 0x002fc80002000000 */
[----:B------:R-:W-:-:S04]  /*3cce0*/  SEL R4, R4, RZ, !P3 ;  /* 0x000000ff04047207 */ /* 0x000fc80005800000 */
[----:B------:R-:W-:Y:S02]  /*3ccf0*/  ISETP.NE.U32.AND P3, PT, R4, RZ, PT ;  /* 0x000000ff0400720c */ /* 0x000fe40003f65070 */
[----:B------:R-:W-:-:S05]  /*3cd00*/  IADD3 R9, P4, PT, R9, R80, RZ ;  /* 0x0000005009097210 */ /* 0x000fca0007f9e0ff */
[--C-:B------:R-:W-:Y:S01]  /*3cd10*/  IMAD.X R15, R15, 0x1, R3.reuse, P4 ;  /* 0x000000010f0f7824 */ /* 0x100fe200020e0603 */
[----:B------:R-:W-:Y:S01]  /*3cd20*/  IADD3 R13, P5, PT, R13, R80, RZ ;  /* 0x000000500d0d7210 */ /* 0x000fe20007fbe0ff */
[----:B------:R-:W-:Y:S04]  /*3cd30*/  STL [R1+0x67c], R9 ;  /* 0x00067c0901007387 */ /* 0x000fe80000100800 */
[----:B------:R-:W-:Y:S01]  /*3cd40*/  IMAD.X R18, R18, 0x1, R3, P5 ;  /* 0x0000000112127824 */ /* 0x000fe200028e0603 */
[----:B------:R1:W-:Y:S01]  /*3cd50*/  STL [R1+0x678], R15 ;  /* 0x0006780f01007387 */ /* 0x0003e20000100800 */
[----:B------:R-:W-:Y:S01]  /*3cd60*/  IADD3 R6, PT, PT, R84, UR9, RZ ;  /* 0x0000000954067c10 */ /* 0x000fe2000fffe0ff */
[----:B------:R-:W-:Y:S02]  /*3cd70*/  IMAD.MOV.U32 R4, RZ, RZ, R9 ;  /* 0x000000ffff047224 */ /* 0x000fe400078e0009 */
[----:B------:R-:W-:Y:S01]  /*3cd80*/  STL [R1+0x6bc], R13 ;  /* 0x0006bc0d01007387 */ /* 0x000fe20000100800 */
[----:B------:R-:W-:-:S03]  /*3cd90*/  IMAD.MOV.U32 R5, RZ, RZ, R15 ;  /* 0x000000ffff057224 */ /* 0x000fc600078e000f */
[----:B------:R1:W-:Y:S04]  /*3cda0*/  STL [R1+0x6b8], R18 ;  /* 0x0006b81201007387 */ /* 0x0003e80000100800 */
[----:B-1----:R-:W3:Y:S04]  /*3cdb0*/  LDL.LU R15, [R1+0x7fc] ;  /* 0x0007fc00010f7983 */ /* 0x002ee80000300800 */
[----:B------:R1:W-:Y:S04]  /*3cdc0*/  LDGSTS.E [R6+0x60000], desc[UR16][R4.64], P3 ;  /* 0x6000000004067fae */ /* 0x0003e800099a1010 */
[----:B------:R-:W3:Y:S01]  /*3cdd0*/  LDL.LU R9, [R1+0x83c] ;  /* 0x00083c0001097983 */ /* 0x000ee20000300800 */
[----:B-1----:R-:W-:-:S03]  /*3cde0*/  IMAD.MOV.U32 R5, RZ, RZ, R18 ;  /* 0x000000ffff057224 */ /* 0x002fc600078e0012 */
[----:B------:R-:W3:Y:S01]  /*3cdf0*/  LDL.LU R18, [R1+0x7f8] ;  /* 0x0007f80001127983 */ /* 0x000ee20000300800 */
[----:B------:R-:W-:-:S03]  /*3ce00*/  MOV R4, R13 ;  /* 0x0000000d00047202 */ /* 0x000fc60000000f00 */
[----:B------:R-:W3:Y:S04]  /*3ce10*/  LDL.LU R13, [R1+0x838] ;  /* 0x00083800010d7983 */ /* 0x000ee80000300800 */
[----:B------:R1:W-:Y:S01]  /*3ce20*/  LDGSTS.E [R6+0x60400], desc[UR16][R4.64], P3 ;  /* 0x6040000004067fae */ /* 0x0003e200099a1010 */
[----:B--2---:R-:W-:-:S05]  /*3ce30*/  IADD3 R8, P4, PT, R8, R80, RZ ;  /* 0x0000005008087210 */ /* 0x004fca0007f9e0ff */
[----:B------:R-:W-:Y:S01]  /*3ce40*/  STL [R1+0x6fc], R8 ;  /* 0x0006fc0801007387 */ /* 0x000fe20000100800 */
[----:B----4-:R-:W-:Y:S01]  /*3ce50*/  IADD3 R10, P5, PT, R10, R80, RZ ;  /* 0x000000500a0a7210 */ /* 0x010fe20007fbe0ff */
[----:B-----5:R-:W-:Y:S02]  /*3ce60*/  IMAD.X R14, R14, 0x1, R3, P4 ;  /* 0x000000010e0e7824 */ /* 0x020fe400020e0603 */
[----:B-1----:R-:W-:Y:S01]  /*3ce70*/  IMAD.MOV.U32 R4, RZ, RZ, R8 ;  /* 0x000000ffff047224 */ /* 0x002fe200078e0008 */
[----:B------:R-:W-:Y:S02]  /*3ce80*/  IADD3.X R16, PT, PT, R16, R3, RZ, P5, !PT ;  /* 0x0000000310107210 */ /* 0x000fe40002ffe4ff */
[----:B------:R1:W-:Y:S01]  /*3ce90*/  STL [R1+0x6f8], R14 ;  /* 0x0006f80e01007387 */ /* 0x0003e20000100800 */
[----:B------:R-:W-:-:S03]  /*3cea0*/  IMAD.MOV.U32 R5, RZ, RZ, R14 ;  /* 0x000000ffff057224 */ /* 0x000fc600078e000e */
[----:B------:R-:W-:Y:S04]  /*3ceb0*/  STL [R1+0x73c], R10 ;  /* 0x00073c0a01007387 */ /* 0x000fe80000100800 */
[----:B------:R2:W-:Y:S04]  /*3cec0*/  LDGSTS.E [R6+0x60800], desc[UR16][R4.64], P3 ;  /* 0x6080000004067fae */ /* 0x0005e800099a1010 */
[----:B-1----:R-:W4:Y:S04]  /*3ced0*/  LDL.LU R14, [R1+0x87c] ;  /* 0x00087c00010e7983 */ /* 0x002f280000300800 */
[----:B------:R1:W-:Y:S01]  /*3cee0*/  STL [R1+0x738], R16 ;  /* 0x0007381001007387 */ /* 0x0003e20000100800 */
[----:B---3--:R-:W-:-:S03]  /*3cef0*/  IADD3 R12, P4, PT, R12, R80, RZ ;  /* 0x000000500c0c7210 */ /* 0x008fc60007f9e0ff */
[----:B------:R-:W3:Y:S01]  /*3cf00*/  LDL.LU R8, [R1+0x8bc] ;  /* 0x0008bc0001087983 */ /* 0x000ee20000300800 */
[----:B--2---:R-:W-:Y:S01]  /*3cf10*/  IMAD.MOV.U32 R5, RZ, RZ, R16 ;  /* 0x000000ffff057224 */ /* 0x004fe200078e0010 */
[----:B------:R-:W-:Y:S01]  /*3cf20*/  MOV R4, R10 ;  /* 0x0000000a00047202 */ /* 0x000fe20000000f00 */
[----:B------:R-:W-:Y:S01]  /*3cf30*/  IMAD.X R19, R19, 0x1, R3, P4 ;  /* 0x0000000113137824 */ /* 0x000fe200020e0603 */
[----:B-1----:R-:W2:Y:S01]  /*3cf40*/  LDL.LU R16, [R1+0x878] ;  /* 0x0008780001107983 */ /* 0x002ea20000300800 */
[----:B------:R-:W-:-:S03]  /*3cf50*/  IADD3 R11, P5, PT, R11, R80, RZ ;  /* 0x000000500b0b7210 */ /* 0x000fc60007fbe0ff */
[----:B------:R-:W5:Y:S01]  /*3cf60*/  LDL.LU R10, [R1+0x8b8] ;  /* 0x0008b800010a7983 */ /* 0x000f620000300800 */
[----:B------:R-:W-:-:S03]  /*3cf70*/  IADD3.X R17, PT, PT, R17, R3, RZ, P5, !PT ;  /* 0x0000000311117210 */ /* 0x000fc60002ffe4ff */
[----:B------:R-:W-:Y:S04]  /*3cf80*/  STL [R1+0x77c], R12 ;  /* 0x00077c0c01007387 */ /* 0x000fe80000100800 */
[----:B------:R1:W-:Y:S04]  /*3cf90*/  LDGSTS.E [R6+0x60c00], desc[UR16][R4.64], P3 ;  /* 0x60c0000004067fae */ /* 0x0003e800099a1010 */
[----:B------:R1:W-:Y:S04]  /*3cfa0*/  STL [R1+0x778], R19 ;  /* 0x0007781301007387 */ /* 0x0003e80000100800 */
[----:B------:R-:W-:Y:S01]  /*3cfb0*/  STL [R1+0x7bc], R11 ;  /* 0x0007bc0b01007387 */ /* 0x000fe20000100800 */
[----:B-1----:R-:W-:-:S03]  /*3cfc0*/  IMAD.MOV.U32 R5, RZ, RZ, R19 ;  /* 0x000000ffff057224 */ /* 0x002fc600078e0013 */
[----:B------:R-:W5:Y:S01]  /*3cfd0*/  LDL.LU R19, [R1+0x8fc] ;  /* 0x0008fc0001137983 */ /* 0x000f620000300800 */
[----:B------:R-:W-:-:S03]  /*3cfe0*/  IMAD.MOV.U32 R4, RZ, RZ, R12 ;  /* 0x000000ffff047224 */ /* 0x000fc600078e000c */
[----:B------:R1:W-:Y:S04]  /*3cff0*/  STL [R1+0x7b8], R17 ;  /* 0x0007b81101007387 */ /* 0x0003e80000100800 */
[----:B------:R-:W5:Y:S04]  /*3d000*/  LDL.LU R12, [R1+0x93c] ;  /* 0x00093c00010c7983 */ /* 0x000f680000300800 */
[----:B------:R-:W5:Y:S04]  /*3d010*/  LDL.LU R20, [R1+0x8f8] ;  /* 0x0008f80001147983 */ /* 0x000f680000300800 */
[----:B------:R1:W-:Y:S02]  /*3d020*/  LDGSTS.E [R6+0x61000], desc[UR16][R4.64], P3 ;  /* 0x6100000004067fae */ /* 0x0003e400099a1010 */
[----:B-1----:R-:W-:-:S02]  /*3d030*/  IMAD.MOV.U32 R5, RZ, RZ, R17 ;  /* 0x000000ffff057224 */ /* 0x002fc400078e0011 */
[----:B------:R-:W5:Y:S01]  /*3d040*/  LDL.LU R17, [R1+0x938] ;  /* 0x0009380001117983 */ /* 0x000f620000300800 */
[-C--:B------:R-:W-:Y:S02]  /*3d050*/  IADD3 R15, P4, PT, R15, R80.reuse, RZ ;  /* 0x000000500f0f7210 */ /* 0x080fe40007f9e0ff */
[----:B------:R-:W-:Y:S01]  /*3d060*/  MOV R4, R11 ;  /* 0x0000000b00047202 */ /* 0x000fe20000000f00 */
[----:B------:R-:W5:Y:S01]  /*3d070*/  LDL.LU R7, [R1+0x97c] ;  /* 0x00097c0001077983 */ /* 0x000f620000300800 */
[----:B------:R-:W-:-:S03]  /*3d080*/  IADD3 R9, P5, PT, R9, R80, RZ ;  /* 0x0000005009097210 */ /* 0x000fc60007fbe0ff */
[----:B------:R-:W5:Y:S01]  /*3d090*/  LDL.LU R11, [R1+0x9bc] ;  /* 0x0009bc00010b7983 */ /* 0x000f620000300800 */
[----:B------:R-:W-:-:S03]  /*3d0a0*/  IMAD.X R18, R18, 0x1, R3, P4 ;  /* 0x0000000112127824 */ /* 0x000fc600020e0603 */
[----:B------:R1:W-:Y:S01]  /*3d0b0*/  STL [R1+0x7fc], R15 ;  /* 0x0007fc0f01007387 */ /* 0x0003e20000100800 */
[----:B------:R-:W-:-:S03]  /*3d0c0*/  IADD3.X R13, PT, PT, R13, R3, RZ, P5, !PT ;  /* 0x000000030d0d7210 */ /* 0x000fc60002ffe4ff */
[----:B------:R1:W-:Y:S04]  /*3d0d0*/  LDGSTS.E [R6+0x61400], desc[UR16][R4.64], P3 ;  /* 0x6140000004067fae */ /* 0x0003e800099a1010 */
[----:B------:R1:W-:Y:S04]  /*3d0e0*/  STL [R1+0x7f8], R18 ;  /* 0x0007f81201007387 */ /* 0x0003e80000100800 */
[----:B------:R1:W-:Y:S02]  /*3d0f0*/  STL [R1+0x83c], R9 ;  /* 0x00083c0901007387 */ /* 0x0003e40000100800 */
[----:B-1----:R-:W-:-:S02]  /*3d100*/  IMAD.MOV.U32 R4, RZ, RZ, R15 ;  /* 0x000000ffff047224 */ /* 0x002fc400078e000f */
[----:B------:R-:W5:Y:S01]  /*3d110*/  LDL.LU R15, [R1+0x978] ;  /* 0x00097800010f7983 */ /* 0x000f620000300800 */
[----:B------:R-:W-:-:S03]  /*3d120*/  IMAD.MOV.U32 R5, RZ, RZ, R18 ;  /* 0x000000ffff057224 */ /* 0x000fc600078e0012 */
[----:B------:R1:W-:Y:S04]  /*3d130*/  STL [R1+0x838], R13 ;  /* 0x0008380d01007387 */ /* 0x0003e80000100800 */
[----:B------:R-:W5:Y:S04]  /*3d140*/  LDL.LU R18, [R1+0x9b8] ;  /* 0x0009b80001127983 */ /* 0x000f680000300800 */
[----:B------:R1:W-:Y:S02]  /*3d150*/  LDGSTS.E [R6+0x61800], desc[UR16][R4.64], P3 ;  /* 0x6180000004067fae */ /* 0x0003e400099a1010 */
[----:B-1----:R-:W-:Y:S01]  /*3d160*/  MOV R4, R9 ;  /* 0x0000000900047202 */ /* 0x002fe20000000f00 */
[----:B------:R-:W-:Y:S01]  /*3d170*/  IMAD.MOV.U32 R5, RZ, RZ, R13 ;  /* 0x000000ffff057224 */ /* 0x000fe200078e000d */
[----:B------:R-:W5:Y:S04]  /*3d180*/  LDL.LU R9, [R1+0x9fc] ;  /* 0x0009fc0001097983 */ /* 0x000f680000300800 */
[----:B------:R-:W5:Y:S04]  /*3d190*/  LDL.LU R13, [R1+0xa3c] ;  /* 0x000a3c00010d7983 */ /* 0x000f680000300800 */
[----:B------:R1:W-:Y:S01]  /*3d1a0*/  LDGSTS.E [R6+0x61c00], desc[UR16][R4.64], P3 ;  /* 0x61c0000004067fae */ /* 0x0003e200099a1010 */
[----:B----4-:R-:W-:-:S05]  /*3d1b0*/  IADD3 R14, P4, PT, R14, R80, RZ ;  /* 0x000000500e0e7210 */ /* 0x010fca0007f9e0ff */
[----:B------:R4:W-:Y:S01]  /*3d1c0*/  STL [R1+0x87c], R14 ;  /* 0x00087c0e01007387 */ /* 0x0009e20000100800 */
[----:B---3--:R-:W-:Y:S01]  /*3d1d0*/  IADD3 R8, P5, PT, R8, R80, RZ ;  /* 0x0000005008087210 */ /* 0x008fe20007fbe0ff */
[----:B--2---:R-:W-:Y:S02]  /*3d1e0*/  IMAD.X R16, R16, 0x1, R3, P4 ;  /* 0x0000000110107824 */ /* 0x004fe400020e0603 */
[----:B-1----:R-:W-:Y:S01]  /*3d1f0*/  IMAD.MOV.U32 R4, RZ, RZ, R14 ;  /* 0x000000ffff047224 */ /* 0x002fe200078e000e */
[----:B-----5:R-:W-:Y:S02]  /*3d200*/  IADD3.X R10, PT, PT, R10, R3, RZ, P5, !PT ;  /* 0x000000030a0a7210 */ /* 0x020fe40002ffe4ff */
[----:B------:R1:W-:Y:S01]  /*3d210*/  STL [R1+0x878], R16 ;  /* 0x0008781001007387 */ /* 0x0003e20000100800 */
[----:B------:R-:W-:-:S03]  /*3d220*/  IMAD.MOV.U32 R5, RZ, RZ, R16 ;  /* 0x000000ffff057224 */ /* 0x000fc600078e0010 */
[----:B------:R2:W-:Y:S04]  /*3d230*/  STL [R1+0x8bc], R8 ;  /* 0x0008bc0801007387 */ /* 0x0005e80000100800 */
[----:B----4-:R-:W3:Y:S04]  /*3d240*/  LDL.LU R14, [R1+0x9f8] ;  /* 0x0009f800010e7983 */ /* 0x010ee80000300800 */
[----:B------:R4:W-:Y:S04]  /*3d250*/  STL [R1+0x8b8], R10 ;  /* 0x0008b80a01007387 */ /* 0x0009e80000100800 */
[----:B-1----:R-:W5:Y:S04]  /*3d260*/  LDL.LU R16, [R1+0xa38] ;  /* 0x000a380001107983 */ /* 0x002f680000300800 */
[----:B------:R1:W-:Y:S01]  /*3d270*/  LDGSTS.E [R6+0x62000], desc[UR16][R4.64], P3 ;  /* 0x6200000004067fae */ /* 0x0003e200099a1010 */
[----:B------:R-:W-:-:S02]  /*3d280*/  IADD3 R19, P4, PT, R19, R80, RZ ;  /* 0x0000005013137210 */ /* 0x000fc40007f9e0ff */
[----:B------:R-:W-:Y:S02]  /*3d290*/  IADD3 R12, P5, PT, R12, R80, RZ ;  /* 0x000000500c0c7210 */ /* 0x000fe40007fbe0ff */
[----:B-1----:R-:W-:Y:S01]  /*3d2a0*/  MOV R4, R8 ;  /* 0x0000000800047202 */ /* 0x002fe20000000f00 */
[----:B------:R-:W-:Y:S01]  /*3d2b0*/  IMAD.MOV.U32 R5, RZ, RZ, R10 ;  /* 0x000000ffff057224 */ /* 0x000fe200078e000a */
[----:B--2---:R-:W2:Y:S01]  /*3d2c0*/  LDL.LU R8, [R1+0x684] ;  /* 0x0006840001087983 */ /* 0x004ea20000300800 */
[----:B------:R-:W-:-:S03]  /*3d2d0*/  IMAD.X R20, R20, 0x1, R3, P4 ;  /* 0x0000000114147824 */ /* 0x000fc600020e0603 */
[----:B------:R1:W-:Y:S04]  /*3d2e0*/  LDGSTS.E [R6+0x62400], desc[UR16][R4.64], P3 ;  /* 0x6240000004067fae */ /* 0x0003e800099a1010 */
[----:B----4-:R-:W4:Y:S04]  /*3d2f0*/  LDL.LU R10, [R1+0x6c4] ;  /* 0x0006c400010a7983 */ /* 0x010f280000300800 */
[----:B------:R-:W-:Y:S01]  /*3d300*/  STL [R1+0x8fc], R19 ;  /* 0x0008fc1301007387 */ /* 0x000fe20000100800 */
[----:B-1----:R-:W-:Y:S01]  /*3d310*/  IMAD.MOV.U32 R4, RZ, RZ, R19 ;  /* 0x000000ffff047224 */ /* 0x002fe200078e0013 */
[----:B------:R-:W-:Y:S01]  /*3d320*/  IADD3.X R17, PT, PT, R17, R3, RZ, P5, !PT ;  /* 0x0000000311117210 */ /* 0x000fe20002ffe4ff */
[----:B------:R-:W-:Y:S01]  /*3d330*/  IMAD.MOV.U32 R5, RZ, RZ, R20 ;  /* 0x000000ffff057224 */ /* 0x000fe200078e0014 */
[----:B------:R-:W-:Y:S04]  /*3d340*/  STL [R1+0x8f8], R20 ;  /* 0x0008f81401007387 */ /* 0x000fe80000100800 */
[----:B------:R1:W-:Y:S04]  /*3d350*/  STL [R1+0x93c], R12 ;  /* 0x00093c0c01007387 */ /* 0x0003e80000100800 */
[----:B------:R1:W-:Y:S04]  /*3d360*/  LDGSTS.E [R6+0x62800], desc[UR16][R4.64], P3 ;  /* 0x6280000004067fae */ /* 0x0003e800099a1010 */
[----:B------:R1:W-:Y:S02]  /*3d370*/  STL [R1+0x938], R17 ;  /* 0x0009381101007387 */ /* 0x0003e40000100800 */
[----:B-1----:R-:W-:-:S02]  /*3d380*/  MOV R4, R12 ;  /* 0x0000000c00047202 */ /* 0x002fc40000000f00 */
[----:B------:R-:W4:Y:S01]  /*3d390*/  LDL.LU R12, [R1+0x680] ;  /* 0x00068000010c7983 */ /* 0x000f220000300800 */
[----:B------:R-:W-:Y:S01]  /*3d3a0*/  IMAD.MOV.U32 R5, RZ, RZ, R17 ;  /* 0x000000ffff057224 */ /* 0x000fe200078e0011 */
[-C--:B------:R-:W-:Y:S02]  /*3d3b0*/  IADD3 R7, P4, PT, R7, R80.reuse, RZ ;  /* 0x0000005007077210 */ /* 0x080fe40007f9e0ff */
[----:B------:R-:W4:Y:S01]  /*3d3c0*/  LDL.LU R17, [R1+0x6c0] ;  /* 0x0006c00001117983 */ /* 0x000f220000300800 */
[----:B------:R-:W-:-:S03]  /*3d3d0*/  IADD3 R11, P5, PT, R11, R80, RZ ;  /* 0x000000500b0b7210 */ /* 0x000fc60007fbe0ff */
[----:B------:R1:W-:Y:S01]  /*3d3e0*/  LDGSTS.E [R6+0x62c00], desc[UR16][R4.64], P3 ;  /* 0x62c0000004067fae */ /* 0x0003e200099a1010 */
[----:B------:R-:W-:-:S03]  /*3d3f0*/  IMAD.X R15, R15, 0x1, R3, P4 ;  /* 0x000000010f0f7824 */ /* 0x000fc600020e0603 */
[----:B------:R1:W-:Y:S04]  /*3d400*/  STL [R1+0x97c], R7 ;  /* 0x00097c0701007387 */ /* 0x0003e80000100800 */
[----:B------:R1:W-:Y:S01]  /*3d410*/  STL [R1+0x978], R15 ;  /* 0x0009780f01007387 */ /* 0x0003e20000100800 */
[----:B------:R-:W-:Y:S01]  /*3d420*/  IADD3.X R18, PT, PT, R18, R3, RZ, P5, !PT ;  /* 0x0000000312127210 */ /* 0x000fe20002ffe4ff */
[----:B-1----:R-:W-:Y:S02]  /*3d430*/  IMAD.MOV.U32 R4, RZ, RZ, R7 ;  /* 0x000000ffff047224 */ /* 0x002fe400078e0007 */
[----:B------:R-:W-:Y:S01]  /*3d440*/  IMAD.MOV.U32 R5, RZ, RZ, R15 ;  /* 0x000000ffff057224 */ /* 0x000fe200078e000f */
[----:B------:R1:W-:Y:S04]  /*3d450*/  STL [R1+0x9bc], R11 ;  /* 0x0009bc0b01007387 */ /* 0x0003e80000100800 */
[----:B------:R-:W4:Y:S04]  /*3d460*/  LDL.LU R7, [R1+0x704] ;  /* 0x0007040001077983 */ /* 0x000f280000300800 */
[----:B------:R1:W-:Y:S04]  /*3d470*/  STL [R1+0x9b8], R18 ;  /* 0x0009b81201007387 */ /* 0x0003e80000100800 */
[----:B------:R1:W-:Y:S04]  /*3d480*/  LDGSTS.E [R6+0x63000], desc[UR16][R4.64], P3 ;  /* 0x6300000004067fae */ /* 0x0003e800099a1010 */
[----:B------:R-:W4:Y:S01]  /*3d490*/  LDL.LU R15, [R1+0x744] ;  /* 0x00074400010f7983 */ /* 0x000f220000300800 */
[----:B-1----:R-:W-:-:S03]  /*3d4a0*/  MOV R4, R11 ;  /* 0x0000000b00047202 */ /* 0x002fc60000000f00 */
[----:B------:R-:W4:Y:S01]  /*3d4b0*/  LDL.LU R11, [R1+0x700] ;  /* 0x00070000010b7983 */ /* 0x000f220000300800 */
[----:B------:R-:W-:-:S03]  /*3d4c0*/  IMAD.MOV.U32 R5, RZ, RZ, R18 ;  /* 0x000000ffff057224 */ /* 0x000fc600078e0012 */
[----:B------:R-:W4:Y:S01]  /*3d4d0*/  LDL.LU R18, [R1+0x740] ;  /* 0x0007400001127983 */ /* 0x000f220000300800 */
[-C--:B------:R-:W-:Y:S02]  /*3d4e0*/  IADD3 R9, P4, PT, R9, R80.reuse, RZ ;  /* 0x0000005009097210 */ /* 0x080fe40007f9e0ff */
[----:B------:R-:W-:Y:S01]  /*3d4f0*/  IADD3 R13, P5, PT, R13, R80, RZ ;  /* 0x000000500d0d7210 */ /* 0x000fe20007fbe0ff */
[----:B------:R1:W-:Y:S04]  /*3d500*/  LDGSTS.E [R6+0x63400], desc[UR16][R4.64], P3 ;  /* 0x6340000004067fae */ /* 0x0003e800099a1010 */
[----:B------:R-:W-:Y:S01]  /*3d510*/  STL [R1+0x9fc], R9 ;  /* 0x0009fc0901007387 */ /* 0x000fe20000100800 */
[----:B-1----:R-:W-:Y:S02]  /*3d520*/  IMAD.MOV.U32 R4, RZ, RZ, R9 ;  /* 0x000000ffff047224 */ /* 0x002fe400078e0009 */
[----:B---3--:R-:W-:-:S04]  /*3d530*/  IMAD.X R14, R14, 0x1, R3, P4 ;  /* 0x000000010e0e7824 */ /* 0x008fc800020e0603 */
[----:B------:R-:W-:Y:S01]  /*3d540*/  IMAD.MOV.U32 R5, RZ, RZ, R14 ;  /* 0x000000ffff057224 */ /* 0x000fe200078e000e */
[----:B------:R1:W-:Y:S01]  /*3d550*/  STL [R1+0x9f8], R14 ;  /* 0x0009f80e01007387 */ /* 0x0003e20000100800 */
[----:B-----5:R-:W-:-:S03]  /*3d560*/  IADD3.X R16, PT, PT, R16, R3, RZ, P5, !PT ;  /* 0x0000000310107210 */ /* 0x020fc60002ffe4ff */
[----:B------:R-:W-:Y:S04]  /*3d570*/  STL [R1+0xa3c], R13 ;  /* 0x000a3c0d01007387 */ /* 0x000fe80000100800 */
[----:B------:R3:W-:Y:S04]  /*3d580*/  LDGSTS.E [R6+0x63800], desc[UR16][R4.64], P3 ;  /* 0x6380000004067fae */ /* 0x0007e800099a1010 */
[----:B-1----:R-:W5:Y:S04]  /*3d590*/  LDL.LU R14, [R1+0x784] ;  /* 0x00078400010e7983 */ /* 0x002f680000300800 */
[----:B------:R1:W-:Y:S04]  /*3d5a0*/  STL [R1+0xa38], R16 ;  /* 0x000a381001007387 */ /* 0x0003e80000100800 */
[----:B------:R-:W5:Y:S01]  /*3d5b0*/  LDL.LU R9, [R1+0x7c4] ;  /* 0x0007c40001097983 */ /* 0x000f620000300800 */
[----:B---3--:R-:W-:Y:S01]  /*3d5c0*/  IMAD.MOV.U32 R5, RZ, RZ, R16 ;  /* 0x000000ffff057224 */ /* 0x008fe200078e0010 */
[----:B------:R-:W-:-:S02]  /*3d5d0*/  MOV R4, R13 ;  /* 0x0000000d00047202 */ /* 0x000fc40000000f00 */
[----:B-1----:R-:W3:Y:S01]  /*3d5e0*/  LDL.LU R16, [R1+0x780] ;  /* 0x0007800001107983 */ /* 0x002ee20000300800 */
[----:B--2---:R-:W-:-:S03]  /*3d5f0*/  IADD3 R8, P4, PT, R8, R80, RZ ;  /* 0x0000005008087210 */ /* 0x004fc60007f9e0ff */
[----:B------:R-:W2:Y:S01]  /*3d600*/  LDL.LU R13, [R1+0x7c0] ;  /* 0x0007c000010d7983 */ /* 0x000ea20000300800 */
[----:B----4-:R-:W-:-:S03]  /*3d610*/  IADD3 R10, P5, PT, R10, R80, RZ ;  /* 0x000000500a0a7210 */ /* 0x010fc60007fbe0ff */
[----:B------:R1:W-:Y:S04]  /*3d620*/  LDGSTS.E [R6+0x63c00], desc[UR16][R4.64], P3 ;  /* 0x63c0000004067fae */ /* 0x0003e800099a1010 */
[----:B------:R-:W-:Y:S01]  /*3d630*/  STL [R1+0x684], R8 ;  /* 0x0006840801007387 */ /* 0x000fe20000100800 */
[----:B-1----:R-:W-:Y:S01]  /*3d640*/  LOP3.LUT R6, R84, 0x10, RZ, 0x3c, !PT ;  /* 0x0000001054067812 */ /* 0x002fe200078e3cff */
[----:B------:R-:W-:Y:S02]  /*3d650*/  IMAD.MOV.U32 R4, RZ, RZ, R8 ;  /* 0x000000ffff047224 */ /* 0x000fe400078e0008 */
[----:B------:R-:W-:Y:S01]  /*3d660*/  STL [R1+0x6c4], R10 ;  /* 0x0006c40a01007387 */ /* 0x000fe20000100800 */
[----:B------:R-:W-:Y:S01]  /*3d670*/  IADD3 R6, PT, PT, R6, UR9, RZ ;  /* 0x0000000906067c10 */ /* 0x000fe2000fffe0ff */
[----:B------:R-:W-:-:S02]  /*3d680*/  IMAD.X R12, R12, 0x1, R3, P4 ;  /* 0x000000010c0c7824 */ /* 0x000fc400020e0603 */
[----:B------:R-:W-:-:S03]  /*3d690*/  IMAD.X R17, R17, 0x1, R3, P5 ;  /* 0x0000000111117824 */ /* 0x000fc600028e0603 */
[----:B------:R-:W-:Y:S01]  /*3d6a0*/  MOV R5, R12 ;  /* 0x0000000c00057202 */ /* 0x000fe20000000f00 */
[----:B------:R1:W-:Y:S04]  /*3d6b0*/  STL [R1+0x680], R12 ;  /* 0x0006800c01007387 */ /* 0x0003e80000100800 */
[----:B------:R4:W-:Y:S04]  /*3d6c0*/  LDGSTS.E [R6+0x60080], desc[UR16][R4.64], P3 ;  /* 0x6008000004067fae */ /* 0x0009e800099a1010 */
[----:B-1----:R-:W2:Y:S04]  /*3d6d0*/  LDL.LU R12, [R1+0x804] ;  /* 0x00080400010c7983 */ /* 0x002ea80000300800 */
[----:B------:R-:W2:Y:S01]  /*3d6e0*/  LDL.LU R8, [R1+0x844] ;  /* 0x0008440001087983 */ /* 0x000ea20000300800 */
[----:B----4-:R-:W-:-:S03]  /*3d6f0*/  IMAD.MOV.U32 R5, RZ, RZ, R17 ;  /* 0x000000ffff057224 */ /* 0x010fc600078e0011 */
[----:B------:R1:W-:Y:S01]  /*3d700*/  STL [R1+0x6c0], R17 ;  /* 0x0006c01101007387 */ /* 0x0003e20000100800 */
[----:B------:R-:W-:Y:S01]  /*3d710*/  IMAD.MOV.U32 R4, RZ, RZ, R10 ;  /* 0x000000ffff047224 */ /* 0x000fe200078e000a */
[----:B------:R-:W-:-:S04]  /*3d720*/  IADD3 R7, P4, PT, R7, R80, RZ ;  /* 0x0000005007077210 */ /* 0x000fc80007f9e0ff */
[----:B------:R4:W-:Y:S04]  /*3d730*/  LDGSTS.E [R6+0x60480], desc[UR16][R4.64], P3 ;  /* 0x6048000004067fae */ /* 0x0009e800099a1010 */
[----:B-1----:R-:W2:Y:S04]  /*3d740*/  LDL.LU R17, [R1+0x800] ;  /* 0x0008000001117983 */ /* 0x002ea80000300800 */
[----:B------:R-:W2:Y:S01]  /*3d750*/  LDL.LU R10, [R1+0x840] ;  /* 0x00084000010a7983 */ /* 0x000ea20000300800 */
[----:B------:R-:W-:-:S03]  /*3d760*/  IADD3 R15, P5, PT, R15, R80, RZ ;  /* 0x000000500f0f7210 */ /* 0x000fc60007fbe0ff */
[----:B------:R-:W-:Y:S01]  /*3d770*/  STL [R1+0x704], R7 ;  /* 0x0007040701007387 */ /* 0x000fe20000100800 */
[----:B----4-:R-:W-:Y:S01]  /*3d780*/  IMAD.MOV.U32 R4, RZ, RZ, R7 ;  /* 0x000000ffff047224 */ /* 0x010fe200078e0007 */
[----:B------:R-:W-:Y:S01]  /*3d790*/  IADD3.X R11, PT, PT, R11, R3, RZ, P4, !PT ;  /* 0x000000030b0b7210 */ /* 0x000fe200027fe4ff */
[----:B------:R-:W-:-:S03]  /*3d7a0*/  IMAD.X R18, R18, 0x1, R3, P5 ;  /* 0x0000000112127824 */ /* 0x000fc600028e0603 */
[----:B------:R-:W-:Y:S01]  /*3d7b0*/  MOV R5, R11 ;  /* 0x0000000b00057202 */ /* 0x000fe20000000f00 */
[----:B------:R1:W-:Y:S04]  /*3d7c0*/  STL [R1+0x700], R11 ;  /* 0x0007000b01007387 */ /* 0x0003e80000100800 */
[----:B------:R-:W-:Y:S04]  /*3d7d0*/  STL [R1+0x744], R15 ;  /* 0x0007440f01007387 */ /* 0x000fe80000100800 */
[----:B------:R4:W-:Y:S04]  /*3d7e0*/  LDGSTS.E [R6+0x60880], desc[UR16][R4.64], P3 ;  /* 0x6088000004067fae */ /* 0x0009e800099a1010 */
[----:B-1----:R-:W2:Y:S04]  /*3d7f0*/  LDL.LU R11, [R1+0x884] ;  /* 0x00088400010b7983 */ /* 0x002ea80000300800 */
[----:B------:R1:W-:Y:S04]  /*3d800*/  STL [R1+0x740], R18 ;  /* 0x0007401201007387 */ /* 0x0003e80000100800 */
[----:B------:R-:W2:Y:S01]  /*3d810*/  LDL.LU R7, [R1+0x8c4] ;  /* 0x0008c40001077983 */ /* 0x000ea20000300800 */
[----:B----4-:R-:W-:-:S03]  /*3d820*/  IMAD.MOV.U32 R5, RZ, RZ, R18 ;  /* 0x000000ffff057224 */ /* 0x010fc600078e0012 */
[----:B-1----:R-:W4:Y:S01]  /*3d830*/  LDL.LU R18, [R1+0x880] ;  /* 0x0008800001127983 */ /* 0x002f220000300800 */
[----:B------:R-:W-:-:S03]  /*3d840*/  IMAD.MOV.U32 R4, RZ, RZ, R15 ;  /* 0x000000ffff047224 */ /* 0x000fc600078e000f */
[----:B------:R-:W4:Y:S04]  /*3d850*/  LDL.LU R15, [R1+0x8c0] ;  /* 0x0008c000010f7983 */ /* 0x000f280000300800 */
[----:B------:R1:W-:Y:S01]  /*3d860*/  LDGSTS.E [R6+0x60c80], desc[UR16][R4.64], P3 ;  /* 0x60c8000004067fae */ /* 0x0003e200099a1010 */
[-C--:B-----5:R-:W-:Y:S02]  /*3d870*/  IADD3 R14, P4, PT, R14, R80.reuse, RZ ;  /* 0x000000500e0e7210 */ /* 0x0a0fe40007f9e0ff */
[----:B------:R-:W-:-:S03]  /*3d880*/  IADD3 R9, P5, PT, R9, R80, RZ ;  /* 0x0000005009097210 */ /* 0x000fc60007fbe0ff */
[----:B------:R5:W-:Y:S01]  /*3d890*/  STL [R1+0x784], R14 ;  /* 0x0007840e01007387 */ /* 0x000be20000100800 */
[----:B---3--:R-:W-:Y:S01]  /*3d8a0*/  IADD3.X R16, PT, PT, R16, R3, RZ, P4, !PT ;  /* 0x0000000310107210 */ /* 0x008fe200027fe4ff */
[----:B--2---:R-:W-:-:S04]  /*3d8b0*/  IMAD.X R13, R13, 0x1, R3, P5 ;  /* 0x000000010d0d7824 */ /* 0x004fc800028e0603 */
[----:B------:R2:W-:Y:S01]  /*3d8c0*/  STL [R1+0x780], R16 ;  /* 0x0007801001007387 */ /* 0x0005e20000100800 */
[----:B-1----:R-:W-:-:S03]  /*3d8d0*/  IMAD.MOV.U32 R4, RZ, RZ, R14 ;  /* 0x000000ffff047224 */ /* 0x002fc600078e000e */
[----:B------:R1:W-:Y:S04]  /*3d8e0*/  STL [R1+0x7c4], R9 ;  /* 0x0007c40901007387 */ /* 0x0003e80000100800 */
[----:B------:R-:W3:Y:S04]  /*3d8f0*/  LDL.LU R19, [R1+0x904] ;  /* 0x0009040001137983 */ /* 0x000ee80000300800 */
[----:B------:R1:W-:Y:S04]  /*3d900*/  STL [R1+0x7c0], R13 ;  /* 0x0007c00d01007387 */ /* 0x0003e80000100800 */
[----:B-----5:R-:W5:Y:S01]  /*3d910*/  LDL.LU R14, [R1+0x944] ;  /* 0x00094400010e7983 */ /* 0x020f620000300800 */
[----:B------:R-:W-:-:S03]  /*3d920*/  MOV R5, R16 ;  /* 0x0000001000057202 */ /* 0x000fc60000000f00 */
[----:B------:R-:W5:Y:S04]  /*3d930*/  LDL.LU R20, [R1+0x900] ;  /* 0x0009000001147983 */ /* 0x000f680000300800 */
[----:B--2---:R-:W2:Y:S04]  /*3d940*/  LDL.LU R16, [R1+0x940] ;  /* 0x0009400001107983 */ /* 0x004ea80000300800 */
[----:B------:R1:W-:Y:S02]  /*3d950*/  LDGSTS.E [R6+0x61080], desc[UR16][R4.64], P3 ;  /* 0x6108000004067fae */ /* 0x0003e400099a1010 */
[----:B-1----:R-:W-:-:S02]  /*3d960*/  IMAD.MOV.U32 R4, RZ, RZ, R9 ;  /* 0x000000ffff047224 */ /* 0x002fc400078e0009 */
[----:B------:R-:W-:Y:S01]  /*3d970*/  IMAD.MOV.U32 R5, RZ, RZ, R13 ;  /* 0x000000ffff057224 */ /* 0x000fe200078e000d */
[----:B------:R-:W2:Y:S01]  /*3d980*/  LDL.LU R9, [R1+0x984] ;  /* 0x0009840001097983 */ /* 0x000ea20000300800 */
[----:B------:R-:W-:-:S03]  /*3d990*/  IADD3 R12, P4, PT, R12, R80, RZ ;  /* 0x000000500c0c7210 */ /* 0x000fc60007f9e0ff */
[----:B------:R-:W2:Y:S01]  /*3d9a0*/  LDL.LU R13, [R1+0x9c4] ;  /* 0x0009c400010d7983 */ /* 0x000ea20000300800 */
[----:B------:R-:W-:-:S03]  /*3d9b0*/  IADD3 R8, P5, PT, R8, R80, RZ ;  /* 0x0000005008087210 */ /* 0x000fc60007fbe0ff */
[----:B------:R1:W-:Y:S04]  /*3d9c0*/  STL [R1+0x804], R12 ;  /* 0x0008040c01007387 */ /* 0x0003e80000100800 */
[----:B------:R1:W-:Y:S01]  /*3d9d0*/  LDGSTS.E [R6+0x61480], desc[UR16][R4.64], P3 ;  /* 0x6148000004067fae */ /* 0x0003e200099a1010 */
[----:B------:R-:W-:Y:S01]  /*3d9e0*/  IADD3.X R17, PT, PT, R17, R3, RZ, P4, !PT ;  /* 0x0000000311117210 */ /* 0x000fe200027fe4ff */
[----:B-1----:R-:W-:-:S04]  /*3d9f0*/  IMAD.MOV.U32 R4, RZ, RZ, R12 ;  /* 0x000000ffff047224 */ /* 0x002fc800078e000c */
[----:B------:R1:W-:Y:S01]  /*3da00*/  STL [R1+0x800], R17 ;  /* 0x0008001101007387 */ /* 0x0003e20000100800 */
[----:B------:R-:W-:-:S03]  /*3da10*/  IMAD.X R10, R10, 0x1, R3, P5 ;  /* 0x000000010a0a7824 */ /* 0x000fc600028e0603 */
[----:B------:R1:W-:Y:S04]  /*3da20*/  STL [R1+0x844], R8 ;  /* 0x0008440801007387 */ /* 0x0003e80000100800 */
[----:B------:R-:W2:Y:S01]  /*3da30*/  LDL.LU R12, [R1+0x980] ;  /* 0x00098000010c7983 */ /* 0x000ea20000300800 */
[----:B------:R-:W-:-:S03]  /*3da40*/  MOV R5, R17 ;  /* 0x0000001100057202 */ /* 0x000fc60000000f00 */
[----:B------:R4:W-:Y:S04]  /*3da50*/  STL [R1+0x840], R10 ;  /* 0x0008400a01007387 */ /* 0x0009e80000100800 */
[----:B-1----:R-:W2:Y:S04]  /*3da60*/  LDL.LU R17, [R1+0x9c0] ;  /* 0x0009c00001117983 */ /* 0x002ea80000300800 */
[----:B------:R1:W-:Y:S01]  /*3da70*/  LDGSTS.E [R6+0x61880], desc[UR16][R4.64], P3 ;  /* 0x6188000004067fae */ /* 0x0003e200099a1010 */
[----:B------:R-:W-:Y:S01]  /*3da80*/  IADD3 R11, P4, PT, R11, R80, RZ ;  /* 0x000000500b0b7210 */ /* 0x000fe20007f9e0ff */
[----:B-1----:R-:W-:-:S02]  /*3da90*/  IMAD.MOV.U32 R4, RZ, RZ, R8 ;  /* 0x000000ffff047224 */ /* 0x002fc400078e0008 */
[----:B------:R-:W-:Y:S01]  /*3daa0*/  IMAD.MOV.U32 R5, RZ, RZ, R10 ;  /* 0x000000ffff057224 */ /* 0x000fe200078e000a */
[----:B------:R-:W2:Y:S01]  /*3dab0*/  LDL.LU R8, [R1+0xa04] ;  /* 0x000a040001087983 */ /* 0x000ea20000300800 */
[----:B------:R-:W-:-:S03]  /*3dac0*/  IADD3 R7, P5, PT, R7, R80, RZ ;  /* 0x0000005007077210 */ /* 0x000fc60007fbe0ff */
[----:B----4-:R-:W4:Y:S01]  /*3dad0*/  LDL.LU R10, [R1+0xa44] ;  /* 0x000a4400010a7983 */ /* 0x010f220000300800 */
[----:B------:R-:W-:-:S03]  /*3dae0*/  IADD3.X R18, PT, PT, R18, R3, RZ, P4, !PT ;  /* 0x0000000312127210 */ /* 0x000fc600027fe4ff */
[----:B------:R1:W-:Y:S01]  /*3daf0*/  STL [R1+0x884], R11 ;  /* 0x0008840b01007387 */ /* 0x0003e20000100800 */
[----:B------:R-:W-:-:S03]  /*3db00*/  IMAD.X R15, R15, 0x1, R3, P5 ;  /* 0x000000010f0f7824 */ /* 0x000fc600028e0603 */
[----:B------:R1:W-:Y:S04]  /*3db10*/  LDGSTS.E [R6+0x61c80], desc[UR16][R4.64], P3 ;  /* 0x61c8000004067fae */ /* 0x0003e800099a1010 */
[----:B------:R1:W-:Y:S04]  /*3db20*/  STL [R1+0x880], R18 ;  /* 0x0008801201007387 */ /* 0x0003e80000100800 */
[----:B------:R1:W-:Y:S02]  /*3db30*/  STL [R1+0x8c4], R7 ;  /* 0x0008c40701007387 */ /* 0x0003e40000100800 */
[----:B-1----:R-:W-:-:S02]  /*3db40*/  IMAD.MOV.U32 R4, RZ, RZ, R11 ;  /* 0x000000ffff047224 */ /* 0x002fc400078e000b */
[----:B------:R-:W4:Y:S01]  /*3db50*/  LDL.LU R11, [R1+0xa00] ;  /* 0x000a0000010b7983 */ /* 0x000f220000300800 */
[----:B------:R-:W-:-:S03]  /*3db60*/  MOV R5, R18 ;  /* 0x0000001200057202 */ /* 0x000fc60000000f00 */
[----:B------:R1:W-:Y:S04]  /*3db70*/  STL [R1+0x8c0], R15 ;  /* 0x0008c00f01007387 */ /* 0x0003e80000100800 */
[----:B------:R-:W4:Y:S04]  /*3db80*/  LDL.LU R18, [R1+0xa40] ;  /* 0x000a400001127983 */ /* 0x000f280000300800 */
[----:B------:R1:W-:Y:S02]  /*3db90*/  LDGSTS.E [R6+0x62080], desc[UR16][R4.64], P3 ;  /* 0x6208000004067fae */ /* 0x0003e400099a1010 */
[----:B-1----:R-:W-:-:S02]  /*3dba0*/  IMAD.MOV.U32 R4, RZ, RZ, R7 ;  /* 0x000000ffff047224 */ /* 0x002fc400078e0007 */
[----:B------:R-:W-:Y:S01]  /*3dbb0*/  IMAD.MOV.U32 R5, RZ, RZ, R15 ;  /* 0x000000ffff057224 */ /* 0x000fe200078e000f */
[----:B------:R-:W4:Y:S04]  /*3dbc0*/  LDL.LU R7, [R1+0x68c] ;  /* 0x00068c0001077983 */ /* 0x000f280000300800 */
[----:B------:R1:W-:Y:S04]  /*3dbd0*/  LDGSTS.E [R6+0x62480], desc[UR16][R4.64], P3 ;  /* 0x6248000004067fae */ /* 0x0003e800099a1010 */
[----:B------:R-:W4:Y:S01]  /*3dbe0*/  LDL.LU R15, [R1+0x6cc] ;  /* 0x0006cc00010f7983 */ /* 0x000f220000300800 */
[----:B---3--:R-:W-:-:S02]  /*3dbf0*/  IADD3 R19, P4, PT, R19, R80, RZ ;  /* 0x0000005013137210 */ /* 0x008fc40007f9e0ff */
[----:B-----5:R-:W-:Y:S02]  /*3dc00*/  IADD3 R14, P5, PT, R14, R80, RZ ;  /* 0x000000500e0e7210 */ /* 0x020fe40007fbe0ff */
[----:B------:R-:W-:Y:S01]  /*3dc10*/  IADD3.X R20, PT, PT, R20, R3, RZ, P4, !PT ;  /* 0x0000000314147210 */ /* 0x000fe200027fe4ff */
[----:B-1----:R-:W-:-:S03]  /*3dc20*/  IMAD.MOV.U32 R4, RZ, RZ, R19 ;  /* 0x000000ffff047224 */ /* 0x002fc600078e0013 */
[----:B------:R-:W-:Y:S01]  /*3dc30*/  MOV R5, R20 ;  /* 0x0000001400057202 */ /* 0x000fe20000000f00 */
[----:B--2---:R-:W-:Y:S01]  /*3dc40*/  IMAD.X R16, R16, 0x1, R3, P5 ;  /* 0x0000000110107824 */ /* 0x004fe200028e0603 */
[----:B------:R-:W-:Y:S04]  /*3dc50*/  STL [R1+0x904], R19 ;  /* 0x0009041301007387 */ /* 0x000fe80000100800 */
[----:B------:R-:W-:Y:S04]  /*3dc60*/  STL [R1+0x900], R20 ;  /* 0x0009001401007387 */ /* 0x000fe80000100800 */
[----:B------:R1:W-:Y:S04]  /*3dc70*/  STL [R1+0x944], R14 ;  /* 0x0009440e01007387 */ /* 0x0003e80000100800 */
[----:B------:R2:W-:Y:S04]  /*3dc80*/  LDGSTS.E [R6+0x62880], desc[UR16][R4.64], P3 ;  /* 0x6288000004067fae */ /* 0x0005e800099a1010 */
[----:B------:R3:W-:Y:S01]  /*3dc90*/  STL [R1+0x940], R16 ;  /* 0x0009401001007387 */ /* 0x0007e20000100800 */
[----:B------:R-:W-:Y:S01]  /*3dca0*/  IADD3 R9, P4, PT, R9, R80, RZ ;  /* 0x0000005009097210 */ /* 0x000fe20007f9e0ff */
[----:B--2---:R-:W-:-:S02]  /*3dcb0*/  IMAD.MOV.U32 R4, RZ, RZ, R14 ;  /* 0x000000ffff047224 */ /* 0x004fc400078e000e */
[----:B-1----:R-:W2:Y:S01]  /*3dcc0*/  LDL.LU R14, [R1+0x688] ;  /* 0x00068800010e7983 */ /* 0x002ea20000300800 */
[----:B------:R-:W-:Y:S01]  /*3dcd0*/  IMAD.MOV.U32 R5, RZ, RZ, R16 ;  /* 0x000000ffff057224 */ /* 0x000fe200078e0010 */
[----:B------:R-:W-:Y:S02]  /*3dce0*/  IADD3 R13, P5, PT, R13, R80, RZ ;  /* 0x000000500d0d7210 */ /* 0x000fe40007fbe0ff */
[----:B---3--:R-:W3:Y:S04]  /*3dcf0*/  LDL.LU R16, [R1+0x6c8] ;  /* 0x0006c80001107983 */ /* 0x008ee80000300800 */
[----:B------:R1:W-:Y:S04]  /*3dd00*/  LDGSTS.E [R6+0x62c80], desc[UR16][R4.64], P3 ;  /* 0x62c8000004067fae */ /* 0x0003e800099a1010 */
[----:B------:R5:W-:Y:S01]  /*3dd10*/  STL [R1+0x984], R9 ;  /* 0x0009840901007387 */ /* 0x000be20000100800 */
[----:B-1----:R-:W-:Y:S01]  /*3dd20*/  IMAD.MOV.U32 R4, RZ, RZ, R9 ;  /* 0x000000ffff047224 */ /* 0x002fe200078e0009 */
[----:B------:R-:W-:-:S04]  /*3dd30*/  IADD3.X R12, PT, PT, R12, R3, RZ, P4, !PT ;  /* 0x000000030c0c7210 */ /* 0x000fc800027fe4ff */
[----:B------:R-:W-:Y:S01]  /*3dd40*/  MOV R5, R12 ;  /* 0x0000000c00057202 */ /* 0x000fe20000000f00 */
[----:B------:R1:W-:Y:S01]  /*3dd50*/  STL [R1+0x980], R12 ;  /* 0x0009800c01007387 */ /* 0x0003e20000100800 */
[----:B------:R-:W-:-:S03]  /*3dd60*/  IMAD.X R17, R17, 0x1, R3, P5 ;  /* 0x0000000111117824 */ /* 0x000fc600028e0603 */
[----:B------:R1:W-:Y:S04]  /*3dd70*/  STL [R1+0x9c4], R13 ;  /* 0x0009c40d01007387 */ /* 0x0003e80000100800 */
[----:B-----5:R-:W5:Y:S04]  /*3dd80*/  LDL.LU R9, [R1+0x70c] ;  /* 0x00070c0001097983 */ /* 0x020f680000300800 */
[----:B------:R4:W-:Y:S04]  /*3dd90*/  STL [R1+0x9c0], R17 ;  /* 0x0009c01101007387 */ /* 0x0009e80000100800 */
[----:B------:R4:W-:Y:S04]  /*3dda0*/  LDGSTS.E [R6+0x63080], desc[UR16][R4.64], P3 ;  /* 0x6308000004067fae */ /* 0x0009e800099a1010 */
[----:B-1----:R-:W5:Y:S01]  /*3ddb0*/  LDL.LU R12, [R1+0x74c] ;  /* 0x00074c00010c7983 */ /* 0x002f620000300800 */
[----:B----4-:R-:W-:-:S03]  /*3ddc0*/  IMAD.MOV.U32 R4, RZ, RZ, R13 ;  /* 0x000000ffff047224 */ /* 0x010fc600078e000d */
[----:B------:R-:W4:Y:S01]  /*3ddd0*/  LDL.LU R13, [R1+0x708] ;  /* 0x00070800010d7983 */ /* 0x000f220000300800 */
[----:B------:R-:W-:Y:S01]  /*3dde0*/  IMAD.MOV.U32 R5, RZ, RZ, R17 ;  /* 0x000000ffff057224 */ /* 0x000fe200078e0011 */
[-C--:B------:R-:W-:Y:S02]  /*3ddf0*/  IADD3 R8, P4, PT, R8, R80.reuse, RZ ;  /* 0x0000005008087210 */ /* 0x080fe40007f9e0ff */
[----:B------:R-:W4:Y:S01]  /*3de00*/  LDL.LU R17, [R1+0x748] ;  /* 0x0007480001117983 */ /* 0x000f220000300800 */
[----:B------:R-:W-:-:S03]  /*3de10*/  IADD3 R10, P5, PT, R10, R80, RZ ;  /* 0x000000500a0a7210 */ /* 0x000fc60007fbe0ff */
[----:B------:R1:W-:Y:S04]  /*3de20*/  LDGSTS.E [R6+0x63480], desc[UR16][R4.64], P3 ;  /* 0x6348000004067fae */ /* 0x0003e800099a1010 */
[----:B------:R-:W-:Y:S01]  /*3de30*/  STL [R1+0xa04], R8 ;  /* 0x000a040801007387 */ /* 0x000fe20000100800 */
[----:B------:R-:W-:Y:S01]  /*3de40*/  IADD3.X R11, PT, PT, R11, R3, RZ, P4, !PT ;  /* 0x000000030b0b7210 */ /* 0x000fe200027fe4ff */
[----:B-1----:R-:W-:-:S03]  /*3de50*/  IMAD.MOV.U32 R4, RZ, RZ, R8 ;  /* 0x000000ffff047224 */ /* 0x002fc600078e0008 */
[----:B------:R-:W-:Y:S01]  /*3de60*/  MOV R5, R11 ;  /* 0x0000000b00057202 */ /* 0x000fe20000000f00 */
[----:B------:R1:W-:Y:S01]  /*3de70*/  STL [R1+0xa00], R11 ;  /* 0x000a000b01007387 */ /* 0x0003e20000100800 */
[----:B------:R-:W-:-:S03]  /*3de80*/  IMAD.X R18, R18, 0x1, R3, P5 ;  /* 0x0000000112127824 */ /* 0x000fc600028e0603 */
[----:B------:R-:W-:Y:S04]  /*3de90*/  STL [R1+0xa44], R10 ;  /* 0x000a440a01007387 */ /* 0x000fe80000100800 */
[----:B------:R1:W-:Y:S04]  /*3dea0*/  LDGSTS.E [R6+0x63880], desc[UR16][R4.64], P3 ;  /* 0x6388000004067fae */ /* 0x0003e800099a1010 */
[----:B-1----:R-:W4:Y:S04]  /*3deb0*/  LDL.LU R11, [R1+0x78c] ;  /* 0x00078c00010b7983 */ /* 0x002f280000300800 */
[----:B------:R1:W-:Y:S04]  /*3dec0*/  STL [R1+0xa40], R18 ;  /* 0x000a401201007387 */ /* 0x0003e80000100800 */
[----:B------:R-:W4:Y:S01]  /*3ded0*/  LDL.LU R8, [R1+0x7cc] ;  /* 0x0007cc0001087983 */ /* 0x000f220000300800 */
[----:B------:R-:W-:-:S03]  /*3dee0*/  IMAD.MOV.U32 R5, RZ, RZ, R18 ;  /* 0x000000ffff057224 */ /* 0x000fc600078e0012 */
[----:B-1----:R-:W4:Y:S01]  /*3def0*/  LDL.LU R18, [R1+0x788] ;  /* 0x0007880001127983 */ /* 0x002f220000300800 */
[----:B------:R-:W-:-:S03]  /*3df00*/  IMAD.MOV.U32 R4, RZ, RZ, R10 ;  /* 0x000000ffff047224 */ /* 0x000fc600078e000a */
[----:B------:R-:W4:Y:S01]  /*3df10*/  LDL.LU R10, [R1+0x7c8] ;  /* 0x0007c800010a7983 */ /* 0x000f220000300800 */
[-C--:B------:R-:W-:Y:S02]  /*3df20*/  IADD3 R7, P4, PT, R7, R80.reuse, RZ ;  /* 0x0000005007077210 */ /* 0x080fe40007f9e0ff */
[----:B------:R-:W-:Y:S01]  /*3df30*/  IADD3 R15, P5, PT, R15, R80, RZ ;  /* 0x000000500f0f7210 */ /* 0x000fe20007fbe0ff */
[----:B------:R1:W-:Y:S04]  /*3df40*/  LDGSTS.E [R6+0x63c80], desc[UR16][R4.64], P3 ;  /* 0x63c8000004067fae */ /* 0x0003e800099a1010 */
[----:B------:R-:W-:Y:S01]  /*3df50*/  STL [R1+0x68c], R7 ;  /* 0x00068c0701007387 */ /* 0x000fe20000100800 */
[----:B-1----:R-:W-:-:S03]  /*3df60*/  LOP3.LUT R6, R84, 0x20, RZ, 0x3c, !PT ;  /* 0x0000002054067812 */ /* 0x002fc600078e3cff */
[----:B------:R-:W-:Y:S01]  /*3df70*/  STL [R1+0x6cc], R15 ;  /* 0x0006cc0f01007387 */ /* 0x000fe20000100800 */
[----:B------:R-:W-:Y:S01]  /*3df80*/  MOV R4, R7 ;  /* 0x0000000700047202 */ /* 0x000fe20000000f00 */
[----:B------:R-:W-:Y:S01]  /*3df90*/  VIADD R6, R6, UR9 ;  /* 0x0000000906067c36 */ /* 0x000fe20008000000 */
[----:B--2---:R-:W-:Y:S01]  /*3dfa0*/  IADD3.X R14, PT, PT, R14, R3, RZ, P4, !PT ;  /* 0x000000030e0e7210 */ /* 0x004fe200027fe4ff */
[----:B---3--:R-:W-:-:S04]  /*3dfb0*/  IMAD.X R16, R16, 0x1, R3, P5 ;  /* 0x0000000110107824 */ /* 0x008fc800028e0603 */
[----:B------:R1:W-:Y:S01]  /*3dfc0*/  STL [R1+0x688], R14 ;  /* 0x0006880e01007387 */ /* 0x0003e20000100800 */
[----:B------:R-:W-:-:S05]  /*3dfd0*/  IMAD.MOV.U32 R5, RZ, RZ, R14 ;  /* 0x000000ffff057224 */ /* 0x000fca00078e000e */
[----:B------:R2:W-:Y:S04]  /*3dfe0*/  LDGSTS.E [R6+0x60100], desc[UR16][R4.64], P3 ;  /* 0x6010000004067fae */ /* 0x0005e800099a1010 */
[----:B-1----:R-:W3:Y:S04]  /*3dff0*/  LDL.LU R14, [R1+0x80c] ;  /* 0x00080c00010e7983 */ /* 0x002ee80000300800 */
[----:B------:R-:W3:Y:S04]  /*3e000*/  LDL.LU R7, [R1+0x84c] ;  /* 0x00084c0001077983 */ /* 0x000ee80000300800 */
[----:B------:R1:W-:Y:S01]  /*3e010*/  STL [R1+0x6c8], R16 ;  /* 0x0006c81001007387 */ /* 0x0003e20000100800 */
[----:B--2---:R-:W-:-:S03]  /*3e020*/  IMAD.MOV.U32 R4, RZ, RZ, R15 ;  /* 0x000000ffff047224 */ /* 0x004fc600078e000f */
[----:B------:R-:W2:Y:S01]  /*3e030*/  LDL.LU R15, [R1+0x808] ;  /* 0x00080800010f7983 */ /* 0x000ea20000300800 */
[----:B------:R-:W-:-:S03]  /*3e040*/  MOV R5, R16 ;  /* 0x0000001000057202 */ /* 0x000fc60000000f00 */
[----:B-1----:R-:W2:Y:S04]  /*3e050*/  LDL.LU R16, [R1+0x848] ;  /* 0x0008480001107983 */ /* 0x002ea80000300800 */
[----:B------:R1:W-:Y:S01]  /*3e060*/  LDGSTS.E [R6+0x60500], desc[UR16][R4.64], P3 ;  /* 0x6050000004067fae */ /* 0x0003e200099a1010 */
[----:B-----5:R-:W-:-:S05]  /*3e070*/  IADD3 R9, P4, PT, R9, R80, RZ ;  /* 0x0000005009097210 */ /* 0x020fca0007f9e0ff */
[----:B------:R-:W-:Y:S01]  /*3e080*/  STL [R1+0x70c], R9 ;  /* 0x00070c0901007387 */ /* 0x000fe20000100800 */
[----:B------:R-:W-:Y:S02]  /*3e090*/  IADD3 R12, P5, PT, R12, R80, RZ ;  /* 0x000000500c0c7210 */ /* 0x000fe40007fbe0ff */
[----:B-1----:R-:W-:Y:S01]  /*3e0a0*/  MOV R4, R9 ;  /* 0x0000000900047202 */ /* 0x002fe20000000f00 */
[--C-:B----4-:R-:W-:Y:S02]  /*3e0b0*/  IMAD.X R13, R13, 0x1, R3.reuse, P4 ;  /* 0x000000010d0d7824 */ /* 0x110fe400020e0603 */
[----:B------:R-:W-:-:S03]  /*3e0c0*/  IMAD.X R17, R17, 0x1, R3, P5 ;  /* 0x0000000111117824 */ /* 0x000fc600028e0603 */
[----:B------:R1:W-:Y:S01]  /*3e0d0*/  STL [R1+0x708], R13 ;  /* 0x0007080d01007387 */ /* 0x0003e20000100800 */
[----:B------:R-:W-:-:S03]  /*3e0e0*/  IMAD.MOV.U32 R5, RZ, RZ, R13 ;  /* 0x000000ffff057224 */ /* 0x000fc600078e000d */
[----:B------:R-:W-:Y:S04]  /*3e0f0*/  STL [R1+0x74c], R12 ;  /* 0x00074c0c01007387 */ /* 0x000fe80000100800 */
[----:B------:R4:W-:Y:S04]  /*3e100*/  LDGSTS.E [R6+0x60900], desc[UR16][R4.64], P3 ;  /* 0x6090000004067fae */ /* 0x0009e800099a1010 */
[----:B-1----:R-:W5:Y:S04]  /*3e110*/  LDL.LU R13, [R1+0x88c] ;  /* 0x00088c00010d7983 */ /* 0x002f680000300800 */
[----:B------:R1:W-:Y:S04]  /*3e120*/  STL [R1+0x748], R17 ;  /* 0x0007481101007387 */ /* 0x0003e80000100800 */
[----:B------:R-:W5:Y:S01]  /*3e130*/  LDL.LU R9, [R1+0x8cc] ;  /* 0x0008cc0001097983 */ /* 0x000f620000300800 */
[----:B----4-:R-:W-:-:S03]  /*3e140*/  MOV R5, R17 ;  /* 0x0000001100057202 */ /* 0x010fc60000000f00 */
[----:B-1----:R-:W4:Y:S01]  /*3e150*/  LDL.LU R17, [R1+0x888] ;  /* 0x0008880001117983 */ /* 0x002f220000300800 */
[----:B------:R-:W-:Y:S01]  /*3e160*/  IMAD.MOV.U32 R4, RZ, RZ, R12 ;  /* 0x000000ffff047224 */ /* 0x000fe200078e000c */
[-C--:B------:R-:W-:Y:S02]  /*3e170*/  IADD3 R11, P4, PT, R11, R80.reuse, RZ ;  /* 0x000000500b0b7210 */ /* 0x080fe40007f9e0ff */
[----:B------:R-:W4:Y:S01]  /*3e180*/  LDL.LU R12, [R1+0x8c8] ;  /* 0x0008c800010c7983 */ /* 0x000f220000300800 */
[----:B------:R-:W-:-:S03]  /*3e190*/  IADD3 R8, P5, PT, R8, R80, RZ ;  /* 0x0000005008087210 */ /* 0x000fc60007fbe0ff */
[----:B------:R1:W-:Y:S04]  /*3e1a0*/  STL [R1+0x78c], R11 ;  /* 0x00078c0b01007387 */ /* 0x0003e80000100800 */
[----:B------:R1:W-:Y:S01]  /*3e1b0*/  LDGSTS.E [R6+0x60d00], desc[UR16][R4.64], P3 ;  /* 0x60d0000004067fae */ /* 0x0003e200099a1010 */
[--C-:B------:R-:W-:Y:S02]  /*3e1c0*/  IMAD.X R18, R18, 0x1, R3.reuse, P4 ;  /* 0x0000000112127824 */ /* 0x100fe400020e0603 */
[----:B------:R-:W-:-:S03]  /*3e1d0*/  IMAD.X R10, R10, 0x1, R3, P5 ;  /* 0x000000010a0a7824 */ /* 0x000fc600028e0603 */
[----:B------:R1:W-:Y:S04]  /*3e1e0*/  STL [R1+0x788], R18 ;  /* 0x0007881201007387 */ /* 0x0003e80000100800 */
[----:B------:R1:W-:Y:S04]  /*3e1f0*/  STL [R1+0x7cc], R8 ;  /* 0x0007cc0801007387 */ /* 0x0003e80000100800 */
[----:B------:R-:W4:Y:S01]  /*3e200*/  LDL.LU R19, [R1+0x90c] ;  /* 0x00090c0001137983 */ /* 0x000f220000300800 */
[----:B-1----:R-:W-:-:S03]  /*3e210*/  MOV R4, R11 ;  /* 0x0000000b00047202 */ /* 0x002fc60000000f00 */
[----:B------:R1:W-:Y:S04]  /*3e220*/  STL [R1+0x7c8], R10 ;  /* 0x0007c80a01007387 */ /* 0x0003e80000100800 */
[----:B------:R-:W4:Y:S04]  /*3e230*/  LDL.LU R11, [R1+0x94c] ;  /* 0x00094c00010b7983 */ /* 0x000f280000300800 */
[----:B------:R-:W4:Y:S01]  /*3e240*/  LDL.LU R20, [R1+0x908] ;  /* 0x0009080001147983 */ /* 0x000f220000300800 */
[----:B------:R-:W-:-:S03]  /*3e250*/  IMAD.MOV.U32 R5, RZ, RZ, R18 ;  /* 0x000000ffff057224 */ /* 0x000fc600078e0012 */
[----:B------:R-:W4:Y:S04]  /*3e260*/  LDL.LU R18, [R1+0x948] ;  /* 0x0009480001127983 */ /* 0x000f280000300800 */
[----:B------:R1:W-:Y:S02]  /*3e270*/  LDGSTS.E [R6+0x61100], desc[UR16][R4.64], P3 ;  /* 0x6110000004067fae */ /* 0x0003e400099a1010 */
[----:B-1----:R-:W-:Y:S01]  /*3e280*/  IMAD.MOV.U32 R4, RZ, RZ, R8 ;  /* 0x000000ffff047224 */ /* 0x002fe200078e0008 */
[----:B------:R-:W-:Y:S01]  /*3e290*/  MOV R5, R10 ;  /* 0x0000000a00057202 */ /* 0x000fe20000000f00 */
[----:B------:R-:W4:Y:S04]  /*3e2a0*/  LDL.LU R8, [R1+0x98c] ;  /* 0x00098c0001087983 */ /* 0x000f280000300800 */
[----:B------:R-:W4:Y:S04]  /*3e2b0*/  LDL.LU R10, [R1+0x9cc] ;  /* 0x0009cc00010a7983 */ /* 0x000f280000300800 */
[----:B------:R1:W-:Y:S01]  /*3e2c0*/  LDGSTS.E [R6+0x61500], desc[UR16][R4.64], P3 ;  /* 0x6150000004067fae */ /* 0x0003e200099a1010 */
[----:B---3--:R-:W-:-:S02]  /*3e2d0*/  IADD3 R14, P4, PT, R14, R80, RZ ;  /* 0x000000500e0e7210 */ /* 0x008fc40007f9e0ff */
[----:B------:R-:W-:-:S03]  /*3e2e0*/  IADD3 R7, P5, PT, R7, R80, RZ ;  /* 0x0000005007077210 */ /* 0x000fc60007fbe0ff */
[----:B------:R3:W-:Y:S01]  /*3e2f0*/  STL [R1+0x80c], R14 ;  /* 0x00080c0e01007387 */ /* 0x0007e20000100800 */
[----:B-1----:R-:W-:Y:S01]  /*3e300*/  MOV R4, R14 ;  /* 0x0000000e00047202 */ /* 0x002fe20000000f00 */
[----:B--2---:R-:W-:-:S05]  /*3e310*/  IMAD.X R15, R15, 0x1, R3, P4 ;  /* 0x000000010f0f7824 */ /* 0x004fca00020e0603 */
[----:B------:R1:W-:Y:S01]  /*3e320*/  STL [R1+0x808], R15 ;  /* 0x0008080f01007387 */ /* 0x0003e20000100800 */
[----:B------:R-:W-:-:S03]  /*3e330*/  IMAD.X R16, R16, 0x1, R3, P5 ;  /* 0x0000000110107824 */ /* 0x000fc600028e0603 */
[----:B------:R2:W-:Y:S04]  /*3e340*/  STL [R1+0x84c], R7 ;  /* 0x00084c0701007387 */ /* 0x0005e80000100800 */
[----:B---3--:R-:W3:Y:S01]  /*3e350*/  LDL.LU R14, [R1+0x988] ;  /* 0x00098800010e7983 */ /* 0x008ee20000300800 */
[----:B------:R-:W-:-:S03]  /*3e360*/  IMAD.MOV.U32 R5, RZ, RZ, R15 ;  /* 0x000000ffff057224 */ /* 0x000fc600078e000f */
[----:B------:R2:W-:Y:S04]  /*3e370*/  STL [R1+0x848], R16 ;  /* 0x0008481001007387 */ /* 0x0005e80000100800 */
[----:B-1----:R-:W3:Y:S04]  /*3e380*/  LDL.LU R15, [R1+0x9c8] ;  /* 0x0009c800010f7983 */ /* 0x002ee80000300800 */
[----:B------:R1:W-:Y:S02]  /*3e390*/  LDGSTS.E [R6+0x61900], desc[UR16][R4.64], P3 ;  /* 0x6190000004067fae */ /* 0x0003e400099a1010 */
[----:B-1----:R-:W-:Y:S01]  /*3e3a0*/  IMAD.MOV.U32 R4, RZ, RZ, R7 ;  /* 0x000000ffff047224 */ /* 0x002fe200078e0007 */
[----:B------:R-:W-:Y:S01]  /*3e3b0*/  MOV R5, R16 ;  /* 0x0000001000057202 */ /* 0x000fe20000000f00 */
[----:B--2---:R-:W2:Y:S04]  /*3e3c0*/  LDL.LU R7, [R1+0xa0c] ;  /* 0x000a0c0001077983 */ /* 0x004ea80000300800 */
[----:B------:R-:W2:Y:S04]  /*3e3d0*/  LDL.LU R16, [R1+0xa4c] ;  /* 0x000a4c0001107983 */ /* 0x000ea80000300800 */
[----:B------:R1:W-:Y:S01]  /*3e3e0*/  LDGSTS.E [R6+0x61d00], desc[UR16][R4.64], P3 ;  /* 0x61d0000004067fae */ /* 0x0003e200099a1010 */
[----:B-----5:R-:W-:-:S05]  /*3e3f0*/  IADD3 R13, P4, PT, R13, R80, RZ ;  /* 0x000000500d0d7210 */ /* 0x020fca0007f9e0ff */
[----:B------:R5:W-:Y:S01]  /*3e400*/  STL [R1+0x88c], R13 ;  /* 0x00088c0d01007387 */ /* 0x000be20000100800 */
[----:B------:R-:W-:Y:S01]  /*3e410*/  IADD3 R9, P5, PT, R9, R80, RZ ;  /* 0x0000005009097210 */ /* 0x000fe20007fbe0ff */
[----:B----4-:R-:W-:Y:S01]  /*3e420*/  IMAD.X R17, R17, 0x1, R3, P4 ;  /* 0x0000000111117824 */ /* 0x010fe200020e0603 */
[----:B-1----:R-:W-:-:S04]  /*3e430*/  MOV R4, R13 ;  /* 0x0000000d00047202 */ /* 0x002fc80000000f00 */
[----:B------:R1:W-:Y:S01]  /*3e440*/  STL [R1+0x888], R17 ;  /* 0x0008881101007387 */ /* 0x0003e20000100800 */
[----:B------:R-:W-:-:S03]  /*3e450*/  IMAD.X R12, R12, 0x1, R3, P5 ;  /* 0x000000010c0c7824 */ /* 0x000fc600028e0603 */
[----:B------:R4:W-:Y:S04]  /*3e460*/  STL [R1+0x8cc], R9 ;  /* 0x0008cc0901007387 */ /* 0x0009e80000100800 */
[----:B-----5:R-:W5:Y:S01]  /*3e470*/  LDL.LU R13, [R1+0xa08] ;  /* 0x000a0800010d7983 */ /* 0x020f620000300800 */
[----:B------:R-:W-:-:S03]  /*3e480*/  IMAD.MOV.U32 R5, RZ, RZ, R17 ;  /* 0x000000ffff057224 */ /* 0x000fc600078e0011 */
[----:B------:R4:W-:Y:S04]  /*3e490*/  STL [R1+0x8c8], R12 ;  /* 0x0008c80c01007387 */ /* 0x0009e80000100800 */
[----:B-1----:R-:W5:Y:S04]  /*3e4a0*/  LDL.LU R17, [R1+0xa48] ;  /* 0x000a480001117983 */ /* 0x002f680000300800 */
[----:B------:R1:W-:Y:S01]  /*3e4b0*/  LDGSTS.E [R6+0x62100], desc[UR16][R4.64], P3 ;  /* 0x6210000004067fae */ /* 0x0003e200099a1010 */
[----:B------:R-:W-:Y:S01]  /*3e4c0*/  IADD3 R19, P4, PT, R19, R80, RZ ;  /* 0x0000005013137210 */ /* 0x000fe20007f9e0ff */
[----:B-1----:R-:W-:Y:S01]  /*3e4d0*/  IMAD.MOV.U32 R4, RZ, RZ, R9 ;  /* 0x000000ffff047224 */ /* 0x002fe200078e0009 */
[----:B------:R-:W-:Y:S01]  /*3e4e0*/  MOV R5, R12 ;  /* 0x0000000c00057202 */ /* 0x000fe20000000f00 */
[----:B----4-:R-:W4:Y:S01]  /*3e4f0*/  LDL.LU R9, [R1+0x694] ;  /* 0x0006940001097983 */ /* 0x010f220000300800 */
[----:B------:R-:W-:Y:S01]  /*3e500*/  IADD3 R11, P5, PT, R11, R80, RZ ;  /* 0x000000500b0b7210 */ /* 0x000fe20007fbe0ff */
[----:B------:R-:W-:-:S02]  /*3e510*/  IMAD.X R20, R20, 0x1, R3, P4 ;  /* 0x0000000114147824 */ /* 0x000fc400020e0603 */
[----:B------:R1:W-:Y:S02]  /*3e520*/  LDGSTS.E [R6+0x62500], desc[UR16][R4.64], P3 ;  /* 0x6250000004067fae */ /* 0x0003e400099a1010 */
[----:B------:R-:W-:Y:S02]  /*3e530*/  IMAD.X R18, R18, 0x1, R3, P5 ;  /* 0x0000000112127824 */ /* 0x000fe400028e0603 */
[----:B------:R-:W4:Y:S04]  /*3e540*/  LDL.LU R12, [R1+0x6d4] ;  /* 0x0006d400010c7983 */ /* 0x000f280000300800 */
[----:B------:R-:W-:Y:S01]  /*3e550*/  STL [R1+0x90c], R19 ;  /* 0x00090c1301007387 */ /* 0x000fe20000100800 */
[----:B-1----:R-:W-:Y:S01]  /*3e560*/  MOV R4, R19 ;  /* 0x0000001300047202 */ /* 0x002fe20000000f00 */
[----:B------:R-:W-:-:S02]  /*3e570*/  IMAD.MOV.U32 R5, RZ, RZ, R20 ;  /* 0x000000ffff057224 */ /* 0x000fc400078e0014 */
[----:B------:R-:W-:Y:S04]  /*3e580*/  STL [R1+0x908], R20 ;  /* 0x0009081401007387 */ /* 0x000fe80000100800 */
[----:B------:R1:W-:Y:S04]  /*3e590*/  STL [R1+0x94c], R11 ;  /* 0x00094c0b01007387 */ /* 0x0003e80000100800 */
[----:B------:R1:W-:Y:S04]  /*3e5a0*/  LDGSTS.E [R6+0x62900], desc[UR16][R4.64], P3 ;  /* 0x6290000004067fae */ /* 0x0003e800099a1010 */
[----:B------:R1:W-:Y:S02]  /*3e5b0*/  STL [R1+0x948], R18 ;  /* 0x0009481201007387 */ /* 0x0003e40000100800 */
[----:B-1----:R-:W-:-:S02]  /*3e5c0*/  IMAD.MOV.U32 R4, RZ, RZ, R11 ;  /* 0x000000ffff047224 */ /* 0x002fc400078e000b */
[----:B------:R-:W4:Y:S01]  /*3e5d0*/  LDL.LU R11, [R1+0x690] ;  /* 0x00069000010b7983 */ /* 0x000f220000300800 */
[----:B------:R-:W-:-:S03]  /*3e5e0*/  MOV R5, R18 ;  /* 0x0000001200057202 */ /* 0x000fc60000000f00 */
[----:B------:R-:W4:Y:S01]  /*3e5f0*/  LDL.LU R18, [R1+0x6d0] ;  /* 0x0006d00001127983 */ /* 0x000f220000300800 */
[-C--:B------:R-:W-:Y:S02]  /*3e600*/  IADD3 R8, P4, PT, R8, R80.reuse, RZ ;  /* 0x0000005008087210 */ /* 0x080fe40007f9e0ff */
[----:B------:R-:W-:Y:S01]  /*3e610*/  IADD3 R10, P5, PT, R10, R80, RZ ;  /* 0x000000500a0a7210 */ /* 0x000fe20007fbe0ff */
[----:B------:R1:W-:Y:S04]  /*3e620*/  LDGSTS.E [R6+0x62d00], desc[UR16][R4.64], P3 ;  /* 0x62d0000004067fae */ /* 0x0003e800099a1010 */
[----:B------:R3:W-:Y:S01]  /*3e630*/  STL [R1+0x98c], R8 ;  /* 0x00098c0801007387 */ /* 0x0007e20000100800 */
[----:B-1----:R-:W-:Y:S01]  /*3e640*/  MOV R4, R8 ;  /* 0x0000000800047202 */ /* 0x002fe20000000f00 */
[----:B---3--:R-:W-:-:S04]  /*3e650*/  IMAD.X R14, R14, 0x1, R3, P4 ;  /* 0x000000010e0e7824 */ /* 0x008fc800020e0603 */
[----:B------:R-:W-:Y:S01]  /*3e660*/  IMAD.MOV.U32 R5, RZ, RZ, R14 ;  /* 0x000000ffff057224 */ /* 0x000fe200078e000e */
[----:B------:R1:W-:Y:S01]  /*3e670*/  STL [R1+0x988], R14 ;  /* 0x0009880e01007387 */ /* 0x0003e20000100800 */
[----:B------:R-:W-:-:S03]  /*3e680*/  IMAD.X R15, R15, 0x1, R3, P5 ;  /* 0x000000010f0f7824 */ /* 0x000fc600028e0603 */
[----:B------:R3:W-:Y:S04]  /*3e690*/  STL [R1+0x9cc], R10 ;  /* 0x0009cc0a01007387 */ /* 0x0007e80000100800 */
[----:B------:R-:W4:Y:S04]  /*3e6a0*/  LDL.LU R8, [R1+0x714] ;  /* 0x0007140001087983 */ /* 0x000f280000300800 */
[----:B------:R2:W-:Y:S04]  /*3e6b0*/  STL [R1+0x9c8], R15 ;  /* 0x0009c80f01007387 */ /* 0x0005e80000100800 */
[----:B------:R3:W-:Y:S04]  /*3e6c0*/  LDGSTS.E [R6+0x63100], desc[UR16][R4.64], P3 ;  /* 0x6310000004067fae */ /* 0x0007e800099a1010 */
[----:B-1----:R-:W4:Y:S01]  /*3e6d0*/  LDL.LU R14, [R1+0x754] ;  /* 0x00075400010e7983 */ /* 0x002f220000300800 */
[----:B--2---:R-:W-:Y:S01]  /*3e6e0*/  IADD3 R7, P4, PT, R7, R80, RZ ;  /* 0x0000005007077210 */ /* 0x004fe20007f9e0ff */
[----:B---3--:R-:W-:-:S02]  /*3e6f0*/  IMAD.MOV.U32 R4, RZ, RZ, R10 ;  /* 0x000000ffff047224 */ /* 0x008fc400078e000a */
[----:B------:R-:W2:Y:S01]  /*3e700*/  LDL.LU R10, [R1+0x710] ;  /* 0x00071000010a7983 */ /* 0x000ea20000300800 */
[----:B------:R-:W-:Y:S02]  /*3e710*/  MOV R5, R15 ;  /* 0x0000000f00057202 */ /* 0x000fe40000000f00 */
[----:B------:R-:W-:Y:S01]  /*3e720*/  IADD3 R16, P5, PT, R16, R80, RZ ;  /* 0x0000005010107210 */ /* 0x000fe20007fbe0ff */
[----:B------:R-:W3:Y:S04]  /*3e730*/  LDL.LU R15, [R1+0x750] ;  /* 0x00075000010f7983 */ /* 0x000ee80000300800 */
[----:B------:R1:W-:Y:S04]  /*3e740*/  LDGSTS.E [R6+0x63500], desc[UR16][R4.64], P3 ;  /* 0x6350000004067fae */ /* 0x0003e800099a1010 */
[----:B------:R-:W-:Y:S01]  /*3e750*/  STL [R1+0xa0c], R7 ;  /* 0x000a0c0701007387 */ /* 0x000fe20000100800 */
[----:B-1----:R-:W-:Y:S01]  /*3e760*/  MOV R4, R7 ;  /* 0x0000000700047202 */ /* 0x002fe20000000f00 */
[----:B-----5:R-:W-:-:S04]  /*3e770*/  IMAD.X R13, R13, 0x1, R3, P4 ;  /* 0x000000010d0d7824 */ /* 0x020fc800020e0603 */
[----:B------:R-:W-:Y:S01]  /*3e780*/  IMAD.MOV.U32 R5, RZ, RZ, R13 ;  /* 0x000000ffff057224 */ /* 0x000fe200078e000d */
[----:B------:R1:W-:Y:S01]  /*3e790*/  STL [R1+0xa08], R13 ;  /* 0x000a080d01007387 */ /* 0x0003e20000100800 */
[----:B------:R-:W-:-:S03]  /*3e7a0*/  IMAD.X R17, R17, 0x1, R3, P5 ;  /* 0x0000000111117824 */ /* 0x000fc600028e0603 */
[----:B------:R-:W-:Y:S04]  /*3e7b0*/  STL [R1+0xa4c], R16 ;  /* 0x000a4c1001007387 */ /* 0x000fe80000100800 */
[----:B------:R5:W-:Y:S04]  /*3e7c0*/  LDGSTS.E [R6+0x63900], desc[UR16][R4.64], P3 ;  /* 0x6390000004067fae */ /* 0x000be800099a1010 */
[----:B-1----:R-:W3:Y:S04]  /*3e7d0*/  LDL.LU R13, [R1+0x794] ;  /* 0x00079400010d7983 */ /* 0x002ee80000300800 */
[----:B------:R1:W-:Y:S04]  /*3e7e0*/  STL [R1+0xa48], R17 ;  /* 0x000a481101007387 */ /* 0x0003e80000100800 */
[----:B------:R-:W3:Y:S01]  /*3e7f0*/  LDL.LU R7, [R1+0x7d4] ;  /* 0x0007d40001077983 */ /* 0x000ee20000300800 */
[----:B-----5:R-:W-:Y:S01]  /*3e800*/  MOV R5, R17 ;  /* 0x0000001100057202 */ /* 0x020fe20000000f00 */
[----:B------:R-:W-:-:S02]  /*3e810*/  IMAD.MOV.U32 R4, RZ, RZ, R16 ;  /* 0x000000ffff047224 */ /* 0x000fc400078e0010 */
[----:B-1----:R-:W5:Y:S04]  /*3e820*/  LDL.LU R17, [R1+0x790] ;  /* 0x0007900001117983 */ /* 0x002f680000300800 */
[----:B------:R-:W5:Y:S01]  /*3e830*/  LDL.LU R16, [R1+0x7d0] ;  /* 0x0007d00001107983 */ /* 0x000f620000300800 */
[-C--:B----4-:R-:W-:Y:S02]  /*3e840*/  IADD3 R9, P4, PT, R9, R80.reuse, RZ ;  /* 0x0000005009097210 */ /* 0x090fe40007f9e0ff */
[----:B------:R-:W-:Y:S01]  /*3e850*/  IADD3 R12, P5, PT, R12, R80, RZ ;  /* 0x000000500c0c7210 */ /* 0x000fe20007fbe0ff */
[----:B------:R1:W-:Y:S04]  /*3e860*/  LDGSTS.E [R6+0x63d00], desc[UR16][R4.64], P3 ;  /* 0x63d0000004067fae */ /* 0x0003e800099a1010 */
[----:B------:R-:W-:Y:S01]  /*3e870*/  STL [R1+0x694], R9 ;  /* 0x0006940901007387 */ /* 0x000fe20000100800 */
[----:B-1----:R-:W-:-:S03]  /*3e880*/  LOP3.LUT R6, R84, 0x30, RZ, 0x3c, !PT ;  /* 0x0000003054067812 */ /* 0x002fc600078e3cff */
[----:B------:R-:W-:Y:S01]  /*3e890*/  STL [R1+0x6d4], R12 ;  /* 0x0006d40c01007387 */ /* 0x000fe20000100800 */
[----:B------:R-:W-:Y:S02]  /*3e8a0*/  IMAD.MOV.U32 R4, RZ, RZ, R9 ;  /* 0x000000ffff047224 */ /* 0x000fe400078e0009 */
[----:B------:R-:W-:Y:S02]  /*3e8b0*/  VIADD R6, R6, UR9 ;  /* 0x0000000906067c36 */ /* 0x000fe40008000000 */
[----:B------:R-:W-:-:S04]  /*3e8c0*/  IMAD.X R11, R11, 0x1, R3, P4 ;  /* 0x000000010b0b7824 */ /* 0x000fc800020e0603 */
[----:B------:R-:W-:Y:S01]  /*3e8d0*/  IMAD.MOV.U32 R5, RZ, RZ, R11 ;  /* 0x000000ffff057224 */ /* 0x000fe200078e000b */
[----:B------:R1:W-:Y:S01]  /*3e8e0*/  STL [R1+0x690], R11 ;  /* 0x0006900b01007387 */ /* 0x0003e20000100800 */
[----:B------:R-:W-:-:S03]  /*3e8f0*/  IADD3.X R18, PT, PT, R18, R3, RZ, P5, !PT ;  /* 0x0000000312127210 */ /* 0x000fc60002ffe4ff */
[----:B------:R4:W-:Y:S04]  /*3e900*/  LDGSTS.E [R6+0x60180], desc[UR16][R4.64], P3 ;  /* 0x6018000004067fae */ /* 0x0009e800099a1010 */
[----:B-1----:R-:W5:Y:S04]  /*3e910*/  LDL.LU R11, [R1+0x814] ;  /* 0x00081400010b7983 */ /* 0x002f680000300800 */
[----:B------:R-:W5:Y:S01]  /*3e920*/  LDL.LU R9, [R1+0x854] ;  /* 0x0008540001097983 */ /* 0x000f620000300800 */
[----:B----4-:R-:W-:-:S03]  /*3e930*/  IMAD.MOV.U32 R5, RZ, RZ, R18 ;  /* 0x000000ffff057224 */ /* 0x010fc600078e0012 */
[----:B------:R1:W-:Y:S01]  /*3e940*/  STL [R1+0x6d0], R18 ;  /* 0x0006d01201007387 */ /* 0x0003e20000100800 */
[----:B------:R-:W-:-:S05]  /*3e950*/  MOV R4, R12 ;  /* 0x0000000c00047202 */ /* 0x000fca0000000f00 */
[----:B------:R4:W-:Y:S04]  /*3e960*/  LDGSTS.E [R6+0x60580], desc[UR16][R4.64], P3 ;  /* 0x6058000004067fae */ /* 0x0009e800099a1010 */
[----:B-1----:R-:W5:Y:S04]  /*3e970*/  LDL.LU R18, [R1+0x810] ;  /* 0x0008100001127983 */ /* 0x002f680000300800 */
[----:B------:R-:W5:Y:S01]  /*3e980*/  LDL.LU R12, [R1+0x850] ;  /* 0x00085000010c7983 */ /* 0x000f620000300800 */
[----:B------:R-:W-:-:S05]  /*3e990*/  IADD3 R8, P4, PT, R8, R80, RZ ;  /* 0x0000005008087210 */ /* 0x000fca0007f9e0ff */
[----:B------:R-:W-:Y:S01]  /*3e9a0*/  STL [R1+0x714], R8 ;  /* 0x0007140801007387 */ /* 0x000fe20000100800 */
[----:B----4-:R-:W-:Y:S01]  /*3e9b0*/  IMAD.MOV.U32 R4, RZ, RZ, R8 ;  /* 0x000000ffff047224 */ /* 0x010fe200078e0008 */
[----:B------:R-:W-:Y:S01]  /*3e9c0*/  IADD3 R14, P5, PT, R14, R80, RZ ;  /* 0x000000500e0e7210 */ /* 0x000fe20007fbe0ff */
[----:B--2---:R-:W-:-:S03]  /*3e9d0*/  IMAD.X R10, R10, 0x1, R3, P4 ;  /* 0x000000010a0a7824 */ /* 0x004fc600020e0603 */
[----:B---3--:R-:W-:Y:S02]  /*3e9e0*/  IADD3.X R15, PT, PT, R15, R3, RZ, P5, !PT ;  /* 0x000000030f0f7210 */ /* 0x008fe40002ffe4ff */
[----:B------:R1:W-:Y:S01]  /*3e9f0*/  STL [R1+0x710], R10 ;  /* 0x0007100a01007387 */ /* 0x0003e20000100800 */
[----:B------:R-:W-:-:S03]  /*3ea00*/  IMAD.MOV.U32 R5, RZ, RZ, R10 ;  /* 0x000000ffff057224 */ /* 0x000fc600078e000a */
[----:B------:R-:W-:Y:S04]  /*3ea10*/  STL [R1+0x754], R14 ;  /* 0x0007540e01007387 */ /* 0x000fe80000100800 */
[----:B------:R2:W-:Y:S04]  /*3ea20*/  LDGSTS.E [R6+0x60980], desc[UR16][R4.64], P3 ;  /* 0x6098000004067fae */ /* 0x0005e800099a1010 */
[----:B-1----:R-:W3:Y:S04]  /*3ea30*/  LDL.LU R10, [R1+0x894] ;  /* 0x00089400010a7983 */ /* 0x002ee80000300800 */
[----:B------:R1:W-:Y:S04]  /*3ea40*/  STL [R1+0x750], R15 ;  /* 0x0007500f01007387 */ /* 0x0003e80000100800 */
[----:B------:R-:W4:Y:S01]  /*3ea50*/  LDL.LU R8, [R1+0x8d4] ;  /* 0x0008d40001087983 */ /* 0x000f220000300800 */
[----:B--2---:R-:W-:Y:S01]  /*3ea60*/  IMAD.MOV.U32 R5, RZ, RZ, R15 ;  /* 0x000000ffff057224 */ /* 0x004fe200078e000f */
[----:B------:R-:W-:-:S02]  /*3ea70*/  MOV R4, R14 ;  /* 0x0000000e00047202 */ /* 0x000fc40000000f00 */
[----:B-1----:R-:W2:Y:S04]  /*3ea80*/  LDL.LU R15, [R1+0x890] ;  /* 0x00089000010f7983 */ /* 0x002ea80000300800 */
[----:B------:R-:W2:Y:S04]  /*3ea90*/  LDL.LU R14, [R1+0x8d0] ;  /* 0x0008d000010e7983 */ /* 0x000ea80000300800 */
[----:B------:R1:W-:Y:S01]  /*3eaa0*/  LDGSTS.E [R6+0x60d80], desc[UR16][R4.64], P3 ;  /* 0x60d8000004067fae */ /* 0x0003e200099a1010 */
[----:B------:R-:W-:-:S05]  /*3eab0*/  IADD3 R13, P4, PT, R13, R80, RZ ;  /* 0x000000500d0d7210 */ /* 0x000fca0007f9e0ff */
[----:B------:R1:W-:Y:S01]  /*3eac0*/  STL [R1+0x794], R13 ;  /* 0x0007940d01007387 */ /* 0x0003e20000100800 */
[----:B------:R-:W-:Y:S01]  /*3ead0*/  IADD3 R7, P5, PT, R7, R80, RZ ;  /* 0x0000005007077210 */ /* 0x000fe20007fbe0ff */
[----:B-----5:R-:W-:-:S03]  /*3eae0*/  IMAD.X R17, R17, 0x1, R3, P4 ;  /* 0x0000000111117824 */ /* 0x020fc600020e0603 */
[----:B------:R-:W-:Y:S02]  /*3eaf0*/  IADD3.X R16, PT, PT, R16, R3, RZ, P5, !PT ;  /* 0x0000000310107210 */ /* 0x000fe40002ffe4ff */
[----:B------:R-:W-:Y:S04]  /*3eb00*/  STL [R1+0x790], R17 ;  /* 0x0007901101007387 */ /* 0x000fe80000100800 */
        /* <DEDUP_REMOVED lines=10> */
[----:B------:R-:W-:-:S03]  /*3ebb0*/  MOV R4, R7 ;  /* 0x0000000700047202 */ /* 0x000fc60000000f00 */
[----:B------:R-:W5:Y:S01]  /*3ebc0*/  LDL.LU R7, [R1+0x994] ;  /* 0x0009940001077983 */ /* 0x000f620000300800 */
[----:B------:R-:W-:-:S03]  /*3ebd0*/  IADD3 R11, P4, PT, R11, R80, RZ ;  /* 0x000000500b0b7210 */ /* 0x000fc60007f9e0ff */
[----:B------:R-:W5:Y:S01]  /*3ebe0*/  LDL.LU R17, [R1+0x9d4] ;  /* 0x0009d40001117983 */ /* 0x000f620000300800 */
[----:B------:R-:W-:-:S03]  /*3ebf0*/  IADD3 R9, P5, PT, R9, R80, RZ ;  /* 0x0000005009097210 */ /* 0x000fc60007fbe0ff */
[----:B------:R1:W-:Y:S04]  /*3ec00*/  STL [R1+0x814], R11 ;  /* 0x0008140b01007387 */ /* 0x0003e80000100800 */
[----:B------:R1:W-:Y:S01]  /*3ec10*/  LDGSTS.E [R6+0x61580], desc[UR16][R4.64], P3 ;  /* 0x6158000004067fae */ /* 0x0003e200099a1010 */
[----:B------:R-:W-:Y:S02]  /*3ec20*/  IMAD.X R18, R18, 0x1, R3, P4 ;  /* 0x0000000112127824 */ /* 0x000fe400020e0603 */
[----:B-1----:R-:W-:Y:S01]  /*3ec30*/  IMAD.MOV.U32 R4, RZ, RZ, R11 ;  /* 0x000000ffff047224 */ /* 0x002fe200078e000b */
[----:B------:R-:W-:Y:S02]  /*3ec40*/  IADD3.X R12, PT, PT, R12, R3, RZ, P5, !PT ;  /* 0x000000030c0c7210 */ /* 0x000fe40002ffe4ff */
[----:B------:R1:W-:Y:S04]  /*3ec50*/  STL [R1+0x810], R18 ;  /* 0x0008101201007387 */ /* 0x0003e80000100800 */
[----:B------:R1:W-:Y:S01]  /*3ec60*/  STL [R1+0x854], R9 ;  /* 0x0008540901007387 */ /* 0x0003e20000100800 */
[----:B------:R-:W-:-:S03]  /*3ec70*/  IMAD.MOV.U32 R5, RZ, RZ, R18 ;  /* 0x000000ffff057224 */ /* 0x000fc600078e0012 */
[----:B------:R-:W5:Y:S04]  /*3ec80*/  LDL.LU R11, [R1+0x990] ;  /* 0x00099000010b7983 */ /* 0x000f680000300800 */
[----:B------:R1:W-:Y:S04]  /*3ec90*/  STL [R1+0x850], R12 ;  /* 0x0008500c01007387 */ /* 0x0003e80000100800 */
[----:B-1----:R-:W5:Y:S04]  /*3eca0*/  LDL.LU R18, [R1+0x9d0] ;  /* 0x0009d00001127983 */ /* 0x002f680000300800 */
[----:B------:R1:W-:Y:S02]  /*3ecb0*/  LDGSTS.E [R6+0x61980], desc[UR16][R4.64], P3 ;  /* 0x6198000004067fae */ /* 0x0003e400099a1010 */
[----:B-1----:R-:W-:Y:S01]  /*3ecc0*/  MOV R4, R9 ;  /* 0x0000000900047202 */ /* 0x002fe20000000f00 */
[----:B------:R-:W-:Y:S01]  /*3ecd0*/  IMAD.MOV.U32 R5, RZ, RZ, R12 ;  /* 0x000000ffff057224 */ /* 0x000fe200078e000c */
[----:B------:R-:W5:Y:S04]  /*3ece0*/  LDL.LU R9, [R1+0xa14] ;  /* 0x000a140001097983 */ /* 0x000f680000300800 */
[----:B------:R-:W5:Y:S04]  /*3ecf0*/  LDL.LU R12, [R1+0xa54] ;  /* 0x000a5400010c7983 */ /* 0x000f680000300800 */
[----:B------:R1:W-:Y:S01]  /*3ed00*/  LDGSTS.E [R6+0x61d80], desc[UR16][R4.64], P3 ;  /* 0x61d8000004067fae */ /* 0x0003e200099a1010 */
[----:B---3--:R-:W-:-:S05]  /*3ed10*/  IADD3 R10, P4, PT, R10, R80, RZ ;  /* 0x000000500a0a7210 */ /* 0x008fca0007f9e0ff */
[----:B------:R3:W-:Y:S01]  /*3ed20*/  STL [R1+0x894], R10 ;  /* 0x0008940a01007387 */ /* 0x0007e20000100800 */
[----:B----4-:R-:W-:Y:S01]  /*3ed30*/  IADD3 R8, P5, PT, R8, R80, RZ ;  /* 0x0000005008087210 */ /* 0x010fe20007fbe0ff */
[----:B--2---:R-:W-:Y:S02]  /*3ed40*/  IMAD.X R15, R15, 0x1, R3, P4 ;  /* 0x000000010f0f7824 */ /* 0x004fe400020e0603 */
[----:B-1----:R-:W-:Y:S01]  /*3ed50*/  IMAD.MOV.U32 R4, RZ, RZ, R10 ;  /* 0x000000ffff047224 */ /* 0x002fe200078e000a */
[----:B------:R-:W-:Y:S02]  /*3ed60*/  IADD3.X R14, PT, PT, R14, R3, RZ, P5, !PT ;  /* 0x000000030e0e7210 */ /* 0x000fe40002ffe4ff */
[----:B------:R1:W-:Y:S01]  /*3ed70*/  STL [R1+0x890], R15 ;  /* 0x0008900f01007387 */ /* 0x0003e20000100800 */
[----:B------:R-:W-:-:S03]  /*3ed80*/  IMAD.MOV.U32 R5, RZ, RZ, R15 ;  /* 0x000000ffff057224 */ /* 0x000fc600078e000f */
[----:B------:R2:W-:Y:S04]  /*3ed90*/  STL [R1+0x8d4], R8 ;  /* 0x0008d40801007387 */ /* 0x0005e80000100800 */
[----:B---3--:R-:W3:Y:S04]  /*3eda0*/  LDL.LU R10, [R1+0xa10] ;  /* 0x000a1000010a7983 */ /* 0x008ee80000300800 */
[----:B------:R4:W-:Y:S04]  /*3edb0*/  STL [R1+0x8d0], R14 ;  /* 0x0008d00e01007387 */ /* 0x0009e80000100800 */
[----:B-1----:R-:W3:Y:S04]  /*3edc0*/  LDL.LU R15, [R1+0xa50] ;  /* 0x000a5000010f7983 */ /* 0x002ee80000300800 */
[----:B------:R1:W-:Y:S02]  /*3edd0*/  LDGSTS.E [R6+0x62180], desc[UR16][R4.64], P3 ;  /* 0x6218000004067fae */ /* 0x0003e400099a1010 */
[----:B-1----:R-:W-:Y:S01]  /*3ede0*/  MOV R4, R8 ;  /* 0x0000000800047202 */ /* 0x002fe20000000f00 */
[----:B------:R-:W-:Y:S01]  /*3edf0*/  IMAD.MOV.U32 R5, RZ, RZ, R14 ;  /* 0x000000ffff057224 */ /* 0x000fe200078e000e */
[----:B--2---:R-:W2:Y:S01]  /*3ee00*/  LDL.LU R8, [R1+0x69c] ;  /* 0x00069c0001087983 */ /* 0x004ea20000300800 */
[----:B-----5:R-:W-:-:S03]  /*3ee10*/  IADD3 R19, P4, PT, R19, R80, RZ ;  /* 0x0000005013137210 */ /* 0x020fc60007f9e0ff */
[----:B------:R1:W-:Y:S04]  /*3ee20*/  LDGSTS.E [R6+0x62580], desc[UR16][R4.64], P3 ;  /* 0x6258000004067fae */ /* 0x0003e800099a1010 */
[----:B----4-:R-:W4:Y:S01]  /*3ee30*/  LDL.LU R14, [R1+0x6dc] ;  /* 0x0006dc00010e7983 */ /* 0x010f220000300800 */
[----:B------:R-:W-:Y:S01]  /*3ee40*/  IADD3 R13, P5, PT, R13, R80, RZ ;  /* 0x000000500d0d7210 */ /* 0x000fe20007fbe0ff */
[----:B------:R-:W-:Y:S02]  /*3ee50*/  IMAD.X R20, R20, 0x1, R3, P4 ;  /* 0x0000000114147824 */ /* 0x000fe400020e0603 */
[----:B-1----:R-:W-:Y:S02]  /*3ee60*/  IMAD.MOV.U32 R4, RZ, RZ, R19 ;  /* 0x000000ffff047224 */ /* 0x002fe400078e0013 */
[----:B------:R-:W-:Y:S01]  /*3ee70*/  IMAD.MOV.U32 R5, RZ, RZ, R20 ;  /* 0x000000ffff057224 */ /* 0x000fe200078e0014 */
[----:B------:R-:W-:Y:S04]  /*3ee80*/  STL [R1+0x914], R19 ;  /* 0x0009141301007387 */ /* 0x000fe80000100800 */
[----:B------:R-:W-:Y:S04]  /*3ee90*/  STL [R1+0x910], R20 ;  /* 0x0009101401007387 */ /* 0x000fe80000100800 */
[----:B------:R1:W-:Y:S04]  /*3eea0*/  STL [R1+0x954], R13 ;  /* 0x0009540d01007387 */ /* 0x0003e80000100800 */
[----:B------:R5:W-:Y:S01]  /*3eeb0*/  LDGSTS.E [R6+0x62980], desc[UR16][R4.64], P3 ;  /* 0x6298000004067fae */ /* 0x000be200099a1010 */
[----:B------:R-:W-:-:S05]  /*3eec0*/  IADD3.X R16, PT, PT, R16, R3, RZ, P5, !PT ;  /* 0x0000000310107210 */ /* 0x000fca0002ffe4ff */
[----:B------:R5:W-:Y:S01]  /*3eed0*/  STL [R1+0x950], R16 ;  /* 0x0009501001007387 */ /* 0x000be20000100800 */
[----:B------:R-:W-:Y:S02]  /*3eee0*/  IADD3 R7, P4, PT, R7, R80, RZ ;  /* 0x0000005007077210 */ /* 0x000fe40007f9e0ff */
[----:B-----5:R-:W-:Y:S02]  /*3eef0*/  MOV R4, R13 ;  /* 0x0000000d00047202 */ /* 0x020fe40000000f00 */
[----:B-1----:R-:W5:Y:S01]  /*3ef00*/  LDL.LU R13, [R1+0x698] ;  /* 0x00069800010d7983 */ /* 0x002f620000300800 */
[----:B------:R-:W-:-:S03]  /*3ef10*/  IMAD.MOV.U32 R5, RZ, RZ, R16 ;  /* 0x000000ffff057224 */ /* 0x000fc600078e0010 */
[----:B------:R-:W5:Y:S01]  /*3ef20*/  LDL.LU R16, [R1+0x6d8] ;  /* 0x0006d80001107983 */ /* 0x000f620000300800 */
[----:B------:R-:W-:-:S03]  /*3ef30*/  IADD3 R17, P5, PT, R17, R80, RZ ;  /* 0x0000005011117210 */ /* 0x000fc60007fbe0ff */
[----:B------:R1:W-:Y:S04]  /*3ef40*/  LDGSTS.E [R6+0x62d80], desc[UR16][R4.64], P3 ;  /* 0x62d8000004067fae */ /* 0x0003e800099a1010 */
[----:B------:R1:W-:Y:S02]  /*3ef50*/  STL [R1+0x994], R7 ;  /* 0x0009940701007387 */ /* 0x0003e40000100800 */
[----:B-1----:R-:W-:Y:S02]  /*3ef60*/  IMAD.MOV.U32 R4, RZ, RZ, R7 ;  /* 0x000000ffff047224 */ /* 0x002fe400078e0007 */
[----:B------:R-:W-:-:S04]  /*3ef70*/  IMAD.X R11, R11, 0x1, R3, P4 ;  /* 0x000000010b0b7824 */ /* 0x000fc800020e0603 */
[----:B------:R-:W-:Y:S01]  /*3ef80*/  IMAD.MOV.U32 R5, RZ, RZ, R11 ;  /* 0x000000ffff057224 */ /* 0x000fe200078e000b */
[----:B------:R1:W-:Y:S01]  /*3ef90*/  STL [R1+0x990], R11 ;  /* 0x0009900b01007387 */ /* 0x0003e20000100800 */
[----:B------:R-:W-:-:S03]  /*3efa0*/  IADD3.X R18, PT, PT, R18, R3, RZ, P5, !PT ;  /* 0x0000000312127210 */ /* 0x000fc60002ffe4ff */
[----:B------:R1:W-:Y:S04]  /*3efb0*/  STL [R1+0x9d4], R17 ;  /* 0x0009d41101007387 */ /* 0x0003e80000100800 */
[----:B------:R-:W5:Y:S04]  /*3efc0*/  LDL.LU R7, [R1+0x71c] ;  /* 0x00071c0001077983 */ /* 0x000f680000300800 */
[----:B------:R1:W-:Y:S04]  /*3efd0*/  STL [R1+0x9d0], R18 ;  /* 0x0009d01201007387 */ /* 0x0003e80000100800 */
[----:B------:R1:W-:Y:S04]  /*3efe0*/  LDGSTS.E [R6+0x63180], desc[UR16][R4.64], P3 ;  /* 0x6318000004067fae */ /* 0x0003e800099a1010 */
[----:B-1----:R-:W5:Y:S01]  /*3eff0*/  LDL.LU R11, [R1+0x75c] ;  /* 0x00075c00010b7983 */ /* 0x002f620000300800 */
[----:B------:R-:W-:-:S03]  /*3f000*/  MOV R4, R17 ;  /* 0x0000001100047202 */ /* 0x000fc60000000f00 */
[----:B------:R-:W5:Y:S01]  /*3f010*/  LDL.LU R17, [R1+0x718] ;  /* 0x0007180001117983 */ /* 0x000f620000300800 */
[----:B------:R-:W-:-:S03]  /*3f020*/  IMAD.MOV.U32 R5, RZ, RZ, R18 ;  /* 0x000000ffff057224 */ /* 0x000fc600078e0012 */
[----:B------:R-:W5:Y:S01]  /*3f030*/  LDL.LU R18, [R1+0x758] ;  /* 0x0007580001127983 */ /* 0x000f620000300800 */
        /* <DEDUP_REMOVED lines=8> */
[----:B------:R-:W-:-:S03]  /*3f0c0*/  IADD3.X R15, PT, PT, R15, R3, RZ, P5, !PT ;  /* 0x000000030f0f7210 */ /* 0x000fc60002ffe4ff */
        /* <DEDUP_REMOVED lines=17> */
[----:B-----5:R-:W-:-:S02]  /*3f1e0*/  IMAD.X R13, R13, 0x1, R3, P4 ;  /* 0x000000010d0d7824 */ /* 0x020fc400020e0603 */
[----:B------:R-:W-:-:S03]  /*3f1f0*/  IMAD.X R16, R16, 0x1, R3, P5 ;  /* 0x0000000110107824 */ /* 0x000fc600028e0603 */
[----:B------:R-:W-:Y:S01]  /*3f200*/  MOV R5, R13 ;  /* 0x0000000d00057202 */ /* 0x000fe20000000f00 */
[----:B------:R1:W-:Y:S04]  /*3f210*/  STL [R1+0x698], R13 ;  /* 0x0006980d01007387 */ /* 0x0003e80000100800 */
[----:B------:R4:W-:Y:S04]  /*3f220*/  LDGSTS.E [R6+0x60200], desc[UR16][R4.64], P3 ;  /* 0x6020000004067fae */ /* 0x0009e800099a1010 */
[----:B-1----:R-:W5:Y:S04]  /*3f230*/  LDL.LU R13, [R1+0x81c] ;  /* 0x00081c00010d7983 */ /* 0x002f680000300800 */
[----:B------:R-:W5:Y:S01]  /*3f240*/  LDL.LU R8, [R1+0x85c] ;  /* 0x00085c0001087983 */ /* 0x000f620000300800 */
[----:B----4-:R-:W-:-:S03]  /*3f250*/  IMAD.MOV.U32 R5, RZ, RZ, R16 ;  /* 0x000000ffff057224 */ /* 0x010fc600078e0010 */
[----:B------:R1:W-:Y:S01]  /*3f260*/  STL [R1+0x6d8], R16 ;  /* 0x0006d81001007387 */ /* 0x0003e20000100800 */
[----:B------:R-:W-:-:S05]  /*3f270*/  IMAD.MOV.U32 R4, RZ, RZ, R14 ;  /* 0x000000ffff047224 */ /* 0x000fca00078e000e */
[----:B------:R4:W-:Y:S04]  /*3f280*/  LDGSTS.E [R6+0x60600], desc[UR16][R4.64], P3 ;  /* 0x6060000004067fae */ /* 0x0009e800099a1010 */
[----:B-1----:R-:W5:Y:S04]  /*3f290*/  LDL.LU R16, [R1+0x818] ;  /* 0x0008180001107983 */ /* 0x002f680000300800 */
[----:B------:R-:W5:Y:S01]  /*3f2a0*/  LDL.LU R14, [R1+0x858] ;  /* 0x00085800010e7983 */ /* 0x000f620000300800 */
[----:B------:R-:W-:-:S05]  /*3f2b0*/  IADD3 R7, P4, PT, R7, R80, RZ ;  /* 0x0000005007077210 */ /* 0x000fca0007f9e0ff */
[----:B------:R-:W-:Y:S01]  /*3f2c0*/  STL [R1+0x71c], R7 ;  /* 0x00071c0701007387 */ /* 0x000fe20000100800 */
[----:B----4-:R-:W-:Y:S01]  /*3f2d0*/  IMAD.MOV.U32 R4, RZ, RZ, R7 ;  /* 0x000000ffff047224 */ /* 0x010fe200078e0007 */
[----:B------:R-:W-:Y:S02]  /*3f2e0*/  IADD3 R11, P5, PT, R11, R80, RZ ;  /* 0x000000500b0b7210 */ /* 0x000fe40007fbe0ff */
[----:B------:R-:W-:-:S03]  /*3f2f0*/  IADD3.X R17, PT, PT, R17, R3, RZ, P4, !PT ;  /* 0x0000000311117210 */ /* 0x000fc600027fe4ff */
[----:B------:R-:W-:Y:S01]  /*3f300*/  IMAD.X R18, R18, 0x1, R3, P5 ;  /* 0x0000000112127824 */ /* 0x000fe200028e0603 */
[----:B------:R-:W-:Y:S01]  /*3f310*/  MOV R5, R17 ;  /* 0x0000001100057202 */ /* 0x000fe20000000f00 */
[----:B------:R1:W-:Y:S04]  /*3f320*/  STL [R1+0x718], R17 ;  /* 0x0007181101007387 */ /* 0x0003e80000100800 */
[----:B------:R-:W-:Y:S04]  /*3f330*/  STL [R1+0x75c], R11 ;  /* 0x00075c0b01007387 */ /* 0x000fe80000100800 */
[----:B------:R4:W-:Y:S04]  /*3f340*/  LDGSTS.E [R6+0x60a00], desc[UR16][R4.64], P3 ;  /* 0x60a0000004067fae */ /* 0x0009e800099a1010 */
[----:B-1----:R-:W5:Y:S04]  /*3f350*/  LDL.LU R17, [R1+0x89c] ;  /* 0x00089c0001117983 */ /* 0x002f680000300800 */
[----:B------:R1:W-:Y:S04]  /*3f360*/  STL [R1+0x758], R18 ;  /* 0x0007581201007387 */ /* 0x0003e80000100800 */
[----:B------:R-:W5:Y:S01]  /*3f370*/  LDL.LU R7, [R1+0x8dc] ;  /* 0x0008dc0001077983 */ /* 0x000f620000300800 */
[----:B----4-:R-:W-:-:S03]  /*3f380*/  IMAD.MOV.U32 R5, RZ, RZ, R18 ;  /* 0x000000ffff057224 */ /* 0x010fc600078e0012 */
[----:B-1----:R-:W4:Y:S01]  /*3f390*/  LDL.LU R18, [R1+0x898] ;  /* 0x0008980001127983 */ /* 0x002f220000300800 */
[----:B------:R-:W-:-:S03]  /*3f3a0*/  IMAD.MOV.U32 R4, RZ, RZ, R11 ;  /* 0x000000ffff047224 */ /* 0x000fc600078e000b */
[----:B------:R-:W4:Y:S04]  /*3f3b0*/  LDL.LU R11, [R1+0x8d8] ;  /* 0x0008d800010b7983 */ /* 0x000f280000300800 */
[----:B------:R1:W-:Y:S01]  /*3f3c0*/  LDGSTS.E [R6+0x60e00], desc[UR16][R4.64], P3 ;  /* 0x60e0000004067fae */ /* 0x0003e200099a1010 */
[-C--:B------:R-:W-:Y:S02]  /*3f3d0*/  IADD3 R10, P4, PT, R10, R80.reuse, RZ ;  /* 0x000000500a0a7210 */ /* 0x080fe40007f9e0ff */
        /* <DEDUP_REMOVED lines=9> */
[----:B------:R-:W3:Y:S04]  /*3f470*/  LDL.LU R10, [R1+0x95c] ;  /* 0x00095c00010a7983 */ /* 0x000ee80000300800 */
[----:B------:R-:W3:Y:S01]  /*3f480*/  LDL.LU R20, [R1+0x918] ;  /* 0x0009180001147983 */ /* 0x000ee20000300800 */
[----:B------:R-:W-:-:S03]  /*3f490*/  MOV R5, R15 ;  /* 0x0000000f00057202 */ /* 0x000fc60000000f00 */
[----:B--2---:R-:W2:Y:S04]  /*3f4a0*/  LDL.LU R15, [R1+0x958] ;  /* 0x00095800010f7983 */ /* 0x004ea80000300800 */
[----:B------:R1:W-:Y:S02]  /*3f4b0*/  LDGSTS.E [R6+0x61200], desc[UR16][R4.64], P3 ;  /* 0x6120000004067fae */ /* 0x0003e400099a1010 */
[----:B-1----:R-:W-:Y:S02]  /*3f4c0*/  IMAD.MOV.U32 R4, RZ, RZ, R9 ;  /* 0x000000ffff047224 */ /* 0x002fe400078e0009 */
[----:B------:R-:W-:Y:S01]  /*3f4d0*/  IMAD.MOV.U32 R5, RZ, RZ, R12 ;  /* 0x000000ffff057224 */ /* 0x000fe200078e000c */
[----:B------:R-:W2:Y:S04]  /*3f4e0*/  LDL.LU R9, [R1+0x99c] ;  /* 0x00099c0001097983 */ /* 0x000ea80000300800 */
[----:B------:R-:W2:Y:S04]  /*3f4f0*/  LDL.LU R12, [R1+0x9dc] ;  /* 0x0009dc00010c7983 */ /* 0x000ea80000300800 */
[----:B------:R1:W-:Y:S01]  /*3f500*/  LDGSTS.E [R6+0x61600], desc[UR16][R4.64], P3 ;  /* 0x6160000004067fae */ /* 0x0003e200099a1010 */
[----:B-----5:R-:W-:-:S02]  /*3f510*/  IADD3 R13, P4, PT, R13, R80, RZ ;  /* 0x000000500d0d7210 */ /* 0x020fc40007f9e0ff */
[----:B------:R-:W-:-:S03]  /*3f520*/  IADD3 R8, P5, PT, R8, R80, RZ ;  /* 0x0000005008087210 */ /* 0x000fc60007fbe0ff */
[----:B------:R5:W-:Y:S01]  /*3f530*/  STL [R1+0x81c], R13 ;  /* 0x00081c0d01007387 */ /* 0x000be20000100800 */
[----:B-1----:R-:W-:Y:S01]  /*3f540*/  IMAD.MOV.U32 R4, RZ, RZ, R13 ;  /* 0x000000ffff047224 */ /* 0x002fe200078e000d */
[----:B------:R-:W-:Y:S01]  /*3f550*/  IADD3.X R16, PT, PT, R16, R3, RZ, P4, !PT ;  /* 0x0000000310107210 */ /* 0x000fe200027fe4ff */
[----:B------:R-:W-:-:S04]  /*3f560*/  IMAD.X R14, R14, 0x1, R3, P5 ;  /* 0x000000010e0e7824 */ /* 0x000fc800028e0603 */
[----:B------:R1:W-:Y:S04]  /*3f570*/  STL [R1+0x818], R16 ;  /* 0x0008181001007387 */ /* 0x0003e80000100800 */
[----:B------:R1:W-:Y:S04]  /*3f580*/  STL [R1+0x85c], R8 ;  /* 0x00085c0801007387 */ /* 0x0003e80000100800 */
[----:B-----5:R-:W5:Y:S01]  /*3f590*/  LDL.LU R13, [R1+0x998] ;  /* 0x00099800010d7983 */ /* 0x020f620000300800 */
[----:B------:R-:W-:-:S03]  /*3f5a0*/  MOV R5, R16 ;  /* 0x0000001000057202 */ /* 0x000fc60000000f00 */
[----:B------:R1:W-:Y:S04]  /*3f5b0*/  STL [R1+0x858], R14 ;  /* 0x0008580e01007387 */ /* 0x0003e80000100800 */
[----:B-1----:R-:W5:Y:S04]  /*3f5c0*/  LDL.LU R16, [R1+0x9d8] ;  /* 0x0009d80001107983 */ /* 0x002f680000300800 */
[----:B------:R1:W-:Y:S02]  /*3f5d0*/  LDGSTS.E [R6+0x61a00], desc[UR16][R4.64], P3 ;  /* 0x61a0000004067fae */ /* 0x0003e400099a1010 */
[----:B-1----:R-:W-:-:S02]  /*3f5e0*/  IMAD.MOV.U32 R4, RZ, RZ, R8 ;  /* 0x000000ffff047224 */ /* 0x002fc400078e0008 */
[----:B------:R-:W-:Y:S01]  /*3f5f0*/  IMAD.MOV.U32 R5, RZ, RZ, R14 ;  /* 0x000000ffff057224 */ /* 0x000fe200078e000e */
[----:B------:R-:W5:Y:S04]  /*3f600*/  LDL.LU R8, [R1+0xa1c] ;  /* 0x000a1c0001087983 */ /* 0x000f680000300800 */
[----:B------:R-:W5:Y:S01]  /*3f610*/  LDL.LU R14, [R1+0xa5c] ;  /* 0x000a5c00010e7983 */ /* 0x000f620000300800 */
[----:B------:R-:W-:-:S03]  /*3f620*/  IADD3 R17, P4, PT, R17, R80, RZ ;  /* 0x0000005011117210 */ /* 0x000fc60007f9e0ff */
[----:B------:R1:W-:Y:S01]  /*3f630*/  LDGSTS.E [R6+0x61e00], desc[UR16][R4.64], P3 ;  /* 0x61e0000004067fae */ /* 0x0003e200099a1010 */
[----:B------:R-:W-:-:S03]  /*3f640*/  IADD3 R7, P5, PT, R7, R80, RZ ;  /* 0x0000005007077210 */ /* 0x000fc60007fbe0ff */
[----:B------:R4:W-:Y:S02]  /*3f650*/  STL [R1+0x89c], R17 ;  /* 0x00089c1101007387 */ /* 0x0009e40000100800 */
[----:B----4-:R-:W-:Y:S01]  /*3f660*/  IADD3.X R18, PT, PT, R18, R3, RZ, P4, !PT ;  /* 0x0000000312127210 */ /* 0x010fe200027fe4ff */
[----:B-1----:R-:W-:Y:S02]  /*3f670*/  IMAD.MOV.U32 R4, RZ, RZ, R17 ;  /* 0x000000ffff047224 */ /* 0x002fe400078e0011 */
[----:B------:R-:W-:Y:S02]  /*3f680*/  IMAD.X R11, R11, 0x1, R3, P5 ;  /* 0x000000010b0b7824 */ /* 0x000fe400028e0603 */
[----:B------:R1:W-:Y:S04]  /*3f690*/  STL [R1+0x898], R18 ;  /* 0x0008981201007387 */ /* 0x0003e80000100800 */
[----:B------:R4:W-:Y:S04]  /*3f6a0*/  STL [R1+0x8dc], R7 ;  /* 0x0008dc0701007387 */ /* 0x0009e80000100800 */
[----:B------:R-:W5:Y:S01]  /*3f6b0*/  LDL.LU R17, [R1+0xa18] ;  /* 0x000a180001117983 */ /* 0x000f620000300800 */
[----:B------:R-:W-:-:S03]  /*3f6c0*/  MOV R5, R18 ;  /* 0x0000001200057202 */ /* 0x000fc60000000f00 */
[----:B------:R4:W-:Y:S04]  /*3f6d0*/  STL [R1+0x8d8], R11 ;  /* 0x0008d80b01007387 */ /* 0x0009e80000100800 */
[----:B-1----:R-:W5:Y:S04]  /*3f6e0*/  LDL.LU R18, [R1+0xa58] ;  /* 0x000a580001127983 */ /* 0x002f680000300800 */
[----:B------:R1:W-:Y:S02]  /*3f6f0*/  LDGSTS.E [R6+0x62200], desc[UR16][R4.64], P3 ;  /* 0x6220000004067fae */ /* 0x0003e400099a1010 */
[----:B-1----:R-:W-:-:S02]  /*3f700*/  IMAD.MOV.U32 R4, RZ, RZ, R7 ;  /* 0x000000ffff047224 */ /* 0x002fc400078e0007 */
[----:B------:R-:W-:Y:S01]  /*3f710*/  IMAD.MOV.U32 R5, RZ, RZ, R11 ;  /* 0x000000ffff057224 */ /* 0x000fe200078e000b */
[----:B----4-:R-:W4:Y:S04]  /*3f720*/  LDL.LU R7, [R1+0x6a4] ;  /* 0x0006a40001077983 */ /* 0x010f280000300800 */
[----:B------:R1:W-:Y:S04]  /*3f730*/  LDGSTS.E [R6+0x62600], desc[UR16][R4.64], P3 ;  /* 0x6260000004067fae */ /* 0x0003e800099a1010 */
[----:B------:R-:W4:Y:S01]  /*3f740*/  LDL.LU R11, [R1+0x6e4] ;  /* 0x0006e400010b7983 */ /* 0x000f220000300800 */
[----:B---3--:R-:W-:-:S02]  /*3f750*/  IADD3 R19, P4, PT, R19, R80, RZ ;  /* 0x0000005013137210 */ /* 0x008fc40007f9e0ff */
[----:B------:R-:W-:Y:S02]  /*3f760*/  IADD3 R10, P5, PT, R10, R80, RZ ;  /* 0x000000500a0a7210 */ /* 0x000fe40007fbe0ff */
        /* <DEDUP_REMOVED lines=18> */
[----:B-----5:R-:W-:-:S04]  /*3f890*/  IADD3.X R13, PT, PT, R13, R3, RZ, P4, !PT ;  /* 0x000000030d0d7210 */ /* 0x020fc800027fe4ff */
[----:B------:R-:W-:Y:S01]  /*3f8a0*/  MOV R5, R13 ;  /* 0x0000000d00057202 */ /* 0x000fe20000000f00 */
[----:B------:R1:W-:Y:S01]  /*3f8b0*/  STL [R1+0x998], R13 ;  /* 0x0009980d01007387 */ /* 0x0003e20000100800 */
[----:B------:R-:W-:-:S03]  /*3f8c0*/  IMAD.X R16, R16, 0x1, R3, P5 ;  /* 0x0000000110107824 */ /* 0x000fc600028e0603 */
[----:B------:R5:W-:Y:S04]  /*3f8d0*/  STL [R1+0x9dc], R12 ;  /* 0x0009dc0c01007387 */ /* 0x000be80000100800 */
[----:B------:R-:W3:Y:S04]  /*3f8e0*/  LDL.LU R9, [R1+0x724] ;  /* 0x0007240001097983 */ /* 0x000ee80000300800 */
[----:B------:R5:W-:Y:S04]  /*3f8f0*/  STL [R1+0x9d8], R16 ;  /* 0x0009d81001007387 */ /* 0x000be80000100800 */
[----:B------:R5:W-:Y:S04]  /*3f900*/  LDGSTS.E [R6+0x63200], desc[UR16][R4.64], P3 ;  /* 0x6320000004067fae */ /* 0x000be800099a1010 */
[----:B-1----:R-:W3:Y:S01]  /*3f910*/  LDL.LU R13, [R1+0x764] ;  /* 0x00076400010d7983 */ /* 0x002ee20000300800 */
[----:B------:R-:W-:Y:S01]  /*3f920*/  IADD3 R8, P4, PT, R8, R80, RZ ;  /* 0x0000005008087210 */ /* 0x000fe20007f9e0ff */
[----:B-----5:R-:W-:-:S02]  /*3f930*/  IMAD.MOV.U32 R4, RZ, RZ, R12 ;  /* 0x000000ffff047224 */ /* 0x020fc400078e000c */
[----:B------:R-:W5:Y:S01]  /*3f940*/  LDL.LU R12, [R1+0x720] ;  /* 0x00072000010c7983 */ /* 0x000f620000300800 */
[----:B------:R-:W-:Y:S01]  /*3f950*/  IMAD.MOV.U32 R5, RZ, RZ, R16 ;  /* 0x000000ffff057224 */ /* 0x000fe200078e0010 */
[----:B------:R-:W-:Y:S02]  /*3f960*/  IADD3 R14, P5, PT, R14, R80, RZ ;  /* 0x000000500e0e7210 */ /* 0x000fe40007fbe0ff */
[----:B------:R-:W5:Y:S04]  /*3f970*/  LDL.LU R16, [R1+0x760] ;  /* 0x0007600001107983 */ /* 0x000f680000300800 */
        /* <DEDUP_REMOVED lines=32> */
[----:B--2---:R-:W-:Y:S01]  /*3fb80*/  MOV R5, R15 ;  /* 0x0000000f00057202 */ /* 0x004fe20000000f00 */
[----:B------:R-:W-:-:S05]  /*3fb90*/  IMAD.MOV.U32 R4, RZ, RZ, R11 ;  /* 0x000000ffff047224 */ /* 0x000fca00078e000b */
[----:B------:R2:W-:Y:S04]  /*3fba0*/  LDGSTS.E [R6+0x60680], desc[UR16][R4.64], P3 ;  /* 0x6068000004067fae */ /* 0x0005e800099a1010 */
[----:B-1----:R-:W3:Y:S04]  /*3fbb0*/  LDL.LU R15, [R1+0x820] ;  /* 0x00082000010f7983 */ /* 0x002ee80000300800 */
[----:B------:R-:W3:Y:S01]  /*3fbc0*/  LDL.LU R11, [R1+0x860] ;  /* 0x00086000010b7983 */ /* 0x000ee20000300800 */
[----:B------:R-:W-:-:S04]  /*3fbd0*/  IADD3 R9, P4, PT, R9, R80, RZ ;  /* 0x0000005009097210 */ /* 0x000fc80007f9e0ff */
[----:B--2---:R-:W-:Y:S01]  /*3fbe0*/  MOV R4, R9 ;  /* 0x0000000900047202 */ /* 0x004fe20000000f00 */
[----:B------:R1:W-:Y:S01]  /*3fbf0*/  STL [R1+0x724], R9 ;  /* 0x0007240901007387 */ /* 0x0003e20000100800 */
[----:B------:R-:W-:Y:S01]  /*3fc00*/  IADD3 R13, P5, PT, R13, R80, RZ ;  /* 0x000000500d0d7210 */ /* 0x000fe20007fbe0ff */
[----:B-----5:R-:W-:-:S04]  /*3fc10*/  IMAD.X R12, R12, 0x1, R3, P4 ;  /* 0x000000010c0c7824 */ /* 0x020fc800020e0603 */
[----:B------:R-:W-:Y:S01]  /*3fc20*/  IMAD.X R16, R16, 0x1, R3, P5 ;  /* 0x0000000110107824 */ /* 0x000fe200028e0603 */
[----:B------:R2:W-:Y:S01]  /*3fc30*/  STL [R1+0x720], R12 ;  /* 0x0007200c01007387 */ /* 0x0005e20000100800 */
[----:B------:R-:W-:-:S03]  /*3fc40*/  IMAD.MOV.U32 R5, RZ, RZ, R12 ;  /* 0x000000ffff057224 */ /* 0x000fc600078e000c */
[----:B------:R-:W-:Y:S04]  /*3fc50*/  STL [R1+0x764], R13 ;  /* 0x0007640d01007387 */ /* 0x000fe80000100800 */
[----:B-1----:R-:W5:Y:S04]  /*3fc60*/  LDL.LU R9, [R1+0x8a4] ;  /* 0x0008a40001097983 */ /* 0x002f680000300800 */
[----:B------:R1:W-:Y:S04]  /*3fc70*/  STL [R1+0x760], R16 ;  /* 0x0007601001007387 */ /* 0x0003e80000100800 */
[----:B------:R1:W-:Y:S04]  /*3fc80*/  LDGSTS.E [R6+0x60a80], desc[UR16][R4.64], P3 ;  /* 0x60a8000004067fae */ /* 0x0003e800099a1010 */
[----:B--2---:R-:W2:Y:S01]  /*3fc90*/  LDL.LU R12, [R1+0x8e4] ;  /* 0x0008e400010c7983 */ /* 0x004ea20000300800 */
[----:B-1----:R-:W-:-:S03]  /*3fca0*/  MOV R5, R16 ;  /* 0x0000001000057202 */ /* 0x002fc60000000f00 */
[----:B------:R-:W2:Y:S01]  /*3fcb0*/  LDL.LU R16, [R1+0x8a0] ;  /* 0x0008a00001107983 */ /* 0x000ea20000300800 */
[----:B------:R-:W-:-:S03]  /*3fcc0*/  IMAD.MOV.U32 R4, RZ, RZ, R13 ;  /* 0x000000ffff047224 */ /* 0x000fc600078e000d */
[----:B------:R-:W2:Y:S01]  /*3fcd0*/  LDL.LU R13, [R1+0x8e0] ;  /* 0x0008e000010d7983 */ /* 0x000ea20000300800 */
[----:B------:R-:W-:-:S03]  /*3fce0*/  IADD3 R17, P4, PT, R17, R80, RZ ;  /* 0x0000005011117210 */ /* 0x000fc60007f9e0ff */
[----:B------:R1:W-:Y:S01]  /*3fcf0*/  LDGSTS.E [R6+0x60e80], desc[UR16][R4.64], P3 ;  /* 0x60e8000004067fae */ /* 0x0003e200099a1010 */
[----:B------:R-:W-:-:S03]  /*3fd00*/  IADD3 R8, P5, PT, R8, R80, RZ ;  /* 0x0000005008087210 */ /* 0x000fc60007fbe0ff */
[----:B------:R1:W-:Y:S01]  /*3fd10*/  STL [R1+0x7a4], R17 ;  /* 0x0007a41101007387 */ /* 0x0003e20000100800 */
[--C-:B----4-:R-:W-:Y:S02]  /*3fd20*/  IMAD.X R18, R18, 0x1, R3.reuse, P4 ;  /* 0x0000000112127824 */ /* 0x110fe400020e0603 */
[----:B------:R-:W-:-:S03]  /*3fd30*/  IMAD.X R14, R14, 0x1, R3, P5 ;  /* 0x000000010e0e7824 */ /* 0x000fc600028e0603 */
[----:B------:R4:W-:Y:S04]  /*3fd40*/  STL [R1+0x7a0], R18 ;  /* 0x0007a01201007387 */ /* 0x0009e80000100800 */
[----:B------:R4:W-:Y:S01]  /*3fd50*/  STL [R1+0x7e4], R8 ;  /* 0x0007e40801007387 */ /* 0x0009e20000100800 */
[----:B-1----:R-:W-:-:S03]  /*3fd60*/  MOV R4, R17 ;  /* 0x0000001100047202 */ /* 0x002fc60000000f00 */
[----:B------:R-:W2:Y:S04]  /*3fd70*/  LDL.LU R19, [R1+0x924] ;  /* 0x0009240001137983 */ /* 0x000ea80000300800 */
[----:B------:R1:W-:Y:S04]  /*3fd80*/  STL [R1+0x7e0], R14 ;  /* 0x0007e00e01007387 */ /* 0x0003e80000100800 */
[----:B------:R-:W2:Y:S04]  /*3fd90*/  LDL.LU R17, [R1+0x964] ;  /* 0x0009640001117983 */ /* 0x000ea80000300800 */
[----:B------:R-:W2:Y:S01]  /*3fda0*/  LDL.LU R20, [R1+0x920] ;  /* 0x0009200001147983 */ /* 0x000ea20000300800 */
[----:B------:R-:W-:-:S03]  /*3fdb0*/  IMAD.MOV.U32 R5, RZ, RZ, R18 ;  /* 0x000000ffff057224 */ /* 0x000fc600078e0012 */
[----:B----4-:R-:W4:Y:S04]  /*3fdc0*/  LDL.LU R18, [R1+0x960] ;  /* 0x0009600001127983 */ /* 0x010f280000300800 */
        /* <DEDUP_REMOVED lines=10> */
[--C-:B------:R-:W-:Y:S02]  /*3fe70*/  IMAD.X R15, R15, 0x1, R3.reuse, P4 ;  /* 0x000000010f0f7824 */ /* 0x100fe400020e0603 */
[----:B------:R-:W-:-:S03]  /*3fe80*/  IMAD.X R11, R11, 0x1, R3, P5 ;  /* 0x000000010b0b7824 */ /* 0x000fc600028e0603 */
[----:B------:R1:W-:Y:S04]  /*3fe90*/  STL [R1+0x820], R15 ;  /* 0x0008200f01007387 */ /* 0x0003e80000100800 */
        /* <DEDUP_REMOVED lines=8> */
[----:B------:R-:W3:Y:S04]  /*3ff20*/  LDL.LU R7, [R1+0xa24] ;  /* 0x000a240001077983 */ /* 0x000ee80000300800 */
[----:B------:R-:W3:Y:S01]  /*3ff30*/  LDL.LU R11, [R1+0xa64] ;  /* 0x000a6400010b7983 */ /* 0x000ee20000300800 */
[----:B-----5:R-:W-:-:S03]  /*3ff40*/  IADD3 R9, P4, PT, R9, R80, RZ ;  /* 0x0000005009097210 */ /* 0x020fc60007f9e0ff */
[----:B------:R1:W-:Y:S04]  /*3ff50*/  LDGSTS.E [R6+0x61e80], desc[UR16][R4.64], P3 ;  /* 0x61e8000004067fae */ /* 0x0003e800099a1010 */
[----:B------:R5:W-:Y:S01]  /*3ff60*/  STL [R1+0x8a4], R9 ;  /* 0x0008a40901007387 */ /* 0x000be20000100800 */
[----:B--2---:R-:W-:Y:S02]  /*3ff70*/  IADD3 R12, P5, PT, R12, R80, RZ ;  /* 0x000000500c0c7210 */ /* 0x004fe40007fbe0ff */
[----:B-1----:R-:W-:Y:S01]  /*3ff80*/  MOV R4, R9 ;  /* 0x0000000900047202 */ /* 0x002fe20000000f00 */
[--C-:B------:R-:W-:Y:S02]  /*3ff90*/  IMAD.X R16, R16, 0x1, R3.reuse, P4 ;  /* 0x0000000110107824 */ /* 0x100fe400020e0603 */
[----:B------:R-:W-:-:S03]  /*3ffa0*/  IMAD.X R13, R13, 0x1, R3, P5 ;  /* 0x000000010d0d7824 */ /* 0x000fc600028e0603 */
[----:B------:R1:W-:Y:S04]  /*3ffb0*/  STL [R1+0x8a0], R16 ;  /* 0x0008a01001007387 */ /* 0x0003e80000100800 */
[----:B------:R2:W-:Y:S04]  /*3ffc0*/  STL [R1+0x8e4], R12 ;  /* 0x0008e40c01007387 */ /* 0x0005e80000100800 */
[----:B-----5:R-:W5:Y:S01]  /*3ffd0*/  LDL.LU R9, [R1+0xa20] ;  /* 0x000a200001097983 */ /* 0x020f620000300800 */
[----:B------:R-:W-:-:S03]  /*3ffe0*/  IMAD.MOV.U32 R5, RZ, RZ, R16 ;  /* 0x000000ffff057224 */ /* 0x000fc600078e0010 */
[----:B------:R2:W-:Y:S04]  /*3fff0*/  STL [R1+0x8e0], R13 ;  /* 0x0008e00d01007387 */ /* 0x0005e80000100800 */
[----:B-1----:R-:W5:Y:S04]  /*40000*/  LDL.LU R16, [R1+0xa60] ;  /* 0x000a600001107983 */ /* 0x002f680000300800 */
[----:B------:R1:W-:Y:S01]  /*40010*/  LDGSTS.E [R6+0x62280], desc[UR16][R4.64], P3 ;  /* 0x6228000004067fae */ /* 0x0003e200099a1010 */
[-C--:B------:R-:W-:Y:S01]  /*40020*/  IADD3 R19, P4, PT, R19, R80.reuse, RZ ;  /* 0x0000005013137210 */ /* 0x080fe20007f9e0ff */
[----:B-1----:R-:W-:Y:S01]  /*40030*/  IMAD.MOV.U32 R4, RZ, RZ, R12 ;  /* 0x000000ffff047224 */ /* 0x002fe200078e000c */
[----:B------:R-:W-:Y:S01]  /*40040*/  MOV R5, R13 ;  /* 0x0000000d00057202 */ /* 0x000fe20000000f00 */
[----:B--2---:R-:W2:Y:S01]  /*40050*/  LDL.LU R12, [R1+0x6ac] ;  /* 0x0006ac00010c7983 */ /* 0x004ea20000300800 */
[----:B------:R-:W-:-:S03]  /*40060*/  IADD3 R17, P5, PT, R17, R80, RZ ;  /* 0x0000005011117210 */ /* 0x000fc60007fbe0ff */
[----:B------:R1:W-:Y:S01]  /*40070*/  LDGSTS.E [R6+0x62680], desc[UR16][R4.64], P3 ;  /* 0x6268000004067fae */ /* 0x0003e200099a1010 */
[----:B------:R-:W-:-:S03]  /*40080*/  IMAD.X R20, R20, 0x1, R3, P4 ;  /* 0x0000000114147824 */ /* 0x000fc600020e0603 */
[----:B------:R-:W2:Y:S01]  /*40090*/  LDL.LU R13, [R1+0x6ec] ;  /* 0x0006ec00010d7983 */ /* 0x000ea20000300800 */
[----:B----4-:R-:W-:-:S03]  /*400a0*/  IMAD.X R18, R18, 0x1, R3, P5 ;  /* 0x0000000112127824 */ /* 0x010fc600028e0603 */
[----:B------:R-:W-:Y:S01]  /*400b0*/  STL [R1+0x924], R19 ;  /* 0x0009241301007387 */ /* 0x000fe20000100800 */
[----:B-1----:R-:W-:Y:S01]  /*400c0*/  MOV R4, R19 ;  /* 0x0000001300047202 */ /* 0x002fe20000000f00 */
[----:B------:R-:W-:Y:S02]  /*400d0*/  IMAD.MOV.U32 R5, RZ, RZ, R20 ;  /* 0x000000ffff057224 */ /* 0x000fe400078e0014 */
[----:B------:R-:W-:Y:S04]  /*400e0*/  STL [R1+0x920], R20 ;  /* 0x0009201401007387 */ /* 0x000fe80000100800 */
[----:B------:R1:W-:Y:S04]  /*400f0*/  STL [R1+0x964], R17 ;  /* 0x0009641101007387 */ /* 0x0003e80000100800 */
[----:B------:R4:W-:Y:S04]  /*40100*/  LDGSTS.E [R6+0x62a80], desc[UR16][R4.64], P3 ;  /* 0x62a8000004067fae */ /* 0x0009e800099a1010 */
[----:B------:R1:W-:Y:S01]  /*40110*/  STL [R1+0x960], R18 ;  /* 0x0009601201007387 */ /* 0x0003e20000100800 */
[----:B----4-:R-:W-:-:S03]  /*40120*/  IMAD.MOV.U32 R4, RZ, RZ, R17 ;  /* 0x000000ffff047224 */ /* 0x010fc600078e0011 */
[----:B-1----:R-:W4:Y:S01]  /*40130*/  LDL.LU R17, [R1+0x6a8] ;  /* 0x0006a80001117983 */ /* 0x002f220000300800 */
        /* <DEDUP_REMOVED lines=16> */
[----:B------:R-:W-:Y:S01]  /*40240*/  IADD3 R7, P4, PT, R7, R80, RZ ;  /* 0x0000005007077210 */ /* 0x000fe20007f9e0ff */
[----:B---3--:R-:W-:-:S02]  /*40250*/  IMAD.MOV.U32 R4, RZ, RZ, R14 ;  /* 0x000000ffff047224 */ /* 0x008fc400078e000e */
[----:B------:R-:W3:Y:S01]  /*40260*/  LDL.LU R14, [R1+0x728] ;  /* 0x00072800010e7983 */ /* 0x000ee20000300800 */
[----:B------:R-:W-:-:S03]  /*40270*/  MOV R5, R15 ;  /* 0x0000000f00057202 */ /* 0x000fc60000000f00 */
[----:B------:R-:W3:Y:S01]  /*40280*/  LDL.LU R15, [R1+0x768] ;  /* 0x00076800010f7983 */ /* 0x000ee20000300800 */
[----:B------:R-:W-:-:S03]  /*40290*/  IADD3 R11, P5, PT, R11, R80, RZ ;  /* 0x000000500b0b7210 */ /* 0x000fc60007fbe0ff */
        /* <DEDUP_REMOVED lines=14> */
[----:B-1----:R-:W5:Y:S01]  /*40380*/  LDL.LU R16, [R1+0x7a8] ;  /* 0x0007a80001107983 */ /* 0x002f620000300800 */
[----:B--2---:R-:W-:-:S03]  /*40390*/  IADD3 R12, P4, PT, R12, R80, RZ ;  /* 0x000000500c0c7210 */ /* 0x004fc60007f9e0ff */
[----:B------:R-:W2:Y:S01]  /*403a0*/  LDL.LU R11, [R1+0x7e8] ;  /* 0x0007e800010b7983 */ /* 0x000ea20000300800 */
[----:B------:R-:W-:-:S03]  /*403b0*/  IADD3 R13, P5, PT, R13, R80, RZ ;  /* 0x000000500d0d7210 */ /* 0x000fc60007fbe0ff */
[----:B------:R1:W-:Y:S04]  /*403c0*/  LDGSTS.E [R6+0x63e80], desc[UR16][R4.64], P3 ;  /* 0x63e8000004067fae */ /* 0x0003e800099a1010 */
[----:B------:R-:W-:Y:S01]  /*403d0*/  STL [R1+0x6ac], R12 ;  /* 0x0006ac0c01007387 */ /* 0x000fe20000100800 */
[----:B-1----:R-:W-:-:S03]  /*403e0*/  LOP3.LUT R6, R84, 0x60, RZ, 0x3c, !PT ;  /* 0x0000006054067812 */ /* 0x002fc600078e3cff */
[----:B------:R-:W-:Y:S01]  /*403f0*/  STL [R1+0x6ec], R13 ;  /* 0x0006ec0d01007387 */ /* 0x000fe20000100800 */
[----:B------:R-:W-:Y:S02]  /*40400*/  IMAD.MOV.U32 R4, RZ, RZ, R12 ;  /* 0x000000ffff047224 */ /* 0x000fe400078e000c */
[----:B------:R-:W-:Y:S02]  /*40410*/  VIADD R6, R6, UR9 ;  /* 0x0000000906067c36 */ /* 0x000fe40008000000 */
[----:B----4-:R-:W-:-:S04]  /*40420*/  IMAD.X R17, R17, 0x1, R3, P4 ;  /* 0x0000000111117824 */ /* 0x010fc800020e0603 */
[----:B------:R-:W-:Y:S01]  /*40430*/  IMAD.MOV.U32 R5, RZ, RZ, R17 ;  /* 0x000000ffff057224 */ /* 0x000fe200078e0011 */
[----:B------:R1:W-:Y:S01]  /*40440*/  STL [R1+0x6a8], R17 ;  /* 0x0006a81101007387 */ /* 0x0003e20000100800 */
[----:B------:R-:W-:-:S03]  /*40450*/  IADD3.X R18, PT, PT, R18, R3, RZ, P5, !PT ;  /* 0x0000000312127210 */ /* 0x000fc60002ffe4ff */
[----:B------:R4:W-:Y:S04]  /*40460*/  LDGSTS.E [R6+0x60300], desc[UR16][R4.64], P3 ;  /* 0x6030000004067fae */ /* 0x0009e800099a1010 */
[----:B-1----:R-:W2:Y:S04]  /*40470*/  LDL.LU R17, [R1+0x82c] ;  /* 0x00082c0001117983 */ /* 0x002ea80000300800 */
[----:B------:R-:W2:Y:S01]  /*40480*/  LDL.LU R12, [R1+0x86c] ;  /* 0x00086c00010c7983 */ /* 0x000ea20000300800 */
[----:B----4-:R-:W-:-:S03]  /*40490*/  IMAD.MOV.U32 R5, RZ, RZ, R18 ;  /* 0x000000ffff057224 */ /* 0x010fc600078e0012 */
[----:B------:R1:W-:Y:S01]  /*404a0*/  STL [R1+0x6e8], R18 ;  /* 0x0006e81201007387 */ /* 0x0003e20000100800 */
[----:B------:R-:W-:-:S05]  /*404b0*/  MOV R4, R13 ;  /* 0x0000000d00047202 */ /* 0x000fca0000000f00 */
[----:B------:R4:W-:Y:S04]  /*404c0*/  LDGSTS.E [R6+0x60700], desc[UR16][R4.64], P3 ;  /* 0x6070000004067fae */ /* 0x0009e800099a1010 */
[----:B-1----:R-:W2:Y:S04]  /*404d0*/  LDL.LU R18, [R1+0x828] ;  /* 0x0008280001127983 */ /* 0x002ea80000300800 */
[----:B------:R-:W2:Y:S01]  /*404e0*/  LDL.LU R13, [R1+0x868] ;  /* 0x00086800010d7983 */ /* 0x000ea20000300800 */
[----:B------:R-:W-:-:S05]  /*404f0*/  IADD3 R8, P4, PT, R8, R80, RZ ;  /* 0x0000005008087210 */ /* 0x000fca0007f9e0ff */
[----:B------:R-:W-:Y:S01]  /*40500*/  STL [R1+0x72c], R8 ;  /* 0x00072c0801007387 */ /* 0x000fe20000100800 */
[----:B----4-:R-:W-:Y:S01]  /*40510*/  IMAD.MOV.U32 R4, RZ, RZ, R8 ;  /* 0x000000ffff047224 */ /* 0x010fe200078e0008 */
[----:B------:R-:W-:Y:S01]  /*40520*/  IADD3 R10, P5, PT, R10, R80, RZ ;  /* 0x000000500a0a7210 */ /* 0x000fe20007fbe0ff */
[----:B---3--:R-:W-:-:S03]  /*40530*/  IMAD.X R14, R14, 0x1, R3, P4 ;  /* 0x000000010e0e7824 */ /* 0x008fc600020e0603 */
[----:B------:R-:W-:Y:S02]  /*40540*/  IADD3.X R15, PT, PT, R15, R3, RZ, P5, !PT ;  /* 0x000000030f0f7210 */ /* 0x000fe40002ffe4ff */
[----:B------:R1:W-:Y:S01]  /*40550*/  STL [R1+0x728], R14 ;  /* 0x0007280e01007387 */ /* 0x0003e20000100800 */
[----:B------:R-:W-:-:S03]  /*40560*/  IMAD.MOV.U32 R5, RZ, RZ, R14 ;  /* 0x000000ffff057224 */ /* 0x000fc600078e000e */
[----:B------:R-:W-:Y:S04]  /*40570*/  STL [R1+0x76c], R10 ;  /* 0x00076c0a01007387 */ /* 0x000fe80000100800 */
[----:B------:R3:W-:Y:S04]  /*40580*/  LDGSTS.E [R6+0x60b00], desc[UR16][R4.64], P3 ;  /* 0x60b0000004067fae */ /* 0x0007e800099a1010 */
[----:B-1----:R-:W4:Y:S04]  /*40590*/  LDL.LU R14, [R1+0x8ac] ;  /* 0x0008ac00010e7983 */ /* 0x002f280000300800 */
[----:B------:R1:W-:Y:S04]  /*405a0*/  STL [R1+0x768], R15 ;  /* 0x0007680f01007387 */ /* 0x0003e80000100800 */
[----:B------:R-:W4:Y:S01]  /*405b0*/  LDL.LU R8, [R1+0x8ec] ;  /* 0x0008ec0001087983 */ /* 0x000f220000300800 */
[----:B---3--:R-:W-:Y:S01]  /*405c0*/  IMAD.MOV.U32 R5, RZ, RZ, R15 ;  /* 0x000000ffff057224 */ /* 0x008fe200078e000f */
[----:B------:R-:W-:-:S02]  /*405d0*/  MOV R4, R10 ;  /* 0x0000000a00047202 */ /* 0x000fc40000000f00 */
[----:B-1----:R-:W3:Y:S04]  /*405e0*/  LDL.LU R15, [R1+0x8a8] ;  /* 0x0008a800010f7983 */ /* 0x002ee80000300800 */
[----:B------:R-:W3:Y:S04]  /*405f0*/  LDL.LU R10, [R1+0x8e8] ;  /* 0x0008e800010a7983 */ /* 0x000ee80000300800 */
[----:B------:R1:W-:Y:S01]  /*40600*/  LDGSTS.E [R6+0x60f00], desc[UR16][R4.64], P3 ;  /* 0x60f0000004067fae */ /* 0x0003e200099a1010 */
[----:B------:R-:W-:-:S05]  /*40610*/  IADD3 R9, P4, PT, R9, R80, RZ ;  /* 0x0000005009097210 */ /* 0x000fca0007f9e0ff */
[----:B------:R2:W-:Y:S01]  /*40620*/  STL [R1+0x7ac], R9 ;  /* 0x0007ac0901007387 */ /* 0x0005e20000100800 */
[----:B------:R-:W-:Y:S01]  /*40630*/  IADD3 R7, P5, PT, R7, R80, RZ ;  /* 0x0000005007077210 */ /* 0x000fe20007fbe0ff */
[----:B-1----:R-:W-:Y:S02]  /*40640*/  IMAD.MOV.U32 R4, RZ, RZ, R9 ;  /* 0x000000ffff047224 */ /* 0x002fe400078e0009 */
[----:B-----5:R-:W-:Y:S01]  /*40650*/  IMAD.X R16, R16, 0x1, R3, P4 ;  /* 0x0000000110107824 */ /* 0x020fe200020e0603 */
[----:B--2---:R-:W-:-:S04]  /*40660*/  IADD3.X R11, PT, PT, R11, R3, RZ, P5, !PT ;  /* 0x000000030b0b7210 */ /* 0x004fc80002ffe4ff */
[----:B------:R-:W-:Y:S01]  /*40670*/  STL [R1+0x7a8], R16 ;  /* 0x0007a81001007387 */ /* 0x000fe20000100800 */
[----:B------:R-:W-:-:S03]  /*40680*/  IMAD.MOV.U32 R5, RZ, RZ, R16 ;  /* 0x000000ffff057224 */ /* 0x000fc600078e0010 */
[----:B------:R-:W-:Y:S04]  /*40690*/  STL [R1+0x7ec], R7 ;  /* 0x0007ec0701007387 */ /* 0x000fe80000100800 */
[----:B------:R-:W2:Y:S04]  /*406a0*/  LDL.LU R9, [R1+0x92c] ;  /* 0x00092c0001097983 */ /* 0x000ea80000300800 */
[----:B------:R1:W-:Y:S04]  /*406b0*/  STL [R1+0x7e8], R11 ;  /* 0x0007e80b01007387 */ /* 0x0003e80000100800 */
[----:B------:R5:W-:Y:S04]  /*406c0*/  LDGSTS.E [R6+0x61300], desc[UR16][R4.64], P3 ;  /* 0x6130000004067fae */ /* 0x000be800099a1010 */
[----:B------:R-:W2:Y:S01]  /*406d0*/  LDL.LU R19, [R1+0x96c] ;  /* 0x00096c0001137983 */ /* 0x000ea20000300800 */
[----:B-----5:R-:W-:-:S03]  /*406e0*/  IMAD.MOV.U32 R5, RZ, RZ, R11 ;  /* 0x000000ffff057224 */ /* 0x020fc600078e000b */
[----:B-1----:R-:W5:Y:S04]  /*406f0*/  LDL.LU R11, [R1+0x928] ;  /* 0x00092800010b7983 */ /* 0x002f680000300800 */
[----:B------:R-:W5:Y:S01]  /*40700*/  LDL.LU R20, [R1+0x968] ;  /* 0x0009680001147983 */ /* 0x000f620000300800 */
[----:B------:R-:W-:-:S03]  /*40710*/  MOV R4, R7 ;  /* 0x0000000700047202 */ /* 0x000fc60000000f00 */
[----:B------:R-:W5:Y:S04]  /*40720*/  LDL.LU R7, [R1+0x9ac] ;  /* 0x0009ac0001077983 */ /* 0x000f680000300800 */
[----:B------:R-:W5:Y:S01]  /*40730*/  LDL.LU R16, [R1+0x9ec] ;  /* 0x0009ec0001107983 */ /* 0x000f620000300800 */
[----:B------:R-:W-:-:S03]  /*40740*/  IADD3 R17, P4, PT, R17, R80, RZ ;  /* 0x0000005011117210 */ /* 0x000fc60007f9e0ff */
[----:B------:R1:W-:Y:S01]  /*40750*/  LDGSTS.E [R6+0x61700], desc[UR16][R4.64], P3 ;  /* 0x6170000004067fae */ /* 0x0003e200099a1010 */
[----:B------:R-:W-:-:S03]  /*40760*/  IADD3 R12, P5, PT, R12, R80, RZ ;  /* 0x000000500c0c7210 */ /* 0x000fc60007fbe0ff */
[----:B------:R1:W-:Y:S01]  /*40770*/  STL [R1+0x82c], R17 ;  /* 0x00082c1101007387 */ /* 0x0003e20000100800 */
        /* <DEDUP_REMOVED lines=17> */
[----:B------:R-:W-:Y:S01]  /*40890*/  IADD3 R8, P5, PT, R8, R80, RZ ;  /* 0x0000005008087210 */ /* 0x000fe20007fbe0ff */
[----:B---3--:R-:W-:Y:S02]  /*408a0*/  IMAD.X R15, R15, 0x1, R3, P4 ;  /* 0x000000010f0f7824 */ /* 0x008fe400020e0603 */
[----:B-1----:R-:W-:Y:S01]  /*408b0*/  IMAD.MOV.U32 R4, RZ, RZ, R14 ;  /* 0x000000ffff047224 */ /* 0x002fe200078e000e */
[----:B------:R-:W-:Y:S02]  /*408c0*/  IADD3.X R10, PT, PT, R10, R3, RZ, P5, !PT ;  /* 0x000000030a0a7210 */ /* 0x000fe40002ffe4ff */
[----:B------:R1:W-:Y:S04]  /*408d0*/  STL [R1+0x8a8], R15 ;  /* 0x0008a80f01007387 */ /* 0x0003e80000100800 */
[----:B------:R-:W-:Y:S01]  /*408e0*/  STL [R1+0x8ec], R8 ;  /* 0x0008ec0801007387 */ /* 0x000fe20000100800 */
[----:B------:R-:W-:-:S03]  /*408f0*/  IMAD.MOV.U32 R5, RZ, RZ, R15 ;  /* 0x000000ffff057224 */ /* 0x000fc600078e000f */
[----:B----4-:R-:W3:Y:S04]  /*40900*/  LDL.LU R14, [R1+0xa28] ;  /* 0x000a2800010e7983 */ /* 0x010ee80000300800 */
[----:B------:R4:W-:Y:S04]  /*40910*/  STL [R1+0x8e8], R10 ;  /* 0x0008e80a01007387 */ /* 0x0009e80000100800 */
[----:B-1----:R-:W3:Y:S04]  /*40920*/  LDL.LU R15, [R1+0xa68] ;  /* 0x000a6800010f7983 */ /* 0x002ee80000300800 */
[----:B------:R1:W-:Y:S02]  /*40930*/  LDGSTS.E [R6+0x62300], desc[UR16][R4.64], P3 ;  /* 0x6230000004067fae */ /* 0x0003e400099a1010 */
[----:B-1----:R-:W-:Y:S01]  /*40940*/  MOV R4, R8 ;  /* 0x0000000800047202 */ /* 0x002fe20000000f00 */
[----:B------:R-:W-:-:S02]  /*40950*/  IMAD.MOV.U32 R5, RZ, RZ, R10 ;  /* 0x000000ffff057224 */ /* 0x000fc400078e000a */
[----:B----4-:R-:W4:Y:S04]  /*40960*/  LDL.LU R10, [R1+0x6b4] ;  /* 0x0006b400010a7983 */ /* 0x010f280000300800 */
[----:B------:R-:W4:Y:S01]  /*40970*/  LDL.LU R8, [R1+0x6f4] ;  /* 0x0006f40001087983 */ /* 0x000f220000300800 */
[----:B--2---:R-:W-:-:S03]  /*40980*/  IADD3 R9, P4, PT, R9, R80, RZ ;  /* 0x0000005009097210 */ /* 0x004fc60007f9e0ff */
[----:B------:R1:W-:Y:S04]  /*40990*/  LDGSTS.E [R6+0x62700], desc[UR16][R4.64], P3 ;  /* 0x6270000004067fae */ /* 0x0003e800099a1010 */
[----:B------:R-:W-:Y:S01]  /*409a0*/  STL [R1+0x92c], R9 ;  /* 0x00092c0901007387 */ /* 0x000fe20000100800 */
[----:B------:R-:W-:Y:S01]  /*409b0*/  IADD3 R19, P5, PT, R19, R80, RZ ;  /* 0x0000005013137210 */ /* 0x000fe20007fbe0ff */
[----:B-----5:R-:W-:-:S03]  /*409c0*/  IMAD.X R11, R11, 0x1, R3, P4 ;  /* 0x000000010b0b7824 */ /* 0x020fc600020e0603 */
[----:B------:R-:W-:Y:S02]  /*409d0*/  IADD3.X R20, PT, PT, R20, R3, RZ, P5, !PT ;  /* 0x0000000314147210 */ /* 0x000fe40002ffe4ff */
[----:B------:R2:W-:Y:S01]  /*409e0*/  STL [R1+0x928], R11 ;  /* 0x0009280b01007387 */ /* 0x0005e20000100800 */
[----:B-1----:R-:W-:-:S03]  /*409f0*/  IMAD.MOV.U32 R5, RZ, RZ, R11 ;  /* 0x000000ffff057224 */ /* 0x002fc600078e000b */
[----:B------:R-:W-:Y:S01]  /*40a00*/  STL [R1+0x96c], R19 ;  /* 0x00096c1301007387 */ /* 0x000fe20000100800 */
[----:B------:R-:W-:-:S03]  /*40a10*/  IMAD.MOV.U32 R4, RZ, RZ, R9 ;  /* 0x000000ffff047224 */ /* 0x000fc600078e0009 */
[----:B--2---:R-:W2:Y:S01]  /*40a20*/  LDL.LU R11, [R1+0x6b0] ;  /* 0x0006b000010b7983 */ /* 0x004ea20000300800 */
[----:B------:R-:W-:-:S03]  /*40a30*/  IADD3 R7, P4, PT, R7, R80, RZ ;  /* 0x0000005007077210 */ /* 0x000fc60007f9e0ff */
[----:B------:R-:W-:Y:S04]  /*40a40*/  STL [R1+0x968], R20 ;  /* 0x0009681401007387 */ /* 0x000fe80000100800 */
[----:B------:R-:W5:Y:S01]  /*40a50*/  LDL.LU R9, [R1+0x6f0] ;  /* 0x0006f00001097983 */ /* 0x000f620000300800 */
[----:B------:R-:W-:-:S03]  /*40a60*/  IADD3 R16, P5, PT, R16, R80, RZ ;  /* 0x0000005010107210 */ /* 0x000fc60007fbe0ff */
[----:B------:R1:W-:Y:S04]  /*40a70*/  LDGSTS.E [R6+0x62b00], desc[UR16][R4.64], P3 ;  /* 0x62b0000004067fae */ /* 0x0003e800099a1010 */
[----:B------:R-:W-:Y:S01]  /*40a80*/  STL [R1+0x9ac], R7 ;  /* 0x0009ac0701007387 */ /* 0x000fe20000100800 */
[----:B-1----:R-:W-:Y:S01]  /*40a90*/  MOV R4, R19 ;  /* 0x0000001300047202 */ /* 0x002fe20000000f00 */
[----:B------:R-:W-:-:S05]  /*40aa0*/  IMAD.MOV.U32 R5, RZ, RZ, R20 ;  /* 0x000000ffff057224 */ /* 0x000fca00078e0014 */
[----:B------:R1:W-:Y:S01]  /*40ab0*/  LDGSTS.E [R6+0x62f00], desc[UR16][R4.64], P3 ;  /* 0x62f0000004067fae */ /* 0x0003e200099a1010 */
[----:B------:R-:W-:-:S05]  /*40ac0*/  IMAD.X R17, R17, 0x1, R3, P4 ;  /* 0x0000000111117824 */ /* 0x000fca00020e0603 */
[----:B------:R1:W-:Y:S01]  /*40ad0*/  STL [R1+0x9a8], R17 ;  /* 0x0009a81101007387 */ /* 0x0003e20000100800 */
[----:B------:R-:W-:-:S03]  /*40ae0*/  IADD3.X R18, PT, PT, R18, R3, RZ, P5, !PT ;  /* 0x0000000312127210 */ /* 0x000fc60002ffe4ff */
[----:B------:R-:W-:Y:S01]  /*40af0*/  STL [R1+0x9ec], R16 ;  /* 0x0009ec1001007387 */ /* 0x000fe20000100800 */
[----:B-1----:R-:W-:Y:S02]  /*40b00*/  IMAD.MOV.U32 R4, RZ, RZ, R7 ;  /* 0x000000ffff047224 */ /* 0x002fe400078e0007 */
[----:B------:R-:W-:Y:S02]  /*40b10*/  IMAD.MOV.U32 R5, RZ, RZ, R17 ;  /* 0x000000ffff057224 */ /* 0x000fe400078e0011 */
[----:B------:R-:W5:Y:S04]  /*40b20*/  LDL.LU R17, [R1+0x734] ;  /* 0x0007340001117983 */ /* 0x000f680000300800 */
[----:B------:R1:W-:Y:S04]  /*40b30*/  STL [R1+0x9e8], R18 ;  /* 0x0009e81201007387 */ /* 0x0003e80000100800 */
[----:B------:R1:W-:Y:S04]  /*40b40*/  LDGSTS.E [R6+0x63300], desc[UR16][R4.64], P3 ;  /* 0x6330000004067fae */ /* 0x0003e800099a1010 */
[----:B------:R-:W5:Y:S01]  /*40b50*/  LDL.LU R7, [R1+0x774] ;  /* 0x0007740001077983 */ /* 0x000f620000300800 */
[----:B-1----:R-:W-:-:S03]  /*40b60*/  IMAD.MOV.U32 R5, RZ, RZ, R18 ;  /* 0x000000ffff057224 */ /* 0x002fc600078e0012 */
[----:B------:R-:W5:Y:S01]  /*40b70*/  LDL.LU R18, [R1+0x730] ;  /* 0x0007300001127983 */ /* 0x000f620000300800 */
[----:B------:R-:W-:-:S03]  /*40b80*/  MOV R4, R16 ;  /* 0x0000001000047202 */ /* 0x000fc60000000f00 */
[----:B------:R-:W5:Y:S01]  /*40b90*/  LDL.LU R16, [R1+0x770] ;  /* 0x0007700001107983 */ /* 0x000f620000300800 */
[-C--:B------:R-:W-:Y:S02]  /*40ba0*/  IADD3 R12, P4, PT, R12, R80.reuse, RZ ;  /* 0x000000500c0c7210 */ /* 0x080fe40007f9e0ff */
[----:B------:R-:W-:Y:S01]  /*40bb0*/  IADD3 R13, P5, PT, R13, R80, RZ ;  /* 0x000000500d0d7210 */ /* 0x000fe20007fbe0ff */
[----:B------:R1:W-:Y:S04]  /*40bc0*/  LDGSTS.E [R6+0x63700], desc[UR16][R4.64], P3 ;  /* 0x6370000004067fae */ /* 0x0003e800099a1010 */
[----:B------:R-:W-:Y:S01]  /*40bd0*/  STL [R1+0xa2c], R12 ;  /* 0x000a2c0c01007387 */ /* 0x000fe20000100800 */
[----:B-1----:R-:W-:Y:S01]  /*40be0*/  IMAD.MOV.U32 R4, RZ, RZ, R12 ;  /* 0x000000ffff047224 */ /* 0x002fe200078e000c */
[----:B------:R-:W-:Y:S01]  /*40bf0*/  LOP3.LUT R19, R84, 0x70, RZ, 0x3c, !PT ;  /* 0x0000007054137812 */ /* 0x000fe200078e3cff */
        /* <DEDUP_REMOVED lines=12> */
[----:B----4-:R-:W-:-:S03]  /*40cc0*/  IADD3 R10, P4, PT, R10, R80, RZ ;  /* 0x000000500a0a7210 */ /* 0x010fc60007f9e0ff */
[----:B------:R-:W4:Y:S01]  /*40cd0*/  LDL.LU R13, [R1+0x7f0] ;  /* 0x0007f000010d7983 */ /* 0x000f220000300800 */
[----:B------:R-:W-:-:S03]  /*40ce0*/  IADD3 R8, P5, PT, R8, R80, RZ ;  /* 0x0000005008087210 */ /* 0x000fc60007fbe0ff */
[----:B------:R1:W-:Y:S04]  /*40cf0*/  LDGSTS.E [R6+0x63f00], desc[UR16][R4.64], P3 ;  /* 0x63f0000004067fae */ /* 0x0003e800099a1010 */
[----:B------:R2:W-:Y:S01]  /*40d00*/  STL [R1+0x6b4], R10 ;  /* 0x0006b40a01007387 */ /* 0x0005e20000100800 */
[----:B-1----:R-:W-:Y:S02]  /*40d10*/  VIADD R6, R19, UR9 ;  /* 0x0000000913067c36 */ /* 0x002fe40008000000 */
[----:B------:R-:W-:Y:S02]  /*40d20*/  IMAD.MOV.U32 R4, RZ, RZ, R10 ;  /* 0x000000ffff047224 */ /* 0x000fe400078e000a */
[----:B--2---:R-:W-:-:S05]  /*40d30*/  IMAD.X R11, R11, 0x1, R3, P4 ;  /* 0x000000010b0b7824 */ /* 0x004fca00020e0603 */
[----:B------:R-:W-:Y:S02]  /*40d40*/  MOV R5, R11 ;  /* 0x0000000b00057202 */ /* 0x000fe40000000f00 */
[----:B-----5:R-:W-:Y:S01]  /*40d50*/  IADD3.X R9, PT, PT, R9, R3, RZ, P5, !PT ;  /* 0x0000000309097210 */ /* 0x020fe20002ffe4ff */
[----:B------:R-:W-:Y:S04]  /*40d60*/  STL [R1+0x6b0], R11 ;  /* 0x0006b00b01007387 */ /* 0x000fe80000100800 */
[----:B------:R1:W-:Y:S04]  /*40d70*/  STL [R1+0x6f4], R8 ;  /* 0x0006f40801007387 */ /* 0x0003e80000100800 */
[----:B------:R2:W-:Y:S04]  /*40d80*/  STL [R1+0x6f0], R9 ;  /* 0x0006f00901007387 */ /* 0x0005e80000100800 */
[----:B------:R5:W-:Y:S04]  /*40d90*/  LDGSTS.E [R6+0x60380], desc[UR16][R4.64], P3 ;  /* 0x6038000004067fae */ /* 0x000be800099a1010 */
[----:B------:R-:W4:Y:S01]  /*40da0*/  LDL.LU R10, [R1+0x830] ;  /* 0x00083000010a7983 */ /* 0x000f220000300800 */
[----:B-----5:R-:W-:-:S03]  /*40db0*/  IMAD.MOV.U32 R4, RZ, RZ, R8 ;  /* 0x000000ffff047224 */ /* 0x020fc600078e0008 */
[----:B-1----:R-:W5:Y:S01]  /*40dc0*/  LDL.LU R8, [R1+0x834] ;  /* 0x0008340001087983 */ /* 0x002f620000300800 */
[----:B------:R-:W-:-:S03]  /*40dd0*/  IMAD.MOV.U32 R5, RZ, RZ, R9 ;  /* 0x000000ffff057224 */ /* 0x000fc600078e0009 */
[----:B------:R-:W5:Y:S04]  /*40de0*/  LDL.LU R11, [R1+0x870] ;  /* 0x00087000010b7983 */ /* 0x000f680000300800 */
[----:B--2---:R-:W2:Y:S01]  /*40df0*/  LDL.LU R9, [R1+0x874] ;  /* 0x0008740001097983 */ /* 0x004ea20000300800 */
[----:B------:R-:W-:-:S03]  /*40e00*/  IADD3 R17, P4, PT, R17, R80, RZ ;  /* 0x0000005011117210 */ /* 0x000fc60007f9e0ff */
[----:B------:R1:W-:Y:S04]  /*40e10*/  LDGSTS.E [R6+0x60780], desc[UR16][R4.64], P3 ;  /* 0x6078000004067fae */ /* 0x0003e800099a1010 */
[----:B------:R-:W-:Y:S01]  /*40e20*/  STL [R1+0x734], R17 ;  /* 0x0007341101007387 */ /* 0x000fe20000100800 */
[----:B------:R-:W-:Y:S01]  /*40e30*/  IADD3 R7, P5, PT, R7, R80, RZ ;  /* 0x0000005007077210 */ /* 0x000fe20007fbe0ff */
[----:B-1----:R-:W-:Y:S01]  /*40e40*/  IMAD.MOV.U32 R4, RZ, RZ, R17 ;  /* 0x000000ffff047224 */ /* 0x002fe200078e0011 */
[----:B------:R-:W-:-:S03]  /*40e50*/  IADD3.X R18, PT, PT, R18, R3, RZ, P4, !PT ;  /* 0x0000000312127210 */ /* 0x000fc600027fe4ff */
[----:B------:R-:W-:Y:S01]  /*40e60*/  IMAD.X R16, R16, 0x1, R3, P5 ;  /* 0x0000000110107824 */ /* 0x000fe200028e0603 */
[----:B------:R-:W-:Y:S01]  /*40e70*/  MOV R5, R18 ;  /* 0x0000001200057202 */ /* 0x000fe20000000f00 */
[----:B------:R-:W-:Y:S04]  /*40e80*/  STL [R1+0x730], R18 ;  /* 0x0007301201007387 */ /* 0x000fe80000100800 */
[----:B------:R1:W-:Y:S04]  /*40e90*/  STL [R1+0x774], R7 ;  /* 0x0007740701007387 */ /* 0x0003e80000100800 */
[----:B------:R1:W-:Y:S04]  /*40ea0*/  LDGSTS.E [R6+0x60b80], desc[UR16][R4.64], P3 ;  /* 0x60b8000004067fae */ /* 0x0003e800099a1010 */
[----:B------:R3:W-:Y:S04]  /*40eb0*/  STL [R1+0x770], R16 ;  /* 0x0007701001007387 */ /* 0x0007e80000100800 */
[----:B------:R-:W2:Y:S01]  /*40ec0*/  LDL.LU R22, [R1+0x8b0] ;  /* 0x0008b00001167983 */ /* 0x000ea20000300800 */
[----:B-1----:R-:W-:-:S03]  /*40ed0*/  IMAD.MOV.U32 R4, RZ, RZ, R7 ;  /* 0x000000ffff047224 */ /* 0x002fc600078e0007 */
[----:B------:R-:W2:Y:S04]  /*40ee0*/  LDL.LU R7, [R1+0x8b4] ;  /* 0x0008b40001077983 */ /* 0x000ea80000300800 */
[----:B------:R-:W2:Y:S04]  /*40ef0*/  LDL.LU R21, [R1+0x8f0] ;  /* 0x0008f00001157983 */ /* 0x000ea80000300800 */
[----:B------:R-:W2:Y:S01]  /*40f00*/  LDL.LU R20, [R1+0x8f4] ;  /* 0x0008f40001147983 */ /* 0x000ea20000300800 */
[----:B------:R-:W-:-:S05]  /*40f10*/  IMAD.MOV.U32 R5, RZ, RZ, R16 ;  /* 0x000000ffff057224 */ /* 0x000fca00078e0010 */
[----:B------:R1:W-:Y:S01]  /*40f20*/  LDGSTS.E [R6+0x60f80], desc[UR16][R4.64], P3 ;  /* 0x60f8000004067fae */ /* 0x0003e200099a1010 */
[-C--:B------:R-:W-:Y:S02]  /*40f30*/  IADD3 R14, P4, PT, R14, R80.reuse, RZ ;  /* 0x000000500e0e7210 */ /* 0x080fe40007f9e0ff */
[----:B------:R-:W-:-:S03]  /*40f40*/  IADD3 R12, P5, PT, R12, R80, RZ ;  /* 0x000000500c0c7210 */ /* 0x000fc60007fbe0ff */
[----:B------:R-:W-:Y:S01]  /*40f50*/  STL [R1+0x7b4], R14 ;  /* 0x0007b40e01007387 */ /* 0x000fe20000100800 */
[----:B---3--:R-:W-:Y:S01]  /*40f60*/  IADD3.X R15, PT, PT, R15, R3, RZ, P4, !PT ;  /* 0x000000030f0f7210 */ /* 0x008fe200027fe4ff */
[----:B----4-:R-:W-:-:S04]  /*40f70*/  IMAD.X R13, R13, 0x1, R3, P5 ;  /* 0x000000010d0d7824 */ /* 0x010fc800028e0603 */
[----:B------:R3:W-:Y:S04]  /*40f80*/  STL [R1+0x7b0], R15 ;  /* 0x0007b00f01007387 */ /* 0x0007e80000100800 */
[----:B------:R-:W-:Y:S04]  /*40f90*/  STL [R1+0x7f4], R12 ;  /* 0x0007f40c01007387 */ /* 0x000fe80000100800 */
[----:B------:R-:W4:Y:S04]  /*40fa0*/  LDL.LU R18, [R1+0x934] ;  /* 0x0009340001127983 */ /* 0x000f280000300800 */
[----:B------:R3:W-:Y:S04]  /*40fb0*/  STL [R1+0x7f0], R13 ;  /* 0x0007f00d01007387 */ /* 0x0007e80000100800 */
[----:B------:R-:W4:Y:S04]  /*40fc0*/  LDL.LU R16, [R1+0x974] ;  /* 0x0009740001107983 */ /* 0x000f280000300800 */
[----:B------:R-:W4:Y:S01]  /*40fd0*/  LDL.LU R19, [R1+0x930] ;  /* 0x0009300001137983 */ /* 0x000f220000300800 */
[----:B-1----:R-:W-:Y:S01]  /*40fe0*/  IMAD.MOV.U32 R4, RZ, RZ, R14 ;  /* 0x000000ffff047224 */ /* 0x002fe200078e000e */
[----:B------:R-:W-:-:S02]  /*40ff0*/  MOV R5, R15 ;  /* 0x0000000f00057202 */ /* 0x000fc40000000f00 */
[----:B------:R-:W4:Y:S04]  /*41000*/  LDL.LU R17, [R1+0x970] ;  /* 0x0009700001117983 */ /* 0x000f280000300800 */
[----:B---3--:R-:W3:Y:S04]  /*41010*/  LDL.LU R15, [R1+0x9b0] ;  /* 0x0009b000010f7983 */ /* 0x008ee80000300800 */
[----:B------:R-:W3:Y:S04]  /*41020*/  LDL.LU R14, [R1+0x9b4] ;  /* 0x0009b400010e7983 */ /* 0x000ee80000300800 */
[----:B------:R1:W-:Y:S02]  /*41030*/  LDGSTS.E [R6+0x61380], desc[UR16][R4.64], P3 ;  /* 0x6138000004067fae */ /* 0x0003e400099a1010 */
[----:B-1----:R-:W-:-:S02]  /*41040*/  IMAD.MOV.U32 R4, RZ, RZ, R12 ;  /* 0x000000ffff047224 */ /* 0x002fc400078e000c */
[----:B------:R-:W-:Y:S02]  /*41050*/  IMAD.MOV.U32 R5, RZ, RZ, R13 ;  /* 0x000000ffff057224 */ /* 0x000fe400078e000d */
[----:B------:R-:W3:Y:S04]  /*41060*/  LDL.LU R13, [R1+0x9f0] ;  /* 0x0009f000010d7983 */ /* 0x000ee80000300800 */
[----:B------:R-:W3:Y:S04]  /*41070*/  LDL.LU R12, [R1+0x9f4] ;  /* 0x0009f400010c7983 */ /* 0x000ee80000300800 */
[----:B------:R1:W-:Y:S01]  /*41080*/  LDGSTS.E [R6+0x61780], desc[UR16][R4.64], P3 ;  /* 0x6178000004067fae */ /* 0x0003e200099a1010 */
[----:B-----5:R-:W-:-:S04]  /*41090*/  IADD3 R8, P4, PT, R8, R80, RZ ;  /* 0x0000005008087210 */ /* 0x020fc80007f9e0ff */
[----:B------:R-:W-:Y:S02]  /*410a0*/  IADD3.X R10, PT, PT, R10, R3, RZ, P4, !PT ;  /* 0x000000030a0a7210 */ /* 0x000fe400027fe4ff */
[----:B--2---:R-:W-:Y:S01]  /*410b0*/  IADD3 R9, P5, PT, R9, R80, RZ ;  /* 0x0000005009097210 */ /* 0x004fe20007fbe0ff */
[----:B------:R-:W-:Y:S01]  /*410c0*/  STL [R1+0x834], R8 ;  /* 0x0008340801007387 */ /* 0x000fe20000100800 */
[----:B-1----:R-:W-:Y:S01]  /*410d0*/  IMAD.MOV.U32 R4, RZ, RZ, R8 ;  /* 0x000000ffff047224 */ /* 0x002fe200078e0008 */
[----:B------:R-:W-:Y:S02]  /*410e0*/  MOV R5, R10 ;  /* 0x0000000a00057202 */ /* 0x000fe40000000f00 */
[----:B------:R-:W-:Y:S01]  /*410f0*/  IMAD.X R11, R11, 0x1, R3, P5 ;  /* 0x000000010b0b7824 */ /* 0x000fe200028e0603 */
[----:B------:R1:W-:Y:S04]  /*41100*/  STL [R1+0x830], R10 ;  /* 0x0008300a01007387 */ /* 0x0003e80000100800 */
[----:B------:R-:W-:Y:S04]  /*41110*/  STL [R1+0x874], R9 ;  /* 0x0008740901007387 */ /* 0x000fe80000100800 */
[----:B------:R2:W-:Y:S04]  /*41120*/  LDGSTS.E [R6+0x61b80], desc[UR16][R4.64], P3 ;  /* 0x61b8000004067fae */ /* 0x0005e800099a1010 */
[----:B-1----:R-:W5:Y:S04]  /*41130*/  LDL.LU R10, [R1+0xa34] ;  /* 0x000a3400010a7983 */ /* 0x002f680000300800 */
[----:B------:R1:W-:Y:S04]  /*41140*/  STL [R1+0x870], R11 ;  /* 0x0008700b01007387 */ /* 0x0003e80000100800 */
[----:B------:R-:W5:Y:S01]  /*41150*/  LDL.LU R8, [R1+0xa74] ;  /* 0x000a740001087983 */ /* 0x000f620000300800 */
[----:B--2---:R-:W-:-:S03]  /*41160*/  IMAD.MOV.U32 R5, RZ, RZ, R11 ;  /* 0x000000ffff057224 */ /* 0x004fc600078e000b */
[----:B-1----:R-:W2:Y:S01]  /*41170*/  LDL.LU R11, [R1+0xa30] ;  /* 0x000a3000010b7983 */ /* 0x002ea20000300800 */
[----:B------:R-:W-:-:S03]  /*41180*/  IMAD.MOV.U32 R4, RZ, RZ, R9 ;  /* 0x000000ffff047224 */ /* 0x000fc600078e0009 */
[----:B------:R-:W2:Y:S04]  /*41190*/  LDL.LU R9, [R1+0xa70] ;  /* 0x000a700001097983 */ /* 0x000ea80000300800 */
[----:B------:R1:W-:Y:S01]  /*411a0*/  LDGSTS.E [R6+0x61f80], desc[UR16][R4.64], P3 ;  /* 0x61f8000004067fae */ /* 0x0003e200099a1010 */
[----:B------:R-:W-:-:S04]  /*411b0*/  IADD3 R7, P4, PT, R7, R80, RZ ;  /* 0x0000005007077210 */ /* 0x000fc80007f9e0ff */
[----:B------:R-:W-:Y:S01]  /*411c0*/  IADD3.X R22, PT, PT, R22, R3, RZ, P4, !PT ;  /* 0x0000000316167210 */ /* 0x000fe200027fe4ff */
[----:B------:R1:W-:Y:S01]  /*411d0*/  STL [R1+0x8b4], R7 ;  /* 0x0008b40701007387 */ /* 0x0003e20000100800 */
[----:B------:R-:W-:-:S03]  /*411e0*/  IADD3 R20, P5, PT, R20, R80, RZ ;  /* 0x0000005014147210 */ /* 0x000fc60007fbe0ff */
[----:B------:R2:W-:Y:S01]  /*411f0*/  STL [R1+0x8b0], R22 ;  /* 0x0008b01601007387 */ /* 0x0005e20000100800 */
[----:B-1----:R-:W-:-:S03]  /*41200*/  IMAD.MOV.U32 R4, RZ, RZ, R7 ;  /* 0x000000ffff047224 */ /* 0x002fc600078e0007 */
[----:B------:R1:W-:Y:S04]  /*41210*/  STL [R1+0x8f4], R20 ;  /* 0x0008f41401007387 */ /* 0x0003e80000100800 */
[----:B------:R-:W2:Y:S01]  /*41220*/  LDL R7, [R1+0xb6c] ;  /* 0x000b6c0001077983 */ /* 0x000ea20000100800 */
[----:B------:R-:W-:Y:S01]  /*41230*/  MOV R5, R22 ;  /* 0x0000001600057202 */ /* 0x000fe20000000f00 */
[----:B------:R-:W-:-:S04]  /*41240*/  IMAD.X R21, R21, 0x1, R3, P5 ;  /* 0x0000000115157824 */ /* 0x000fc800028e0603 */
[----:B------:R1:W-:Y:S02]  /*41250*/  LDGSTS.E [R6+0x62380], desc[UR16][R4.64], P3 ;  /* 0x6238000004067fae */ /* 0x0003e400099a1010 */
[----:B-1----:R-:W-:Y:S02]  /*41260*/  IMAD.MOV.U32 R4, RZ, RZ, R20 ;  /* 0x000000ffff047224 */ /* 0x002fe400078e0014 */
[----:B------:R-:W-:-:S05]  /*41270*/  IMAD.MOV.U32 R5, RZ, RZ, R21 ;  /* 0x000000ffff057224 */ /* 0x000fca00078e0015 */
[----:B------:R1:W-:Y:S04]  /*41280*/  LDGSTS.E [R6+0x62780], desc[UR16][R4.64], P3 ;  /* 0x6278000004067fae */ /* 0x0003e800099a1010 */
[----:B------:R1:W-:Y:S01]  /*41290*/  STL [R1+0x8f0], R21 ;  /* 0x0008f01501007387 */ /* 0x0003e20000100800 */
[----:B------:R-:W-:-:S04]  /*412a0*/  UIADD3 UR13, UPT, UPT, UR13, 0x1, URZ ;  /* 0x000000010d0d7890 */ /* 0x000fc8000fffe0ff */
[----:B------:R-:W-:-:S04]  /*412b0*/  UISETP.GT.AND UP1, UPT, UR13, 0x1, UPT ;  /* 0x000000010d00788c */ /* 0x000fc8000bf24270 */
[----:B------:R-:W-:Y:S02]  /*412c0*/  USEL UR9, URZ, 0x1, !UP1 ;  /* 0x00000001ff097887 */ /* 0x000fe4000c800000 */
[----:B------:R-:W-:Y:S02]  /*412d0*/  USEL UR13, UR13, URZ, !UP1 ;  /* 0x000000ff0d0d7287 */ /* 0x000fe4000c800000 */
[----:B------:R-:W-:Y:S01]  /*412e0*/  ULOP3.LUT UR9, UR4, UR9, URZ, 0x3c, !UPT ;  /* 0x0000000904097292 */ /* 0x000fe2000f8e3cff */
[----:B----4-:R-:W-:-:S05]  /*412f0*/  IADD3 R18, P4, PT, R18, R80, RZ ;  /* 0x0000005012127210 */ /* 0x010fca0007f9e0ff */
[----:B-1----:R-:W-:Y:S01]  /*41300*/  IMAD.MOV.U32 R4, RZ, RZ, R18 ;  /* 0x000000ffff047224 */ /* 0x002fe200078e0012 */
[----:B------:R-:W-:Y:S02]  /*41310*/  IADD3 R16, P5, PT, R16, R80, RZ ;  /* 0x0000005010107210 */ /* 0x000fe40007fbe0ff */
[----:B------:R-:W-:-:S04]  /*41320*/  IADD3.X R19, PT, PT, R19, R3, RZ, P4, !PT ;  /* 0x0000000313137210 */ /* 0x000fc800027fe4ff */
[----:B------:R-:W-:Y:S01]  /*41330*/  MOV R5, R19 ;  /* 0x0000001300057202 */ /* 0x000fe20000000f00 */
[----:B------:R-:W-:-:S04]  /*41340*/  IMAD.X R17, R17, 0x1, R3, P5 ;  /* 0x0000000111117824 */ /* 0x000fc800028e0603 */
[----:B------:R1:W-:Y:S01]  /*41350*/  LDGSTS.E [R6+0x62b80], desc[UR16][R4.64], P3 ;  /* 0x62b8000004067fae */ /* 0x0003e200099a1010 */
[----:B---3--:R-:W-:-:S04]  /*41360*/  IADD3 R14, P4, PT, R14, R80, RZ ;  /* 0x000000500e0e7210 */ /* 0x008fc80007f9e0ff */
[----:B------:R-:W-:Y:S01]  /*41370*/  IADD3.X R15, PT, PT, R15, R3, RZ, P4, !PT ;  /* 0x000000030f0f7210 */ /* 0x000fe200027fe4ff */
[----:B-1----:R-:W-:Y:S02]  /*41380*/  IMAD.MOV.U32 R4, RZ, RZ, R16 ;  /* 0x000000ffff047224 */ /* 0x002fe400078e0010 */
[----:B------:R-:W-:-:S05]  /*41390*/  IMAD.MOV.U32 R5, RZ, RZ, R17 ;  /* 0x000000ffff057224 */ /* 0x000fca00078e0011 */
[----:B------:R1:W-:Y:S01]  /*413a0*/  LDGSTS.E [R6+0x62f80], desc[UR16][R4.64], P3 ;  /* 0x62f8000004067fae */ /* 0x0003e200099a1010 */
[----:B------:R-:W-:Y:S01]  /*413b0*/  IADD3 R12, P5, PT, R12, R80, RZ ;  /* 0x000000500c0c7210 */ /* 0x000fe20007fbe0ff */
[----:B-1----:R-:W-:Y:S01]  /*413c0*/  IMAD.MOV.U32 R4, RZ, RZ, R14 ;  /* 0x000000ffff047224 */ /* 0x002fe200078e000e */
[----:B------:R-:W-:-:S03]  /*413d0*/  MOV R5, R15 ;  /* 0x0000000f00057202 */ /* 0x000fc60000000f00 */
[----:B------:R-:W-:Y:S01]  /*413e0*/  IMAD.X R13, R13, 0x1, R3, P5 ;  /* 0x000000010d0d7824 */ /* 0x000fe200028e0603 */
[----:B------:R3:W-:Y:S04]  /*413f0*/  STL [R1+0x934], R18 ;  /* 0x0009341201007387 */ /* 0x0007e80000100800 */
[----:B------:R1:W-:Y:S04]  /*41400*/  LDGSTS.E [R6+0x63380], desc[UR16][R4.64], P3 ;  /* 0x6338000004067fae */ /* 0x0003e800099a1010 */
[----:B------:R3:W-:Y:S04]  /*41410*/  STL [R1+0x930], R19 ;  /* 0x0009301301007387 */ /* 0x0007e80000100800 */
[----:B------:R3:W-:Y:S01]  /*41420*/  STL [R1+0x974], R16 ;  /* 0x0009741001007387 */ /* 0x0007e20000100800 */
[----:B-1----:R-:W-:-:S02]  /*41430*/  IMAD.MOV.U32 R4, RZ, RZ, R12 ;  /* 0x000000ffff047224 */ /* 0x002fc400078e000c */
[----:B------:R-:W-:Y:S01]  /*41440*/  IMAD.MOV.U32 R5, RZ, RZ, R13 ;  /* 0x000000ffff057224 */ /* 0x000fe200078e000d */
[----:B------:R3:W-:Y:S04]  /*41450*/  STL [R1+0x970], R17 ;  /* 0x0009701101007387 */ /* 0x0007e80000100800 */
[----:B------:R1:W-:Y:S01]  /*41460*/  LDGSTS.E [R6+0x63780], desc[UR16][R4.64], P3 ;  /* 0x6378000004067fae */ /* 0x0003e200099a1010 */
[----:B-----5:R-:W-:-:S03]  /*41470*/  IADD3 R10, P4, PT, R10, R80, RZ ;  /* 0x000000500a0a7210 */ /* 0x020fc60007f9e0ff */
[----:B------:R3:W-:Y:S02]  /*41480*/  STL [R1+0x9b4], R14 ;  /* 0x0009b40e01007387 */ /* 0x0007e40000100800 */
[----:B-1----:R-:W-:Y:S01]  /*41490*/  IMAD.MOV.U32 R4, RZ, RZ, R10 ;  /* 0x000000ffff047224 */ /* 0x002fe200078e000a */
[----:B------:R-:W-:Y:S01]  /*414a0*/  IADD3 R8, P5, PT, R8, R80, RZ ;  /* 0x0000005008087210 */ /* 0x000fe20007fbe0ff */
[----:B------:R3:W-:Y:S01]  /*414b0*/  STL [R1+0x9b0], R15 ;  /* 0x0009b00f01007387 */ /* 0x0007e20000100800 */
[----:B--2---:R-:W-:-:S03]  /*414c0*/  IADD3.X R11, PT, PT, R11, R3, RZ, P4, !PT ;  /* 0x000000030b0b7210 */ /* 0x004fc600027fe4ff */
[----:B------:R3:W-:Y:S01]  /*414d0*/  STL [R1+0x9f4], R12 ;  /* 0x0009f40c01007387 */ /* 0x0007e20000100800 */
[----:B------:R-:W-:Y:S01]  /*414e0*/  MOV R5, R11 ;  /* 0x0000000b00057202 */ /* 0x000fe20000000f00 */
[----:B------:R-:W-:Y:S02]  /*414f0*/  IMAD.X R9, R9, 0x1, R3, P5 ;  /* 0x0000000109097824 */ /* 0x000fe400028e0603 */
[----:B------:R3:W-:Y:S04]  /*41500*/  STL [R1+0x9f0], R13 ;  /* 0x0009f00d01007387 */ /* 0x0007e80000100800 */
[----:B------:R3:W-:Y:S04]  /*41510*/  STL [R1+0xa34], R10 ;  /* 0x000a340a01007387 */ /* 0x0007e80000100800 */
[----:B------:R3:W-:Y:S04]  /*41520*/  STL [R1+0xa30], R11 ;  /* 0x000a300b01007387 */ /* 0x0007e80000100800 */
[----:B------:R1:W-:Y:S04]  /*41530*/  LDGSTS.E [R6+0x63b80], desc[UR16][R4.64], P3 ;  /* 0x63b8000004067fae */ /* 0x0003e800099a1010 */
[----:B------:R3:W-:Y:S04]  /*41540*/  STL [R1+0xa74], R8 ;  /* 0x000a740801007387 */ /* 0x0007e80000100800 */
[----:B------:R3:W-:Y:S01]  /*41550*/  STL [R1+0xa70], R9 ;  /* 0x000a700901007387 */ /* 0x0007e20000100800 */
[----:B-1----:R-:W-:-:S02]  /*41560*/  IMAD.MOV.U32 R4, RZ, RZ, R8 ;  /* 0x000000ffff047224 */ /* 0x002fc400078e0008 */
[----:B------:R-:W-:-:S05]  /*41570*/  IMAD.MOV.U32 R5, RZ, RZ, R9 ;  /* 0x000000ffff057224 */ /* 0x000fca00078e0009 */
[----:B------:R1:W-:Y:S01]  /*41580*/  LDGSTS.E [R6+0x63f80], desc[UR16][R4.64], P3 ;  /* 0x63f8000004067fae */ /* 0x0003e200099a1010 */
[----:B------:R-:W-:-:S03]  /*41590*/  ISETP.NE.U32.AND P3, PT, R82, R7, PT ;  /* 0x000000075200720c */ /* 0x000fc60003f65070 */
[----:B------:R-:W0:Y:S01]  /*415a0*/  LDGDEPBAR ;  /* 0x00000000000079af */ /* 0x000e220000000000 */
[----:B------:R-:W-:Y:S01]  /*415b0*/  IADD3 R82, PT, PT, R82, 0x1, RZ ;  /* 0x0000000152527810 */ /* 0x000fe20007ffe0ff */
[----:B-1----:R-:W-:-:S08]  /*415c0*/  IMAD.U32 R4, RZ, RZ, UR4 ;  /* 0x00000004ff047e24 */ /* 0x002fd0000f8e00ff */
[----:B---3--:R-:W-:Y:S05]  /*415d0*/  @P3 BRA `(.L_x_12) ;  /* 0xfffffee800803947 */ /* 0x008fea000383ffff */
.L_x_9:
[----:B-1----:R-:W1:Y:S01]  /*415e0*/  LDC R4, c[0x0][0x3b4] ;  /* 0x0000ed00ff047b82 */ /* 0x002e620000000800 */
[----:B------:R-:W2:Y:S01]  /*415f0*/  LDCU UR30, c[0x0][0x3b8] ;  /* 0x00007700ff1e77ac */ /* 0x000ea20008000800 */
[----:B------:R-:W3:Y:S01]  /*41600*/  LDCU.64 UR32, c[0x0][0x398] ;  /* 0x00007300ff2077ac */ /* 0x000ee20008000a00 */
[----:B------:R-:W4:Y:S01]  /*41610*/  LDCU.64 UR34, c[0x0][0x398] ;  /* 0x00007300ff2277ac */ /* 0x000f220008000a00 */
[----:B------:R-:W1:Y:S01]  /*41620*/  LDCU.128 UR12, c[0x0][0x390] ;  /* 0x00007200ff0c77ac */ /* 0x000e620008000c00 */
[----:B------:R-:W-:Y:S05]  /*41630*/  @!P0 BRA `(.L_x_13) ;  /* 0x0000000000108947 */ /* 0x000fea0003800000 */
[----:B------:R-:W-:-:S06]  /*41640*/  USHF.L.U32 UR4, UR4, 0x1f, URZ ;  /* 0x0000001f04047899 */ /* 0x000fcc00080006ff */
[----:B------:R-:W-:-:S04]  /*41650*/  IMAD.U32 R0, RZ, RZ, UR4 ;  /* 0x00000004ff007e24 */ /* 0x000fc8000f8e00ff */
[----:B------:R-:W4:Y:S02]  /*41660*/  SYNCS.PHASECHK.TRANS64.TRYWAIT P0, [UR8], R0 ;  /* 0x00000000ff0075a7 */ /* 0x000f240008001108 */
[----:B----4-:R-:W-:Y:S05]  /*41670*/  @!P0 BRA `(.L_x_14) ;  /* 0x0000006400c08947 */ /* 0x010fea0003800000 */
.L_x_13:
[----:B------:R-:W-:-:S04]  /*41680*/  DEPBAR.LE SB0, 0x0 ;  /* 0x000080000000791a */ /* 0x000fc80000000000 */
[----:B------:R-:W-:Y:S01]  /*41690*/  BAR.SYNC.DEFER_BLOCKING 0x0 ;  /* 0x0000000000007b1d */ /* 0x000fe20000010000 */
[C---:B-1---5:R-:W-:Y:S01]  /*416a0*/  IMAD R201, R199.reuse, R4, RZ ;  /* 0x00000004c7c97224 */ /* 0x062fe200078e02ff */
[----:B------:R-:W-:-:S04]  /*416b0*/  ISETP.GE.AND P0, PT, R199, UR14, PT ;  /* 0x0000000ec7007c0c */ /* 0x000fc8000bf06270 */
[----:B------:R-:W1:Y:S01]  /*416c0*/  LDCU.64 UR4, c[0x0][0x398] ;  /* 0x00007300ff0477ac */ /* 0x000e620008000a00 */
[C---:B--2---:R-:W-:Y:S02]  /*416d0*/  IMAD R0, R198.reuse, UR30, RZ ;  /* 0x0000001ec6007c24 */ /* 0x044fe4000f8e02ff */
[----:B------:R-:W-:Y:S01]  /*416e0*/  VIADD R5, R198, 0x7f ;  /* 0x0000007fc6057836 */ /* 0x000fe20000000000 */
[----:B------:R-:W2:Y:S01]  /*416f0*/  LDCU.64 UR22, c[0x0][0x398] ;  /* 0x00007300ff1677ac */ /* 0x000ea20008000a00 */
[----:B------:R-:W4:Y:S01]  /*41700*/  LDCU.64 UR28, c[0x0][0x398] ;  /* 0x00007300ff1c77ac */ /* 0x000f220008000a00 */
[----:B------:R-:W3:Y:S01]  /*41710*/  LDCU.64 UR26, c[0x0][0x398] ;  /* 0x00007300ff1a77ac */ /* 0x000ee20008000a00 */
[----:B------:R-:W1:Y:S01]  /*41720*/  LDCU.64 UR8, c[0x0][0x398] ;  /* 0x00007300ff0877ac */ /* 0x000e620008000a00 */
[----:B------:R-:W1:Y:S02]  /*41730*/  @!P2 SYNCS.CCTL.IV [UR7+0xa0000] ;  /* 0x0a000000ff00a9b1 */ /* 0x000e640008000007 */
[----:B-1----:R-:W-:Y:S01]  /*41740*/  BAR.SYNC.DEFER_BLOCKING 0x0 ;  /* 0x0000000000007b1d */ /* 0x002fe20000010000 */
[----:B------:R-:W-:-:S05]  /*41750*/  LEA R2, P1, R201, UR12, 0x2 ;  /* 0x0000000cc9027c11 */ /* 0x000fca000f8210ff */
[----:B------:R-:W1:Y:S01]  /*41760*/  LDCU.64 UR24, c[0x0][0x398] ;  /* 0x00007300ff1877ac */ /* 0x000e620008000a00 */
[----:B------:R-:W1:Y:S01]  /*41770*/  LDTM.x64 R8, tmem[UR11] ;  /* 0x0000000b000879ee */ /* 0x000e620008340000 */
[----:B----4-:R-:W-:Y:S01]  /*41780*/  ISETP.LT.AND P0, PT, R198, UR35, !P0 ;  /* 0x00000023c6007c0c */ /* 0x010fe2000c701270 */
[----:B------:R-:W-:Y:S01]  /*41790*/  LDTM.x64 R132, tmem[UR11+0x40] ;  /* 0x0000400b008479ee */ /* 0x000fe20008340000 */
[----:B------:R-:W-:Y:S01]  /*417a0*/  LEA.HI.X.SX32 R3, R201, UR13, 0x2, P1 ;  /* 0x0000000dc9037c11 */ /* 0x000fe200088f16ff */
[----:B------:R-:W4:Y:S01]  /*417b0*/  LDCU.64 UR18, c[0x0][0x398] ;  /* 0x00007300ff1277ac */ /* 0x000f220008000a00 */
[----:B---3--:R-:W-:Y:S01]  /*417c0*/  ISETP.GE.AND P1, PT, R5, UR33, PT ;  /* 0x0000002105007c0c */ /* 0x008fe2000bf26270 */
[----:B------:R-:W-:Y:S01]  /*417d0*/  IMAD.WIDE R196, R0, 0x4, R2 ;  /* 0x0000000400c47825 */ /* 0x000fe200078e0202 */
[----:B------:R-:W-:Y:S01]  /*417e0*/  LEA R201, R4, R201, 0x7 ;  /* 0x000000c904c97211 */ /* 0x000fe200078e38ff */
[----:B------:R-:W3:Y:S01]  /*417f0*/  LDCU.64 UR20, c[0x0][0x398] ;  /* 0x00007300ff1477ac */ /* 0x000ee20008000a00 */
[----:B------:R-:W2:Y:S01]  /*41800*/  LDCU UR51, c[0x0][0x398] ;  /* 0x00007300ff3377ac */ /* 0x000ea20008000800 */
[----:B------:R-:W2:Y:S01]  /*41810*/  @!P2 SYNCS.CCTL.IV [UR7+0xa0008] ;  /* 0x0a000800ff00a9b1 */ /* 0x000ea20008000007 */
[----:B------:R-:W2:Y:S01]  /*41820*/  LDCU.64 UR6, c[0x0][0x398] ;  /* 0x00007300ff0677ac */ /* 0x000ea20008000a00 */
[----:B------:R-:W2:Y:S01]  /*41830*/  LDCU UR60, c[0x0][0x398] ;  /* 0x00007300ff3c77ac */ /* 0x000ea20008000800 */
[----:B-1----:R-:W-:Y:S01]  /*41840*/  STL [R1+0x4], R9 ;  /* 0x0000040901007387 */ /* 0x002fe20000100800 */
[----:B------:R-:W-:Y:S01]  /*41850*/  IMAD.MOV.U32 R207, RZ, RZ, R68 ;  /* 0x000000ffffcf7224 */ /* 0x000fe200078e0044 */
[----:B------:R-:W-:Y:S01]  /*41860*/  MOV R205, R70 ;  /* 0x0000004600cd7202 */ /* 0x000fe20000000f00 */
[----:B------:R-:W-:Y:S01]  /*41870*/  IMAD.MOV.U32 R206, RZ, RZ, R69 ;  /* 0x000000ffffce7224 */ /* 0x000fe200078e0045 */
[----:B------:R-:W-:Y:S01]  /*41880*/  STL.64 [R1+0x8], R10 ;  /* 0x0000080a01007387 */ /* 0x000fe20000100a00 */
        /* <DEDUP_REMOVED lines=15> */
[----:B------:R-:W1:Y:S01]  /*41980*/  LDTM.x64 R68, tmem[UR11+0x80] ;  /* 0x0000800b004479ee */ /* 0x000e620008340000 */
        /* <DEDUP_REMOVED lines=28> */
[----:B------:R-:W-:Y:S01]  /*41b50*/  STL [R1+0x38], R22 ;  /* 0x0000381601007387 */ /* 0x000fe20000100800 */
[----:B------:R-:W-:Y:S01]  /*41b60*/  IMAD.MOV.U32 R221, RZ, RZ, R54 ;  /* 0x000000ffffdd7224 */ /* 0x000fe200078e0036 */
[----:B------:R-:W1:Y:S01]  /*41b70*/  LDCU UR73, c[0x0][0x398] ;  /* 0x00007300ff4977ac */ /* 0x000e620008000800 */
[----:B------:R-:W-:Y:S01]  /*41b80*/  IMAD.MOV.U32 R219, RZ, RZ, R56 ;  /* 0x000000ffffdb7224 */ /* 0x000fe200078e0038 */
[----:B------:R2:W-:Y:S01]  /*41b90*/  STL [R1+0x11f8], R249 ;  /* 0x0011f8f901007387 */ /* 0x0005e20000100800 */
[----:B------:R-:W-:Y:S01]  /*41ba0*/  IMAD.MOV.U32 R218, RZ, RZ, R57 ;  /* 0x000000ffffda7224 */ /* 0x000fe200078e0039 */
[----:B------:R-:W1:Y:S01]  /*41bb0*/  LDCU UR33, c[0x0][0x398] ;  /* 0x00007300ff2177ac */ /* 0x000e620008000800 */
[----:B------:R-:W-:-:S02]  /*41bc0*/  IMAD.MOV.U32 R216, RZ, RZ, R59 ;  /* 0x000000ffffd87224 */ /* 0x000fc400078e003b */
[----:B------:R-:W-:Y:S01]  /*41bd0*/  IMAD.MOV.U32 R215, RZ, RZ, R60 ;  /* 0x000000ffffd77224 */ /* 0x000fe200078e003c */
[----:B------:R-:W1:Y:S01]  /*41be0*/  LDCU UR59, c[0x0][0x398] ;  /* 0x00007300ff3b77ac */ /* 0x000e620008000800 */
[----:B------:R-:W-:Y:S02]  /*41bf0*/  IMAD.MOV.U32 R213, RZ, RZ, R62 ;  /* 0x000000ffffd57224 */ /* 0x000fe400078e003e */
[----:B------:R-:W-:Y:S01]  /*41c00*/  IMAD.MOV.U32 R212, RZ, RZ, R63 ;  /* 0x000000ffffd47224 */ /* 0x000fe200078e003f */
[----:B--2---:R-:W2:Y:S01]  /*41c10*/  LDL.LU R249, [R1+0x8] ;  /* 0x0000080001f97983 */ /* 0x004ea20000300800 */
[----:B------:R-:W-:Y:S01]  /*41c20*/  IMAD.MOV.U32 R210, RZ, RZ, R65 ;  /* 0x000000ffffd27224 */ /* 0x000fe200078e0041 */
[----:B------:R-:W1:Y:S01]  /*41c30*/  LDCU UR50, c[0x0][0x398] ;  /* 0x00007300ff3277ac */ /* 0x000e620008000800 */
[----:B------:R-:W-:Y:S02]  /*41c40*/  IMAD.MOV.U32 R209, RZ, RZ, R66 ;  /* 0x000000ffffd17224 */ /* 0x000fe400078e0042 */
[----:B------:R-:W1:Y:S01]  /*41c50*/  LDTM.x64 R4, tmem[UR11+0xc0] ;  /* 0x0000c00b000479ee */ /* 0x000e620008340000 */
[----:B------:R-:W-:Y:S01]  /*41c60*/  NOP ;  /* 0x0000000000007918 */ /* 0x000fe20000000000 */
[----:B------:R3:W-:Y:S01]  /*41c70*/  @P0 STG.E desc[UR16][R196.64], R202 ;  /* 0x000000cac4000986 */ /* 0x0007e2000c101910 */
[----:B------:R-:W-:Y:S01]  /*41c80*/  ISETP.GE.AND P0, PT, R198, UR15, PT ;  /* 0x0000000fc6007c0c */ /* 0x000fe2000bf06270 */
[----:B------:R-:W1:Y:S03]  /*41c90*/  LDCU UR11, c[0x0][0x398] ;  /* 0x00007300ff0b77ac */ /* 0x000e660008000800 */
[----:B------:R-:W-:Y:S01]  /*41ca0*/  ISETP.LT.AND P0, PT, R200, UR4, !P0 ;  /* 0x00000004c8007c0c */ /* 0x000fe2000c701270 */
[----:B------:R4:W-:Y:S01]  /*41cb0*/  STL [R1+0x11f4], R250 ;  /* 0x0011f4fa01007387 */ /* 0x0009e20000100800 */
[----:B------:R-:W1:Y:S01]  /*41cc0*/  LDCU UR4, c[0x0][0x398] ;  /* 0x00007300ff0477ac */ /* 0x000e620008000800 */
[----:B------:R-:W2:Y:S01]  /*41cd0*/  LDCU UR71, c[0x0][0x398] ;  /* 0x00007300ff4777ac */ /* 0x000ea20008000800 */
[C---:B---3--:R-:W-:Y:S01]  /*41ce0*/  LEA R196, P2, R201.reuse, UR12, 0x2 ;  /* 0x0000000cc9c47c11 */ /* 0x048fe2000f8410ff */
[----:B------:R-:W3:Y:S03]  /*41cf0*/  LDCU UR72, c[0x0][0x398] ;  /* 0x00007300ff4877ac */ /* 0x000ee60008000800 */
[----:B------:R-:W-:Y:S01]  /*41d00*/  LEA.HI.X.SX32 R197, R201, UR13, 0x2, P2 ;  /* 0x0000000dc9c57c11 */ /* 0x000fe200090f16ff */
[----:B----4-:R-:W4:Y:S01]  /*41d10*/  LDL.LU R250, [R1+0xc] ;  /* 0x00000c0001fa7983 */ /* 0x010f220000300800 */
[----:B------:R-:W2:Y:S01]  /*41d20*/  LDCU.64 UR12, c[0x0][0x398] ;  /* 0x00007300ff0c77ac */ /* 0x000ea20008000a00 */
[----:B------:R-:W-:-:S02]  /*41d30*/  IMAD.WIDE R202, R0, 0x4, R196 ;  /* 0x0000000400ca7825 */ /* 0x000fc400078e02c4 */
[----:B------:R3:W-:Y:S01]  /*41d40*/  STL [R1+0x11f0], R251 ;  /* 0x0011f0fb01007387 */ /* 0x0007e20000100800 */
[----:B------:R-:W2:Y:S03]  /*41d50*/  LDCU UR42, c[0x0][0x398] ;  /* 0x00007300ff2a77ac */ /* 0x000ea60008000800 */
[----:B-1----:R1:W-:Y:S01]  /*41d60*/  @P0 STG.E desc[UR16][R202.64], R68 ;  /* 0x00000044ca000986 */ /* 0x0023e2000c101910 */
[----:B------:R-:W2:Y:S01]  /*41d70*/  LDCU UR48, c[0x0][0x398] ;  /* 0x00007300ff3077ac */ /* 0x000ea20008000800 */
[----:B------:R-:W2:Y:S02]  /*41d80*/  LDCU UR43, c[0x0][0x398] ;  /* 0x00007300ff2b77ac */ /* 0x000ea40008000800 */
[----:B---3--:R-:W3:Y:S01]  /*41d90*/  LDL.LU R251, [R1+0x10] ;  /* 0x0000100001fb7983 */ /* 0x008ee20000300800 */
[----:B------:R-:W2:Y:S01]  /*41da0*/  LDCU UR77, c[0x0][0x398] ;  /* 0x00007300ff4d77ac */ /* 0x000ea20008000800 */
[----:B-1----:R-:W-:-:S02]  /*41db0*/  VIADD R68, R198, 0x1 ;  /* 0x00000001c6447836 */ /* 0x002fc40000000000 */
[----:B------:R1:W-:Y:S01]  /*41dc0*/  STL [R1+0x11ec], R252 ;  /* 0x0011ecfc01007387 */ /* 0x0003e20000100800 */
[----:B------:R-:W2:Y:S02]  /*41dd0*/  LDCU UR70, c[0x0][0x39c] ;  /* 0x00007380ff4677ac */ /* 0x000ea40008000800 */
[----:B------:R-:W-:Y:S01]  /*41de0*/  ISETP.GE.AND P0, PT, R68, UR15, PT ;  /* 0x0000000f44007c0c */ /* 0x000fe2000bf06270 */
[----:B------:R-:W2:Y:S01]  /*41df0*/  LDCU UR57, c[0x0][0x398] ;  /* 0x00007300ff3977ac */ /* 0x000ea20008000800 */
[----:B------:R-:W2:Y:S01]  /*41e00*/  LDCU UR49, c[0x0][0x39c] ;  /* 0x00007380ff3177ac */ /* 0x000ea20008000800 */
[----:B-1----:R-:W2:Y:S01]  /*41e10*/  LDL.LU R252, [R1+0x14] ;  /* 0x0000140001fc7983 */ /* 0x002ea20000300800 */
[----:B------:R-:W1:Y:S03]  /*41e20*/  LDCU UR58, c[0x0][0x398] ;  /* 0x00007300ff3a77ac */ /* 0x000e660008000800 */
[----:B------:R-:W2:Y:S01]  /*41e30*/  LDL.LU R201, [R1+0x38] ;  /* 0x0000380001c97983 */ /* 0x000ea20000300800 */
[----:B------:R-:W1:Y:S03]  /*41e40*/  LDCU UR69, c[0x0][0x39c] ;  /* 0x00007380ff4577ac */ /* 0x000e660008000800 */
[----:B------:R-:W2:Y:S01]  /*41e50*/  LDL.LU R68, [R1+0x4] ;  /* 0x0000040001447983 */ /* 0x000ea20000300800 */
[----:B------:R-:W-:Y:S01]  /*41e60*/  ISETP.LT.AND P2, PT, R199, UR22, !P0 ;  /* 0x00000016c7007c0c */ /* 0x000fe2000c741270 */
[----:B------:R-:W-:Y:S01]  /*41e70*/  VIADD R0, R0, UR30 ;  /* 0x0000001e00007c36 */ /* 0x000fe20008000000 */
[----:B------:R-:W-:Y:S01]  /*41e80*/  ISETP.LT.AND P0, PT, R200, UR28, !P0 ;  /* 0x0000001cc8007c0c */ /* 0x000fe2000c701270 */
[----:B------:R-:W1:Y:S02]  /*41e90*/  LDCU UR68, c[0x0][0x398] ;  /* 0x00007300ff4477ac */ /* 0x000e640008000800 */
[C---:B------:R-:W-:Y:S01]  /*41ea0*/  IMAD.WIDE R202, R0.reuse, 0x4, R2 ;  /* 0x0000000400ca7825 */ /* 0x040fe200078e0202 */
[----:B------:R-:W1:Y:S01]  /*41eb0*/  LDCU UR41, c[0x0][0x398] ;  /* 0x00007300ff2977ac */ /* 0x000e620008000800 */
        /* <DEDUP_REMOVED lines=29> */
[----:B--2---:R2:W-:Y:S02]  /*42090*/  @P2 STG.E desc[UR16][R202.64], R68 ;  /* 0x00000044ca002986 */ /* 0x0045e4000c101910 */
[----:B--2---:R-:W-:Y:S01]  /*420a0*/  IMAD.WIDE R202, R0, 0x4, R196 ;  /* 0x0000000400ca7825 */ /* 0x004fe200078e02c4 */
[----:B------:R-:W-:-:S04]  /*420b0*/  IADD3 R68, PT, PT, R198, 0x2, RZ ;  /* 0x00000002c6447810 */ /* 0x000fc80007ffe0ff */
[----:B------:R2:W-:Y:S01]  /*420c0*/  @P0 STG.E desc[UR16][R202.64], R69 ;  /* 0x00000045ca000986 */ /* 0x0005e2000c101910 */
[----:B------:R-:W-:-:S04]  /*420d0*/  ISETP.GE.AND P0, PT, R68, UR15, PT ;  /* 0x0000000f44007c0c */ /* 0x000fc8000bf06270 */
[----:B------:R-:W-:Y:S01]  /*420e0*/  ISETP.LT.AND P2, PT, R199, UR12, !P0 ;  /* 0x0000000cc7007c0c */ /* 0x000fe2000c741270 */
[----:B------:R-:W-:Y:S01]  /*420f0*/  VIADD R0, R0, UR30 ;  /* 0x0000001e00007c36 */ /* 0x000fe20008000000 */
[----:B------:R-:W-:Y:S01]  /*42100*/  ISETP.LT.AND P0, PT, R200, UR26, !P0 ;  /* 0x0000001ac8007c0c */ /* 0x000fe2000c701270 */
[----:B------:R-:W1:Y:S02]  /*42110*/  LDCU UR26, c[0x0][0x398] ;  /* 0x00007300ff1a77ac */ /* 0x000e640008000800 */
[C---:B--2---:R-:W-:Y:S01]  /*42120*/  IMAD.WIDE R68, R0.reuse, 0x4, R2 ;  /* 0x0000000400447825 */ /* 0x044fe200078e0202 */
[----:B------:R-:W2:Y:S01]  /*42130*/  LDL.LU R202, [R1+0x30] ;  /* 0x0000300001ca7983 */ /* 0x000ea20000300800 */
[----:B------:R-:W1:Y:S03]  /*42140*/  LDCU UR12, c[0x0][0x39c] ;  /* 0x00007380ff0c77ac */ /* 0x000e660008000800 */
[----:B------:R-:W2:Y:S04]  /*42150*/  LDL.LU R203, [R1+0x34] ;  /* 0x0000340001cb7983 */ /* 0x000ea80000300800 */
[----:B------:R1:W-:Y:S02]  /*42160*/  @P2 STG.E desc[UR16][R68.64], R249 ;  /* 0x000000f944002986 */ /* 0x0003e4000c101910 */
[----:B-1----:R-:W-:-:S02]  /*42170*/  IMAD.WIDE R68, R0, 0x4, R196 ;  /* 0x0000000400447825 */ /* 0x002fc400078e02c4 */
[----:B------:R-:W2:Y:S04]  /*42180*/  LDL.LU R249, [R1+0x11f8] ;  /* 0x0011f80001f97983 */ /* 0x000ea80000300800 */
[----:B------:R1:W-:Y:S02]  /*42190*/  @P0 STG.E desc[UR16][R68.64], R70 ;  /* 0x0000004644000986 */ /* 0x0003e4000c101910 */
[----:B-1----:R-:W-:Y:S01]  /*421a0*/  VIADD R68, R198, 0x3 ;  /* 0x00000003c6447836 */ /* 0x002fe20000000000 */
[----:B------:R-:W-:Y:S01]  /*421b0*/  IADD3 R0, PT, PT, R0, UR30, RZ ;  /* 0x0000001e00007c10 */ /* 0x000fe2000fffe0ff */
[----:B------:R-:W2:Y:S03]  /*421c0*/  LDL.LU R70, [R1+0x18] ;  /* 0x0000180001467983 */ /* 0x000ea60000300800 */
[----:B------:R-:W-:-:S04]  /*421d0*/  ISETP.GE.AND P0, PT, R68, UR15, PT ;  /* 0x0000000f44007c0c */ /* 0x000fc8000bf06270 */
[----:B------:R-:W-:Y:S01]  /*421e0*/  ISETP.LT.AND P2, PT, R199, UR8, !P0 ;  /* 0x00000008c7007c0c */ /* 0x000fe2000c741270 */
[----:B------:R-:W-:Y:S01]  /*421f0*/  IMAD.WIDE R68, R0, 0x4, R2 ;  /* 0x0000000400447825 */ /* 0x000fe200078e0202 */
[----:B------:R-:W-:Y:S01]  /*42200*/  ISETP.LT.AND P0, PT, R200, UR24, !P0 ;  /* 0x00000018c8007c0c */ /* 0x000fe2000c701270 */
[----:B------:R-:W1:Y:S01]  /*42210*/  LDCU UR24, c[0x0][0x398] ;  /* 0x00007300ff1877ac */ /* 0x000e620008000800 */
[----:B------:R-:W1:Y:S09]  /*42220*/  LDCU UR8, c[0x0][0x398] ;  /* 0x00007300ff0877ac */ /* 0x000e720008000800 */
[----:B----4-:R4:W-:Y:S02]  /*42230*/  @P2 STG.E desc[UR16][R68.64], R250 ;  /* 0x000000fa44002986 */ /* 0x0109e4000c101910 */
[----:B----4-:R-:W-:-:S02]  /*42240*/  IMAD.WIDE R68, R0, 0x4, R196 ;  /* 0x0000000400447825 */ /* 0x010fc400078e02c4 */
[----:B------:R-:W4:Y:S04]  /*42250*/  LDL.LU R250, [R1+0x11f4] ;  /* 0x0011f40001fa7983 */ /* 0x000f280000300800 */
[----:B------:R1:W-:Y:S02]  /*42260*/  @P0 STG.E desc[UR16][R68.64], R71 ;  /* 0x0000004744000986 */ /* 0x0003e4000c101910 */
[----:B-1----:R-:W-:Y:S02]  /*42270*/  VIADD R68, R198, 0x4 ;  /* 0x00000004c6447836 */ /* 0x002fe40000000000 */
[----:B------:R-:W4:Y:S03]  /*42280*/  LDL.LU R71, [R1+0x1c] ;  /* 0x00001c0001477983 */ /* 0x000f260000300800 */
[----:B------:R-:W-:-:S04]  /*42290*/  ISETP.GE.AND P0, PT, R68, UR15, PT ;  /* 0x0000000f44007c0c */ /* 0x000fc8000bf06270 */
[----:B------:R-:W-:Y:S01]  /*422a0*/  ISETP.LT.AND P2, PT, R199, UR18, !P0 ;  /* 0x00000012c7007c0c */ /* 0x000fe2000c741270 */
[----:B------:R-:W-:Y:S01]  /*422b0*/  VIADD R0, R0, UR30 ;  /* 0x0000001e00007c36 */ /* 0x000fe20008000000 */
[----:B------:R-:W-:Y:S01]  /*422c0*/  ISETP.LT.AND P0, PT, R200, UR20, !P0 ;  /* 0x00000014c8007c0c */ /* 0x000fe2000c701270 */
[----:B------:R-:W1:Y:S02]  /*422d0*/  LDCU UR20, c[0x0][0x39c] ;  /* 0x00007380ff1477ac */ /* 0x000e640008000800 */
[C---:B------:R-:W-:Y:S01]  /*422e0*/  IMAD.WIDE R68, R0.reuse, 0x4, R2 ;  /* 0x0000000400447825 */ /* 0x040fe200078e0202 */
[----:B------:R-:W1:Y:S07]  /*422f0*/  LDCU UR18, c[0x0][0x39c] ;  /* 0x00007380ff1277ac */ /* 0x000e6e0008000800 */
[----:B---3--:R3:W-:Y:S02]  /*42300*/  @P2 STG.E desc[UR16][R68.64], R251 ;  /* 0x000000fb44002986 */ /* 0x0087e4000c101910 */
[----:B---3--:R-:W-:-:S02]  /*42310*/  IMAD.WIDE R68, R0, 0x4, R196 ;  /* 0x0000000400447825 */ /* 0x008fc400078e02c4 */
[----:B------:R-:W3:Y:S04]  /*42320*/  LDL.LU R251, [R1+0x11f0] ;  /* 0x0011f00001fb7983 */ /* 0x000ee80000300800 */
[----:B------:R1:W-:Y:S02]  /*42330*/  @P0 STG.E desc[UR16][R68.64], R72 ;  /* 0x0000004844000986 */ /* 0x0003e4000c101910 */
[----:B-1----:R-:W-:Y:S01]  /*42340*/  IADD3 R68, PT, PT, R198, 0x5, RZ ;  /* 0x00000005c6447810 */ /* 0x002fe20007ffe0ff */
[----:B------:R-:W-:Y:S01]  /*42350*/  VIADD R0, R0, UR30 ;  /* 0x0000001e00007c36 */ /* 0x000fe20008000000 */
[----:B------:R-:W3:Y:S02]  /*42360*/  LDL.LU R72, [R1+0x24] ;  /* 0x0000240001487983 */ /* 0x000ee40000300800 */
[----:B------:R-:W-:-:S04]  /*42370*/  ISETP.GE.AND P0, PT, R68, UR15, PT ;  /* 0x0000000f44007c0c */ /* 0x000fc8000bf06270 */
[----:B------:R-:W-:Y:S01]  /*42380*/  ISETP.LT.AND P2, PT, R199, UR6, !P0 ;  /* 0x00000006c7007c0c */ /* 0x000fe2000c741270 */
[----:B------:R-:W-:Y:S01]  /*42390*/  IMAD.WIDE R68, R0, 0x4, R2 ;  /* 0x0000000400447825 */ /* 0x000fe200078e0202 */
[----:B------:R-:W-:Y:S01]  /*423a0*/  ISETP.LT.AND P0, PT, R200, UR32, !P0 ;  /* 0x00000020c8007c0c */ /* 0x000fe2000c701270 */
[----:B------:R-:W1:Y:S01]  /*423b0*/  LDCU UR6, c[0x0][0x398] ;  /* 0x00007300ff0677ac */ /* 0x000e620008000800 */
[----:B------:R-:W1:Y:S09]  /*423c0*/  LDCU UR32, c[0x0][0x398] ;  /* 0x00007300ff2077ac */ /* 0x000e720008000800 */
[----:B------:R1:W-:Y:S02]  /*423d0*/  @P2 STG.E desc[UR16][R68.64], R252 ;  /* 0x000000fc44002986 */ /* 0x0003e4000c101910 */
[----:B-1----:R-:W-:-:S02]  /*423e0*/  IMAD.WIDE R68, R0, 0x4, R196 ;  /* 0x0000000400447825 */ /* 0x002fc400078e02c4 */
[----:B------:R-:W3:Y:S04]  /*423f0*/  LDL.LU R252, [R1+0x11ec] ;  /* 0x0011ec0001fc7983 */ /* 0x000ee80000300800 */
[----:B------:R1:W-:Y:S04]  /*42400*/  @P0 STG.E desc[UR16][R68.64], R73 ;  /* 0x0000004944000986 */ /* 0x0003e8000c101910 */
[----:B-1----:R-:W3:Y:S01]  /*42410*/  LDL.LU R73, [R1+0x20] ;  /* 0x0000200001497983 */ /* 0x002ee20000300800 */
[----:B------:R-:W-:-:S05]  /*42420*/  VIADD R68, R198, 0x6 ;  /* 0x00000006c6447836 */ /* 0x000fca0000000000 */
[----:B------:R-:W-:-:S04]  /*42430*/  ISETP.GE.AND P0, PT, R68, UR15, PT ;  /* 0x0000000f44007c0c */ /* 0x000fc8000bf06270 */
[----:B------:R-:W-:Y:S01]  /*42440*/  ISETP.LT.AND P2, PT, R199, UR34, !P0 ;  /* 0x00000022c7007c0c */ /* 0x000fe2000c741270 */
[----:B------:R-:W1:Y:S01]  /*42450*/  LDCU UR34, c[0x0][0x398] ;  /* 0x00007300ff2277ac */ /* 0x000e620008000800 */
[----:B------:R-:W-:Y:S02]  /*42460*/  IADD3 R0, PT, PT, R0, UR30, RZ ;  /* 0x0000001e00007c10 */ /* 0x000fe4000fffe0ff */
[----:B------:R-:W-:Y:S01]  /*42470*/  ISETP.LT.AND P0, PT, R200, UR4, !P0 ;  /* 0x00000004c8007c0c */ /* 0x000fe2000c701270 */
[----:B------:R-:W1:Y:S02]  /*42480*/  LDCU UR4, c[0x0][0x398] ;  /* 0x00007300ff0477ac */ /* 0x000e640008000800 */
[----:B------:R-:W-:-:S06]  /*42490*/  IMAD.WIDE R68, R0, 0x4, R2 ;  /* 0x0000000400447825 */ /* 0x000fcc00078e0202 */
[----:B--2---:R2:W-:Y:S02]  /*424a0*/  @P2 STG.E desc[UR16][R68.64], R70 ;  /* 0x0000004644002986 */ /* 0x0045e4000c101910 */
[----:B--2---:R-:W-:-:S04]  /*424b0*/  IMAD.WIDE R68, R0, 0x4, R196 ;  /* 0x0000000400447825 */ /* 0x004fc800078e02c4 */
[----:B------:R-:W-:Y:S01]  /*424c0*/  VIADD R70, R198, 0x7 ;  /* 0x00000007c6467836 */ /* 0x000fe20000000000 */
[----:B------:R2:W-:Y:S04]  /*424d0*/  @P0 STG.E desc[UR16][R68.64], R74 ;  /* 0x0000004a44000986 */ /* 0x0005e8000c101910 */
[----:B------:R-:W-:-:S04]  /*424e0*/  ISETP.GE.AND P0, PT, R70, UR15, PT ;  /* 0x0000000f46007c0c */ /* 0x000fc8000bf06270 */
[----:B-1----:R-:W-:Y:S01]  /*424f0*/  ISETP.LT.AND P2, PT, R199, UR4, !P0 ;  /* 0x00000004c7007c0c */ /* 0x002fe2000c741270 */
[----:B------:R-:W-:Y:S01]  /*42500*/  VIADD R0, R0, UR30 ;  /* 0x0000001e00007c36 */ /* 0x000fe20008000000 */
[----:B------:R-:W-:Y:S01]  /*42510*/  ISETP.LT.AND P0, PT, R200, UR6, !P0 ;  /* 0x00000006c8007c0c */ /* 0x000fe2000c701270 */
[----:B------:R-:W1:Y:S01]  /*42520*/  LDCU UR4, c[0x0][0x398] ;  /* 0x00007300ff0477ac */ /* 0x000e620008000800 */
[----:B--2---:R-:W2:Y:S01]  /*42530*/  LDL.LU R74, [R1+0x2c] ;  /* 0x00002c00014a7983 */ /* 0x004ea20000300800 */
[----:B------:R-:W-:Y:S01]  /*42540*/  IMAD.WIDE R68, R0, 0x4, R2 ;  /* 0x0000000400447825 */ /* 0x000fe200078e0202 */
[----:B------:R-:W1:Y:S01]  /*42550*/  LDCU UR6, c[0x0][0x398] ;  /* 0x00007300ff0677ac */ /* 0x000e620008000800 */
[----:B------:R-:W-:-:S06]  /*42560*/  IADD3 R70, PT, PT, R198, 0x8, RZ ;  /* 0x00000008c6467810 */ /* 0x000fcc0007ffe0ff */
[----:B----4-:R4:W-:Y:S02]  /*42570*/  @P2 STG.E desc[UR16][R68.64], R71 ;  /* 0x0000004744002986 */ /* 0x0109e4000c101910 */
[----:B----4-:R-:W-:-:S05]  /*42580*/  IMAD.WIDE R68, R0, 0x4, R196 ;  /* 0x0000000400447825 */ /* 0x010fca00078e02c4 */
[----:B------:R4:W-:Y:S01]  /*42590*/  @P0 STG.E desc[UR16][R68.64], R75 ;  /* 0x0000004b44000986 */ /* 0x0009e2000c101910 */
[----:B------:R-:W-:-:S04]  /*425a0*/  ISETP.GE.AND P0, PT, R70, UR15, PT ;  /* 0x0000000f46007c0c */ /* 0x000fc8000bf06270 */
[----:B-1----:R-:W-:Y:S01]  /*425b0*/  ISETP.LT.AND P2, PT, R199, UR4, !P0 ;  /* 0x00000004c7007c0c */ /* 0x002fe2000c741270 */
[----:B------:R-:W-:Y:S01]  /*425c0*/  VIADD R71, R0, UR30 ;  /* 0x0000001e00477c36 */ /* 0x000fe20008000000 */
[----:B------:R-:W-:Y:S01]  /*425d0*/  ISETP.LT.AND P0, PT, R200, UR6, !P0 ;  /* 0x00000006c8007c0c */ /* 0x000fe2000c701270 */
[----:B------:R-:W1:Y:S02]  /*425e0*/  LDCU UR4, c[0x0][0x398] ;  /* 0x00007300ff0477ac */ /* 0x000e640008000800 */
[----:B----4-:R-:W-:Y:S01]  /*425f0*/  IMAD.WIDE R68, R71, 0x4, R2 ;  /* 0x0000000447447825 */ /* 0x010fe200078e0202 */
[C---:B------:R-:W-:Y:S01]  /*42600*/  IADD3 R70, PT, PT, R198.reuse, 0xc, RZ ;  /* 0x0000000cc6467810 */ /* 0x040fe20007ffe0ff */
[----:B------:R-:W4:Y:S02]  /*42610*/  LDCU UR6, c[0x0][0x398] ;  /* 0x00007300ff0677ac */ /* 0x000f240008000800 */
[----:B------:R-:W-:-:S04]  /*42620*/  VIADD R0, R198, 0x9 ;  /* 0x00000009c6007836 */ /* 0x000fc80000000000 */
[----:B---3--:R3:W-:Y:S02]  /*42630*/  @P2 STG.E desc[UR16][R68.64], R73 ;  /* 0x0000004944002986 */ /* 0x0087e4000c101910 */
[----:B---3--:R-:W-:-:S05]  /*42640*/  IMAD.WIDE R68, R71, 0x4, R196 ;  /* 0x0000000447447825 */ /* 0x008fca00078e02c4 */
[----:B------:R3:W-:Y:S01]  /*42650*/  @P0 STG.E desc[UR16][R68.64], R76 ;  /* 0x0000004c44000986 */ /* 0x0007e2000c101910 */
[----:B------:R-:W-:-:S04]  /*42660*/  ISETP.GE.AND P0, PT, R0, UR15, PT ;  /* 0x0000000f00007c0c */ /* 0x000fc8000bf06270 */
[----:B-1----:R-:W-:Y:S02]  /*42670*/  ISETP.LT.AND P2, PT, R199, UR4, !P0 ;  /* 0x00000004c7007c0c */ /* 0x002fe4000c741270 */
[----:B------:R-:W-:Y:S01]  /*42680*/  IADD3 R71, PT, PT, R71, UR30, RZ ;  /* 0x0000001e47477c10 */ /* 0x000fe2000fffe0ff */
[----:B------:R-:W-:Y:S01]  /*42690*/  VIADD R0, R198, 0xa ;  /* 0x0000000ac6007836 */ /* 0x000fe20000000000 */
[----:B------:R-:W-:Y:S01]  /*426a0*/  ISETP.GE.AND P6, PT, R70, UR15, PT ;  /* 0x0000000f46007c0c */ /* 0x000fe2000bfc6270 */
[----:B------:R-:W1:Y:S02]  /*426b0*/  LDCU UR4, c[0x0][0x398] ;  /* 0x00007300ff0477ac */ /* 0x000e640008000800 */
[----:B---3--:R-:W-:-:S06]  /*426c0*/  IMAD.WIDE R68, R71, 0x4, R2 ;  /* 0x0000000447447825 */ /* 0x008fcc00078e0202 */
[----:B------:R3:W-:Y:S04]  /*426d0*/  @P2 STG.E desc[UR16][R68.64], R72 ;  /* 0x0000004844002986 */ /* 0x0007e8000c101910 */
[----:B---3--:R-:W3:Y:S01]  /*426e0*/  LDL.LU R72, [R1+0x28] ;  /* 0x0000280001487983 */ /* 0x008ee20000300800 */
[----:B------:R-:W-:Y:S01]  /*426f0*/  ISETP.LT.AND P0, PT, R200, UR11, !P0 ;  /* 0x0000000bc8007c0c */ /* 0x000fe2000c701270 */
[----:B------:R-:W-:Y:S01]  /*42700*/  IMAD.WIDE R68, R71, 0x4, R196 ;  /* 0x0000000447447825 */ /* 0x000fe200078e02c4 */
[----:B------:R-:W1:Y:S11]  /*42710*/  LDCU UR11, c[0x0][0x398] ;  /* 0x00007300ff0b77ac */ /* 0x000e760008000800 */
[----:B------:R1:W-:Y:S01]  /*42720*/  @P0 STG.E desc[UR16][R68.64], R77 ;  /* 0x0000004d44000986 */ /* 0x0003e2000c101910 */
[----:B------:R-:W-:Y:S01]  /*42730*/  ISETP.GE.AND P0, PT, R0, UR15, PT ;  /* 0x0000000f00007c0c */ /* 0x000fe2000bf06270 */
[----:B------:R-:W-:-:S03]  /*42740*/  VIADD R0, R198, 0xb ;  /* 0x0000000bc6007836 */ /* 0x000fc60000000000 */
[----:B------:R-:W-:Y:S01]  /*42750*/  ISETP.LT.AND P5, PT, R199, UR51, !P0 ;  /* 0x00000033c7007c0c */ /* 0x000fe2000c7a1270 */
[----:B------:R-:W-:Y:S01]  /*42760*/  VIADD R73, R71, UR30 ;  /* 0x0000001e47497c36 */ /* 0x000fe20008000000 */
[----:B------:R-:W-:Y:S01]  /*42770*/  ISETP.LT.AND P0, PT, R200, UR60, !P0 ;  /* 0x0000003cc8007c0c */ /* 0x000fe2000c701270 */
[----:B------:R-:W2:Y:S01]  /*42780*/  LDCU UR51, c[0x0][0x398] ;  /* 0x00007300ff3377ac */ /* 0x000ea20008000800 */
[----:B------:R-:W-:Y:S01]  /*42790*/  ISETP.GE.AND P3, PT, R0, UR15, PT ;  /* 0x0000000f00007c0c */ /* 0x000fe2000bf66270 */
[----:B------:R-:W-:Y:S01]  /*427a0*/  IMAD.WIDE R70, R73, 0x4, R196 ;  /* 0x0000000449467825 */ /* 0x000fe200078e02c4 */
[----:B------:R-:W2:Y:S02]  /*427b0*/  LDCU UR60, c[0x0][0x398] ;  /* 0x00007300ff3c77ac */ /* 0x000ea40008000800 */
[----:B------:R-:W-:Y:S01]  /*427c0*/  ISETP.LT.AND P2, PT, R199, UR73, !P3 ;  /* 0x00000049c7007c0c */ /* 0x000fe2000df41270 */
[C---:B-1----:R-:W-:Y:S01]  /*427d0*/  IMAD.WIDE R68, R73.reuse, 0x4, R2 ;  /* 0x0000000449447825 */ /* 0x042fe200078e0202 */
[----:B------:R-:W-:Y:S01]  /*427e0*/  ISETP.LT.AND P3, PT, R200, UR26, !P3 ;  /* 0x0000001ac8007c0c */ /* 0x000fe2000df61270 */
[----:B------:R-:W1:Y:S02]  /*427f0*/  LDCU UR73, c[0x0][0x39c] ;  /* 0x00007380ff4977ac */ /* 0x000e640008000800 */
[----:B------:R-:W-:-:S02]  /*42800*/  VIADD R75, R73, UR30 ;  /* 0x0000001e494b7c36 */ /* 0x000fc40008000000 */
[----:B------:R-:W-:Y:S01]  /*42810*/  VIADD R0, R198, 0xd ;  /* 0x0000000dc6007836 */ /* 0x000fe20000000000 */
[----:B------:R-:W1:Y:S01]  /*42820*/  LDCU UR26, c[0x0][0x398] ;  /* 0x00007300ff1a77ac */ /* 0x000e620008000800 */
[----:B------:R-:W-:-:S03]  /*42830*/  VIADD R77, R75, UR30 ;  /* 0x0000001e4b4d7c36 */ /* 0x000fc60008000000 */
[----:B------:R-:W-:Y:S02]  /*42840*/  ISETP.GE.AND P4, PT, R0, UR15, PT ;  /* 0x0000000f00007c0c */ /* 0x000fe4000bf86270 */
[----:B------:R-:W-:Y:S01]  /*42850*/  IADD3 R0, PT, PT, R198, 0xe, RZ ;  /* 0x0000000ec6007810 */ /* 0x000fe20007ffe0ff */
[----:B---3--:R3:W-:Y:S04]  /*42860*/  @P5 STG.E desc[UR16][R68.64], R72 ;  /* 0x0000004844005986 */ /* 0x0087e8000c101910 */
[----:B------:R1:W-:Y:S01]  /*42870*/  @P0 STG.E desc[UR16][R70.64], R78 ;  /* 0x0000004e46000986 */ /* 0x0003e2000c101910 */
[----:B------:R-:W-:Y:S01]  /*42880*/  ISETP.LT.AND P0, PT, R199, UR33, !P6 ;  /* 0x00000021c7007c0c */ /* 0x000fe2000f701270 */
[----:B------:R-:W4:Y:S01]  /*42890*/  LDCU UR33, c[0x0][0x398] ;  /* 0x00007300ff2177ac */ /* 0x000f220008000800 */
[----:B------:R-:W-:Y:S01]  /*428a0*/  ISETP.LT.AND P6, PT, R200, UR59, !P6 ;  /* 0x0000003bc8007c0c */ /* 0x000fe2000f7c1270 */
[C---:B---3--:R-:W-:Y:S01]  /*428b0*/  IMAD.WIDE R72, R75.reuse, 0x4, R2 ;  /* 0x000000044b487825 */ /* 0x048fe200078e0202 */
[----:B------:R-:W-:Y:S01]  /*428c0*/  ISETP.GE.AND P5, PT, R0, UR15, PT ;  /* 0x0000000f00007c0c */ /* 0x000fe2000bfa6270 */
[----:B------:R-:W3:Y:S02]  /*428d0*/  LDCU UR59, c[0x0][0x39c] ;  /* 0x00007380ff3b77ac */ /* 0x000ee40008000800 */
[----:B------:R-:W-:Y:S01]  /*428e0*/  IMAD.WIDE R68, R75, 0x4, R196 ;  /* 0x000000044b447825 */ /* 0x000fe200078e02c4 */
[----:B--2---:R2:W-:Y:S01]  /*428f0*/  @P2 STG.E desc[UR16][R72.64], R74 ;  /* 0x0000004a48002986 */ /* 0x0045e2000c101910 */
[----:B------:R-:W-:Y:S01]  /*42900*/  ISETP.LT.AND P2, PT, R199, UR50, !P4 ;  /* 0x00000032c7007c0c */ /* 0x000fe2000e741270 */
[----:B------:R-:W3:Y:S01]  /*42910*/  LDCU UR50, c[0x0][0x398] ;  /* 0x00007300ff3277ac */ /* 0x000ee20008000800 */
[C---:B-1----:R-:W-:Y:S01]  /*42920*/  IMAD.WIDE R70, R77.reuse, 0x4, R2 ;  /* 0x000000044d467825 */ /* 0x042fe200078e0202 */
[----:B------:R-:W-:Y:S01]  /*42930*/  ISETP.LT.AND P4, PT, R200, UR71, !P4 ;  /* 0x00000047c8007c0c */ /* 0x000fe2000e781270 */
[----:B------:R1:W-:Y:S01]  /*42940*/  @P3 STG.E desc[UR16][R68.64], R79 ;  /* 0x0000004f44003986 */ /* 0x0003e2000c101910 */
[----:B------:R-:W-:Y:S01]  /*42950*/  IADD3 R0, PT, PT, R198, 0xf, RZ ;  /* 0x0000000fc6007810 */ /* 0x000fe20007ffe0ff */
[----:B------:R-:W3:Y:S02]  /*42960*/  LDCU UR71, c[0x0][0x398] ;  /* 0x00007300ff4777ac */ /* 0x000ee40008000800 */
[----:B------:R4:W-:Y:S01]  /*42970*/  @P0 STG.E desc[UR16][R70.64], R202 ;  /* 0x000000ca46000986 */ /* 0x0009e2000c101910 */
[----:B--2---:R-:W-:Y:S01]  /*42980*/  IMAD.WIDE R72, R77, 0x4, R196 ;  /* 0x000000044d487825 */ /* 0x004fe200078e02c4 */
[----:B------:R-:W-:Y:S01]  /*42990*/  ISETP.LT.AND P0, PT, R199, UR72, !P5 ;  /* 0x00000048c7007c0c */ /* 0x000fe2000ef01270 */
[----:B------:R-:W2:Y:S02]  /*429a0*/  LDCU UR72, c[0x0][0x39c] ;  /* 0x00007380ff4877ac */ /* 0x000ea40008000800 */
[----:B------:R-:W-:Y:S01]  /*429b0*/  VIADD R77, R77, UR30 ;  /* 0x0000001e4d4d7c36 */ /* 0x000fe20008000000 */
[----:B------:R-:W-:Y:S01]  /*429c0*/  ISETP.GE.AND P3, PT, R0, UR15, PT ;  /* 0x0000000f00007c0c */ /* 0x000fe2000bf66270 */
[----:B------:R-:W-:-:S02]  /*429d0*/  VIADD R0, R198, 0x10 ;  /* 0x00000010c6007836 */ /* 0x000fc40000000000 */
[C---:B-1----:R-:W-:Y:S01]  /*429e0*/  IMAD.WIDE R68, R77.reuse, 0x4, R2 ;  /* 0x000000044d447825 */ /* 0x042fe200078e0202 */
[----:B------:R-:W-:Y:S01]  /*429f0*/  ISETP.LT.AND P5, PT, R200, UR42, !P5 ;  /* 0x0000002ac8007c0c */ /* 0x000fe2000efa1270 */
[----:B------:R1:W-:Y:S02]  /*42a00*/  @P6 STG.E desc[UR16][R72.64], R80 ;  /* 0x0000005048006986 */ /* 0x0003e4000c101910 */
[C---:B----4-:R-:W-:Y:S01]  /*42a10*/  IMAD.WIDE R70, R77.reuse, 0x4, R196 ;  /* 0x000000044d467825 */ /* 0x050fe200078e02c4 */
[----:B------:R-:W-:Y:S01]  /*42a20*/  IADD3 R77, PT, PT, R77, UR30, RZ ;  /* 0x0000001e4d4d7c10 */ /* 0x000fe2000fffe0ff */
[----:B------:R4:W-:Y:S01]  /*42a30*/  @P2 STG.E desc[UR16][R68.64], R203 ;  /* 0x000000cb44002986 */ /* 0x0009e2000c101910 */
[----:B------:R-:W-:Y:S01]  /*42a40*/  ISETP.LT.AND P6, PT, R199, UR48, !P3 ;  /* 0x00000030c7007c0c */ /* 0x000fe2000dfc1270 */
[----:B------:R-:W2:Y:S01]  /*42a50*/  LDCU UR42, c[0x0][0x398] ;  /* 0x00007300ff2a77ac */ /* 0x000ea20008000800 */
[----:B------:R-:W-:Y:S01]  /*42a60*/  ISETP.GE.AND P2, PT, R0, UR15, PT ;  /* 0x0000000f00007c0c */ /* 0x000fe2000bf46270 */
[----:B------:R-:W-:Y:S01]  /*42a70*/  VIADD R0, R198, 0x11 ;  /* 0x00000011c6007836 */ /* 0x000fe20000000000 */
[----:B------:R-:W-:Y:S01]  /*42a80*/  ISETP.LT.AND P3, PT, R200, UR43, !P3 ;  /* 0x0000002bc8007c0c */ /* 0x000fe2000df61270 */
[----:B------:R2:W-:Y:S01]  /*42a90*/  @P4 STG.E desc[UR16][R70.64], R81 ;  /* 0x0000005146004986 */ /* 0x0005e2000c101910 */
[----:B-1----:R-:W-:Y:S01]  /*42aa0*/  IMAD.WIDE R72, R77, 0x4, R2 ;  /* 0x000000044d487825 */ /* 0x002fe200078e0202 */
[----:B------:R-:W-:Y:S01]  /*42ab0*/  ISETP.LT.AND P4, PT, R199, UR77, !P2 ;  /* 0x0000004dc7007c0c */ /* 0x000fe2000d781270 */
[----:B------:R-:W1:Y:S02]  /*42ac0*/  LDCU UR43, c[0x0][0x39c] ;  /* 0x00007380ff2b77ac */ /* 0x000e640008000800 */
[C---:B----4-:R-:W-:Y:S01]  /*42ad0*/  IMAD.WIDE R68, R77.reuse, 0x4, R196 ;  /* 0x000000044d447825 */ /* 0x050fe200078e02c4 */
[----:B------:R4:W-:Y:S01]  /*42ae0*/  @P0 STG.E desc[UR16][R72.64], R201 ;  /* 0x000000c948000986 */ /* 0x0009e2000c101910 */
[----:B------:R-:W1:Y:S02]  /*42af0*/  LDCU UR48, c[0x0][0x398] ;  /* 0x00007300ff3077ac */ /* 0x000e640008000800 */
[----:B------:R-:W-:Y:S01]  /*42b00*/  VIADD R77, R77, UR30 ;  /* 0x0000001e4d4d7c36 */ /* 0x000fe20008000000 */
[----:B------:R-:W-:Y:S01]  /*42b10*/  ISETP.GE.AND P0, PT, R0, UR70, PT ;  /* 0x0000004600007c0c */ /* 0x000fe2000bf06270 */
[----:B------:R-:W1:Y:S02]  /*42b20*/  LDCU UR15, c[0x0][0x398] ;  /* 0x00007300ff0f77ac */ /* 0x000e640008000800 */
[C---:B--2---:R-:W-:Y:S01]  /*42b30*/  IMAD.WIDE R70, R77.reuse, 0x4, R2 ;  /* 0x000000044d467825 */ /* 0x044fe200078e0202 */
[----:B------:R-:W-:Y:S01]  /*42b40*/  ISETP.LT.AND P2, PT, R200, UR24, !P2 ;  /* 0x00000018c8007c0c */ /* 0x000fe2000d741270 */
[----:B------:R2:W-:Y:S01]  /*42b50*/  @P5 STG.E desc[UR16][R68.64], R82 ;  /* 0x0000005244005986 */ /* 0x0005e2000c101910 */
[----:B------:R-:W-:Y:S01]  /*42b60*/  IADD3 R0, PT, PT, R198, 0x12, RZ ;  /* 0x00000012c6007810 */ /* 0x000fe20007ffe0ff */
[----:B------:R-:W1:Y:S01]  /*42b70*/  LDCU UR24, c[0x0][0x39c] ;  /* 0x00007380ff1877ac */ /* 0x000e620008000800 */
[----:B----4-:R-:W-:Y:S01]  /*42b80*/  IMAD.WIDE R72, R77, 0x4, R196 ;  /* 0x000000044d487825 */ /* 0x010fe200078e02c4 */
[----:B------:R-:W-:Y:S01]  /*42b90*/  ISETP.LT.AND P5, PT, R199, UR57, !P0 ;  /* 0x00000039c7007c0c */ /* 0x000fe2000c7a1270 */
[----:B------:R-:W4:Y:S02]  /*42ba0*/  LDCU UR77, c[0x0][0x398] ;  /* 0x00007300ff4d77ac */ /* 0x000f240008000800 */
[----:B------:R-:W-:Y:S01]  /*42bb0*/  VIADD R77, R77, UR30 ;  /* 0x0000001e4d4d7c36 */ /* 0x000fe20008000000 */
[----:B------:R1:W-:Y:S01]  /*42bc0*/  @P6 STG.E desc[UR16][R70.64], R252 ;  /* 0x000000fc46006986 */ /* 0x0003e2000c101910 */
[----:B------:R-:W-:Y:S01]  /*42bd0*/  ISETP.GE.AND P6, PT, R0, UR49, PT ;  /* 0x0000003100007c0c */ /* 0x000fe2000bfc6270 */
[----:B------:R-:W-:Y:S01]  /*42be0*/  VIADD R0, R198, 0x13 ;  /* 0x00000013c6007836 */ /* 0x000fe20000000000 */
[----:B------:R-:W-:Y:S01]  /*42bf0*/  ISETP.LT.AND P0, PT, R200, UR58, !P0 ;  /* 0x0000003ac8007c0c */ /* 0x000fe2000c701270 */
[----:B--2---:R-:W-:Y:S01]  /*42c00*/  IMAD.WIDE R68, R77, 0x4, R2 ;  /* 0x000000044d447825 */ /* 0x004fe200078e0202 */
[----:B------:R2:W-:Y:S01]  /*42c10*/  @P3 STG.E desc[UR16][R72.64], R83 ;  /* 0x0000005348003986 */ /* 0x0005e2000c101910 */
[----:B------:R-:W-:Y:S01]  /*42c20*/  ISETP.LT.AND P3, PT, R199, UR6, !P6 ;  /* 0x00000006c7007c0c */ /* 0x000fe2000f761270 */
[----:B------:R-:W3:Y:S01]  /*42c30*/  LDCU UR70, c[0x0][0x398] ;  /* 0x00007300ff4677ac */ /* 0x000ee20008000800 */
[----:B------:R-:W3:Y:S01]  /*42c40*/  LDCU UR57, c[0x0][0x398] ;  /* 0x00007300ff3977ac */ /* 0x000ee20008000800 */
[C---:B-1----:R-:W-:Y:S01]  /*42c50*/  IMAD.WIDE R70, R77.reuse, 0x4, R196 ;  /* 0x000000044d467825 */ /* 0x042fe200078e02c4 */
[----:B------:R-:W-:Y:S01]  /*42c60*/  IADD3 R77, PT, PT, R77, UR30, RZ ;  /* 0x0000001e4d4d7c10 */ /* 0x000fe2000fffe0ff */
        /* <DEDUP_REMOVED lines=10> */
[----:B------:R1:W-:Y:S01]  /*42d10*/  @P5 STG.E desc[UR16][R72.64], R250 ;  /* 0x000000fa48005986 */ /* 0x0003e2000c101910 */
[----:B------:R-:W3:Y:S02]  /*42d20*/  LDCU UR68, c[0x0][0x39c] ;  /* 0x00007380ff4477ac */ /* 0x000ee40008000800 */
[----:B------:R-:W-:Y:S01]  /*42d30*/  VIADD R77, R77, UR30 ;  /* 0x0000001e4d4d7c36 */ /* 0x000fe20008000000 */
[----:B------:R-:W-:Y:S01]  /*42d40*/  ISETP.GE.AND P5, PT, R0, UR20, PT ;  /* 0x0000001400007c0c */ /* 0x000fe2000bfa6270 */
[----:B------:R-:W3:Y:S02]  /*42d50*/  LDCU UR6, c[0x0][0x398] ;  /* 0x00007300ff0677ac */ /* 0x000ee40008000800 */
[----:B--2---:R-:W-:Y:S01]  /*42d60*/  IMAD.WIDE R70, R77, 0x4, R2 ;  /* 0x000000044d467825 */ /* 0x004fe200078e0202 */
[----:B------:R-:W-:-:S02]  /*42d70*/  ISETP.LT.AND P4, PT, R200, UR36, !P4 ;  /* 0x00000024c8007c0c */ /* 0x000fc4000e781270 */
[----:B------:R-:W-:Y:S01]  /*42d80*/  IADD3 R0, PT, PT, R198, 0x15, RZ ;  /* 0x00000015c6007810 */ /* 0x000fe20007ffe0ff */
[----:B------:R2:W-:Y:S01]  /*42d90*/  @P0 STG.E desc[UR16][R68.64], R85 ;  /* 0x0000005544000986 */ /* 0x0005e2000c101910 */
[----:B-1----:R-:W-:Y:S01]  /*42da0*/  IMAD.WIDE R72, R77, 0x4, R196 ;  /* 0x000000044d487825 */ /* 0x002fe200078e02c4 */
[----:B------:R-:W-:Y:S01]  /*42db0*/  ISETP.LT.AND P0, PT, R199, UR37, !P5 ;  /* 0x00000025c7007c0c */ /* 0x000fe2000ef01270 */
[----:B------:R-:W1:Y:S02]  /*42dc0*/  LDCU UR69, c[0x0][0x398] ;  /* 0x00007300ff4577ac */ /* 0x000e640008000800 */
[----:B------:R-:W-:Y:S01]  /*42dd0*/  VIADD R77, R77, UR30 ;  /* 0x0000001e4d4d7c36 */ /* 0x000fe20008000000 */
[----:B------:R3:W-:Y:S01]  /*42de0*/  @P3 STG.E desc[UR16][R70.64], R249 ;  /* 0x000000f946003986 */ /* 0x0007e2000c101910 */
[----:B------:R-:W-:Y:S01]  /*42df0*/  ISETP.GE.AND P3, PT, R0, UR67, PT ;  /* 0x0000004300007c0c */ /* 0x000fe2000bf66270 */
[----:B------:R-:W-:Y:S01]  /*42e00*/  VIADD R0, R198, 0x16 ;  /* 0x00000016c6007836 */ /* 0x000fe20000000000 */
[----:B------:R-:W-:Y:S01]  /*42e10*/  ISETP.LT.AND P5, PT, R200, UR56, !P5 ;  /* 0x00000038c8007c0c */ /* 0x000fe2000efa1270 */
[----:B------:R-:W1:Y:S01]  /*42e20*/  LDCU UR36, c[0x0][0x39c] ;  /* 0x00007380ff2477ac */ /* 0x000e620008000800 */
[----:B--2---:R-:W-:Y:S01]  /*42e30*/  IMAD.WIDE R68, R77, 0x4, R2 ;  /* 0x000000044d447825 */ /* 0x004fe200078e0202 */
[----:B------:R2:W-:Y:S01]  /*42e40*/  @P6 STG.E desc[UR16][R72.64], R86 ;  /* 0x0000005648006986 */ /* 0x0005e2000c101910 */
[----:B------:R-:W-:Y:S01]  /*42e50*/  ISETP.LT.AND P6, PT, R199, UR35, !P3 ;  /* 0x00000023c7007c0c */ /* 0x000fe2000dfc1270 */
[----:B------:R-:W1:Y:S01]  /*42e60*/  LDCU UR41, c[0x0][0x398] ;  /* 0x00007300ff2977ac */ /* 0x000e620008000800 */
[C---:B---3--:R-:W-:Y:S01]  /*42e70*/  IMAD.WIDE R70, R77.reuse, 0x4, R196 ;  /* 0x000000044d467825 */ /* 0x048fe200078e02c4 */
[----:B------:R-:W-:Y:S01]  /*42e80*/  IADD3 R77, PT, PT, R77, UR30, RZ ;  /* 0x0000001e4d4d7c10 */ /* 0x000fe2000fffe0ff */
        /* <DEDUP_REMOVED lines=20> */
[----:B---3--:R-:W-:Y:S01]  /*42fd0*/  IMAD.WIDE R72, R77, 0x4, R196 ;  /* 0x000000044d487825 */ /* 0x008fe200078e02c4 */
[----:B------:R-:W-:Y:S01]  /*42fe0*/  ISETP.LT.AND P5, PT, R199, UR54, !P0 ;  /* 0x00000036c7007c0c */ /* 0x000fe2000c7a1270 */
[----:B------:R-:W3:Y:S02]  /*42ff0*/  LDCU UR35, c[0x0][0x398] ;  /* 0x00007300ff2377ac */ /* 0x000ee40008000800 */
        /* <DEDUP_REMOVED lines=142> */
[----:B----4-:R-:W-:Y:S01]  /*438e0*/  ISETP.LT.AND P0, PT, R200, UR77, !P0 ;  /* 0x0000004dc8007c0c */ /* 0x010fe2000c701270 */
[----:B--2---:R-:W-:Y:S01]  /*438f0*/  IMAD.WIDE R68, R77, 0x4, R2 ;  /* 0x000000044d447825 */ /* 0x004fe200078e0202 */
[----:B------:R2:W-:Y:S01]  /*43900*/  @P3 STG.E desc[UR16][R72.64], R101 ;  /* 0x0000006548003986 */ /* 0x0005e2000c101910 */
[----:B------:R-:W-:Y:S01]  /*43910*/  ISETP.LT.AND P3, PT, R199, UR70, !P6 ;  /* 0x00000046c7007c0c */ /* 0x000fe2000f761270 */
[----:B------:R-:W4:Y:S01]  /*43920*/  LDCU UR33, c[0x0][0x39c] ;  /* 0x00007380ff2177ac */ /* 0x000f220008000800 */
        /* <DEDUP_REMOVED lines=31> */
[C---:B--2---:R-:W-:Y:S01]  /*43b20*/  IMAD.WIDE R68, R77.reuse, 0x4, R2 ;  /* 0x000000044d447825 */ /* 0x044fe200078e0202 */
[----:B------:R2:W-:Y:S01]  /*43b30*/  @P6 STG.E desc[UR16][R72.64], R104 ;  /* 0x0000006848006986 */ /* 0x0005e2000c101910 */
[----:B------:R-:W1:Y:S02]  /*43b40*/  LDCU UR42, c[0x0][0x398] ;  /* 0x00007300ff2a77ac */ /* 0x000e640008000800 */
[C---:B---3--:R-:W-:Y:S01]  /*43b50*/  IMAD.WIDE R70, R77.reuse, 0x4, R196 ;  /* 0x000000044d467825 */ /* 0x048fe200078e02c4 */
[----:B------:R-:W-:Y:S01]  /*43b60*/  IADD3 R77, PT, PT, R77, UR30, RZ ;  /* 0x0000001e4d4d7c10 */ /* 0x000fe2000fffe0ff */
[----:B------:R3:W-:Y:S01]  /*43b70*/  @P2 STG.E desc[UR16][R68.64], R230 ;  /* 0x000000e644002986 */ /* 0x0007e2000c101910 */
[----:B------:R-:W-:Y:S01]  /*43b80*/  ISETP.LT.AND P6, PT, R199, UR20, !P3 ;  /* 0x00000014c7007c0c */ /* 0x000fe2000dfc1270 */
[----:B------:R-:W1:Y:S01]  /*43b90*/  LDCU UR43, c[0x0][0x398] ;  /* 0x00007300ff2b77ac */ /* 0x000e620008000800 */
[----:B------:R-:W-:Y:S01]  /*43ba0*/  ISETP.GE.AND P2, PT, R0, UR56, PT ;  /* 0x0000003800007c0c */ /* 0x000fe2000bf46270 */
[----:B------:R-:W-:-:S02]  /*43bb0*/  VIADD R0, R198, 0x29 ;  /* 0x00000029c6007836 */ /* 0x000fc40000000000 */
[----:B--2---:R-:W-:Y:S01]  /*43bc0*/  IMAD.WIDE R72, R77, 0x4, R2 ;  /* 0x000000044d487825 */ /* 0x004fe200078e0202 */
[----:B------:R-:W-:Y:S01]  /*43bd0*/  ISETP.LT.AND P3, PT, R200, UR37, !P3 ;  /* 0x00000025c8007c0c */ /* 0x000fe2000df61270 */
        /* <DEDUP_REMOVED lines=8> */
[----:B------:R1:W-:Y:S01]  /*43c60*/  @P5 STG.E desc[UR16][R68.64], R106 ;  /* 0x0000006a44005986 */ /* 0x0003e2000c101910 */
[----:B------:R-:W1:Y:S01]  /*43c70*/  LDCU UR24, c[0x0][0x398] ;  /* 0x00007300ff1877ac */ /* 0x000e620008000800 */
[----:B------:R-:W-:-:S02]  /*43c80*/  VIADD R79, R77, UR30 ;  /* 0x0000001e4d4f7c36 */ /* 0x000fc40008000000 */
[C---:B--2---:R-:W-:Y:S01]  /*43c90*/  IMAD.WIDE R70, R77.reuse, 0x4, R2 ;  /* 0x000000044d467825 */ /* 0x044fe200078e0202 */
[----:B------:R-:W-:Y:S01]  /*43ca0*/  ISETP.LT.AND P2, PT, R200, UR35, !P2 ;  /* 0x00000023c8007c0c */ /* 0x000fe2000d741270 */
[----:B------:R-:W2:Y:S01]  /*43cb0*/  LDCU UR70, c[0x0][0x398] ;  /* 0x00007300ff4677ac */ /* 0x000ea20008000800 */
[----:B------:R-:W-:Y:S01]  /*43cc0*/  IADD3 R0, PT, PT, R198, 0x2a, RZ ;  /* 0x0000002ac6007810 */ /* 0x000fe20007ffe0ff */
[----:B---3--:R-:W-:Y:S01]  /*43cd0*/  IMAD.WIDE R72, R77, 0x4, R196 ;  /* 0x000000044d487825 */ /* 0x008fe200078e02c4 */
[----:B------:R-:W-:Y:S01]  /*43ce0*/  ISETP.LT.AND P5, PT, R199, UR47, !P0 ;  /* 0x0000002fc7007c0c */ /* 0x000fe2000c7a1270 */
[----:B------:R3:W-:Y:S01]  /*43cf0*/  @P6 STG.E desc[UR16][R70.64], R228 ;  /* 0x000000e446006986 */ /* 0x0007e2000c101910 */
[----:B------:R-:W-:Y:S01]  /*43d00*/  ISETP.LT.AND P0, PT, R200, UR31, !P0 ;  /* 0x0000001fc8007c0c */ /* 0x000fe2000c701270 */
[C---:B------:R-:W-:Y:S01]  /*43d10*/  IMAD.WIDE R74, R79.reuse, 0x4, R2 ;  /* 0x000000044f4a7825 */ /* 0x040fe200078e0202 */
[----:B------:R-:W-:Y:S01]  /*43d20*/  ISETP.GE.AND P6, PT, R0, UR65, PT ;  /* 0x0000004100007c0c */ /* 0x000fe2000bfc6270 */
[----:B------:R2:W-:Y:S01]  /*43d30*/  @P3 STG.E desc[UR16][R72.64], R107 ;  /* 0x0000006b48003986 */ /* 0x0005e2000c101910 */
[----:B------:R-:W4:Y:S01]  /*43d40*/  LDCU UR57, c[0x0][0x39c] ;  /* 0x00007380ff3977ac */ /* 0x000f220008000800 */
[----:B------:R-:W-:Y:S01]  /*43d50*/  VIADD R81, R79, UR30 ;  /* 0x0000001e4f517c36 */ /* 0x000fe20008000000 */
[----:B------:R-:W-:Y:S01]  /*43d60*/  IADD3 R0, PT, PT, R198, 0x2b, RZ ;  /* 0x0000002bc6007810 */ /* 0x000fe20007ffe0ff */
[----:B------:R-:W-:Y:S01]  /*43d70*/  @P4 STG.E desc[UR16][R74.64], R227 ;  /* 0x000000e34a004986 */ /* 0x000fe2000c101910 */
[----:B------:R-:W-:Y:S01]  /*43d80*/  ISETP.LT.AND P4, PT, R199, UR66, !P6 ;  /* 0x00000042c7007c0c */ /* 0x000fe2000f781270 */
[----:B-1----:R-:W-:Y:S01]  /*43d90*/  IMAD.WIDE R68, R79, 0x4, R196 ;  /* 0x000000044f447825 */ /* 0x002fe200078e02c4 */
[----:B------:R-:W-:Y:S01]  /*43da0*/  ISETP.LT.AND P6, PT, R200, UR54, !P6 ;  /* 0x00000036c8007c0c */ /* 0x000fe2000f7c1270 */
[----:B------:R-:W1:Y:S02]  /*43db0*/  LDCU UR58, c[0x0][0x398] ;  /* 0x00007300ff3a77ac */ /* 0x000e640008000800 */
[C---:B------:R-:W-:Y:S01]  /*43dc0*/  IMAD.WIDE R76, R81.reuse, 0x4, R2 ;  /* 0x00000004514c7825 */ /* 0x040fe200078e0202 */
[----:B------:R-:W-:Y:S01]  /*43dd0*/  ISETP.GE.AND P3, PT, R0, UR45, PT ;  /* 0x0000002d00007c0c */ /* 0x000fe2000bf66270 */
[----:B------:R-:W1:Y:S02]  /*43de0*/  LDCU UR6, c[0x0][0x39c] ;  /* 0x00007380ff0677ac */ /* 0x000e640008000800 */
[C---:B---3--:R-:W-:Y:S01]  /*43df0*/  IMAD.WIDE R70, R81.reuse, 0x4, R196 ;  /* 0x0000000451467825 */ /* 0x048fe200078e02c4 */
[----:B------:R-:W-:Y:S01]  /*43e00*/  IADD3 R81, PT, PT, R81, UR30, RZ ;  /* 0x0000001e51517c10 */ /* 0x000fe2000fffe0ff */
[----:B------:R3:W-:Y:S01]  /*43e10*/  @P2 STG.E desc[UR16][R68.64], R108 ;  /* 0x0000006c44002986 */ /* 0x0007e2000c101910 */
[----:B------:R-:W1:Y:S01]  /*43e20*/  LDCU UR49, c[0x0][0x398] ;  /* 0x00007300ff3177ac */ /* 0x000e620008000800 */
[----:B--2---:R-:W-:-:S02]  /*43e30*/  VIADD R72, R198, 0x2d ;  /* 0x0000002dc6487836 */ /* 0x004fc40000000000 */
[----:B------:R-:W-:Y:S01]  /*43e40*/  @P5 STG.E desc[UR16][R76.64], R226 ;  /* 0x000000e24c005986 */ /* 0x000fe2000c101910 */
[----:B------:R-:W-:Y:S01]  /*43e50*/  VIADD R0, R198, 0x2c ;  /* 0x0000002cc6007836 */ /* 0x000fe20000000000 */
[----:B------:R-:W-:Y:S01]  /*43e60*/  ISETP.LT.AND P5, PT, R199, UR40, !P3 ;  /* 0x00000028c7007c0c */ /* 0x000fe2000dfa1270 */
[----:B------:R-:W2:Y:S01]  /*43e70*/  LDCU UR68, c[0x0][0x398] ;  /* 0x00007300ff4477ac */ /* 0x000ea20008000800 */
[----:B------:R1:W-:Y:S01]  /*43e80*/  @P0 STG.E desc[UR16][R70.64], R109 ;  /* 0x0000006d46000986 */ /* 0x0003e2000c101910 */
[----:B------:R-:W-:Y:S01]  /*43e90*/  ISETP.GE.AND P0, PT, R72, UR22, PT ;  /* 0x0000001648007c0c */ /* 0x000fe2000bf06270 */
[C---:B------:R-:W-:Y:S01]  /*43ea0*/  IMAD.WIDE R72, R81.reuse, 0x4, R196 ;  /* 0x0000000451487825 */ /* 0x040fe200078e02c4 */
[----:B------:R-:W-:Y:S01]  /*43eb0*/  ISETP.LT.AND P3, PT, R200, UR55, !P3 ;  /* 0x00000037c8007c0c */ /* 0x000fe2000df61270 */
[----:B------:R-:W2:Y:S02]  /*43ec0*/  LDCU UR41, c[0x0][0x39c] ;  /* 0x00007380ff2977ac */ /* 0x000ea40008000800 */
[C-C-:B---3--:R-:W-:Y:S01]  /*43ed0*/  IMAD.WIDE R68, R81.reuse, 0x4, R2.reuse ;  /* 0x0000000451447825 */ /* 0x148fe200078e0202 */
[----:B------:R-:W-:Y:S01]  /*43ee0*/  ISETP.GE.AND P2, PT, R0, UR76, PT ;  /* 0x0000004c00007c0c */ /* 0x000fe2000bf46270 */
[----:B------:R-:W3:Y:S02]  /*43ef0*/  LDCU UR69, c[0x0][0x398] ;  /* 0x00007300ff4577ac */ /* 0x000ee40008000800 */
[----:B------:R-:W-:Y:S01]  /*43f00*/  VIADD R81, R81, UR30 ;  /* 0x0000001e51517c36 */ /* 0x000fe20008000000 */
[----:B------:R2:W-:Y:S01]  /*43f10*/  @P4 STG.E desc[UR16][R68.64], R225 ;  /* 0x000000e144004986 */ /* 0x0005e2000c101910 */
[----:B------:R-:W-:Y:S01]  /*43f20*/  VIADD R0, R198, 0x2e ;  /* 0x0000002ec6007836 */ /* 0x000fe20000000000 */
[----:B------:R-:W3:Y:S02]  /*43f30*/  LDCU UR36, c[0x0][0x398] ;  /* 0x00007300ff2477ac */ /* 0x000ee40008000800 */
[----:B------:R4:W-:Y:S01]  /*43f40*/  @P6 STG.E desc[UR16][R72.64], R110 ;  /* 0x0000006e48006986 */ /* 0x0009e2000c101910 */
[----:B------:R-:W-:Y:S01]  /*43f50*/  ISETP.LT.AND P6, PT, R199, UR39, !P2 ;  /* 0x00000027c7007c0c */ /* 0x000fe2000d7c1270 */
[C---:B-1----:R-:W-:Y:S01]  /*43f60*/  IMAD.WIDE R70, R81.reuse, 0x4, R2 ;  /* 0x0000000451467825 */ /* 0x042fe200078e0202 */
[----:B------:R-:W-:Y:S01]  /*43f70*/  ISETP.LT.AND P2, PT, R200, UR28, !P2 ;  /* 0x0000001cc8007c0c */ /* 0x000fe2000d741270 */
[----:B------:R-:W1:Y:S02]  /*43f80*/  LDCU UR20, c[0x0][0x398] ;  /* 0x00007300ff1477ac */ /* 0x000e640008000800 */
[----:B------:R-:W-:-:S02]  /*43f90*/  VIADD R77, R81, UR30 ;  /* 0x0000001e514d7c36 */ /* 0x000fc40008000000 */
[----:B--2---:R-:W-:Y:S01]  /*43fa0*/  IMAD.WIDE R68, R81, 0x4, R196 ;  /* 0x0000000451447825 */ /* 0x004fe200078e02c4 */
[----:B------:R-:W-:Y:S01]  /*43fb0*/  @P5 STG.E desc[UR16][R70.64], R224 ;  /* 0x000000e046005986 */ /* 0x000fe2000c101910 */
[----:B------:R-:W-:Y:S01]  /*43fc0*/  ISETP.GE.AND P4, PT, R0, UR63, PT ;  /* 0x0000003f00007c0c */ /* 0x000fe2000bf86270 */
[----:B------:R-:W2:Y:S01]  /*43fd0*/  LDCU UR37, c[0x0][0x39c] ;  /* 0x00007380ff2577ac */ /* 0x000ea20008000800 */
[----:B----4-:R-:W-:Y:S01]  /*43fe0*/  IMAD.WIDE R72, R77, 0x4, R2 ;  /* 0x000000044d487825 */ /* 0x010fe200078e0202 */
[----:B------:R4:W-:Y:S01]  /*43ff0*/  @P3 STG.E desc[UR16][R68.64], R111 ;  /* 0x0000006f44003986 */ /* 0x0009e2000c101910 */
[----:B------:R-:W-:Y:S01]  /*44000*/  ISETP.LT.AND P3, PT, R199, UR64, !P0 ;  /* 0x00000040c7007c0c */ /* 0x000fe2000c761270 */
[----:B------:R-:W1:Y:S01]  /*44010*/  LDCU UR35, c[0x0][0x39c] ;  /* 0x00007380ff2377ac */ /* 0x000e620008000800 */
[----:B------:R-:W-:Y:S01]  /*44020*/  ISETP.LT.AND P0, PT, R200, UR62, !P0 ;  /* 0x0000003ec8007c0c */ /* 0x000fe2000c701270 */
[----:B------:R-:W-:Y:S01]  /*44030*/  IMAD.WIDE R74, R77, 0x4, R196 ;  /* 0x000000044d4a7825 */ /* 0x000fe200078e02c4 */
[----:B------:R1:W-:Y:S01]  /*44040*/  @P6 STG.E desc[UR16][R72.64], R223 ;  /* 0x000000df48006986 */ /* 0x0003e2000c101910 */
[----:B------:R-:W-:Y:S01]  /*44050*/  ISETP.LT.AND P6, PT, R199, UR53, !P4 ;  /* 0x00000035c7007c0c */ /* 0x000fe2000e7c1270 */
[----:B------:R-:W2:Y:S01]  /*44060*/  LDCU UR56, c[0x0][0x398] ;  /* 0x00007300ff3877ac */ /* 0x000ea20008000800 */
[----:B------:R-:W-:Y:S01]  /*44070*/  VIADD R77, R77, UR30 ;  /* 0x0000001e4d4d7c36 */ /* 0x000fe20008000000 */
[----:B------:R-:W-:-:S02]  /*44080*/  IADD3 R0, PT, PT, R198, 0x2f, RZ ;  /* 0x0000002fc6007810 */ /* 0x000fc40007ffe0ff */
[----:B------:R-:W-:Y:S01]  /*44090*/  ISETP.LT.AND P4, PT, R200, UR44, !P4 ;  /* 0x0000002cc8007c0c */ /* 0x000fe2000e781270 */
[C---:B----4-:R-:W-:Y:S01]  /*440a0*/  IMAD.WIDE R68, R77.reuse, 0x4, R2 ;  /* 0x000000044d447825 */ /* 0x050fe200078e0202 */
[----:B------:R-:W-:Y:S01]  /*440b0*/  ISETP.GE.AND P5, PT, R0, UR46, PT ;  /* 0x0000002e00007c0c */ /* 0x000fe2000bfa6270 */
[----:B------:R-:W-:Y:S01]  /*440c0*/  @P2 STG.E desc[UR16][R74.64], R112 ;  /* 0x000000704a002986 */ /* 0x000fe2000c101910 */
[----:B------:R-:W4:Y:S01]  /*440d0*/  LDCU UR67, c[0x0][0x398] ;  /* 0x00007300ff4377ac */ /* 0x000f220008000800 */
[C---:B------:R-:W-:Y:S01]  /*440e0*/  IMAD.WIDE R70, R77.reuse, 0x4, R196 ;  /* 0x000000044d467825 */ /* 0x040fe200078e02c4 */
[----:B------:R-:W-:Y:S01]  /*440f0*/  IADD3 R0, PT, PT, R198, 0x30, RZ ;  /* 0x00000030c6007810 */ /* 0x000fe20007ffe0ff */
[----:B------:R-:W2:Y:S02]  /*44100*/  LDCU UR14, c[0x0][0x398] ;  /* 0x00007300ff0e77ac */ /* 0x000ea40008000800 */
[----:B------:R-:W-:Y:S01]  /*44110*/  VIADD R79, R77, UR30 ;  /* 0x0000001e4d4f7c36 */ /* 0x000fe20008000000 */
[----:B------:R3:W-:Y:S01]  /*44120*/  @P3 STG.E desc[UR16][R68.64], R222 ;  /* 0x000000de44003986 */ /* 0x0007e2000c101910 */
[----:B------:R-:W2:Y:S02]  /*44130*/  LDCU UR31, c[0x0][0x39c] ;  /* 0x00007380ff1f77ac */ /* 0x000ea40008000800 */
[----:B-1----:R-:W-:Y:S01]  /*44140*/  IMAD.WIDE R72, R79, 0x4, R2 ;  /* 0x000000044f487825 */ /* 0x002fe200078e0202 */
[----:B------:R1:W-:Y:S01]  /*44150*/  @P0 STG.E desc[UR16][R70.64], R113 ;  /* 0x0000007146000986 */ /* 0x0003e2000c101910 */
[----:B------:R-:W-:Y:S01]  /*44160*/  ISETP.LT.AND P0, PT, R199, UR38, !P5 ;  /* 0x00000026c7007c0c */ /* 0x000fe2000ef01270 */
[----:B------:R-:W2:Y:S01]  /*44170*/  LDCU UR54, c[0x0][0x39c] ;  /* 0x00007380ff3677ac */ /* 0x000ea20008000800 */
[----:B------:R-:W-:-:S02]  /*44180*/  ISETP.LT.AND P5, PT, R200, UR52, !P5 ;  /* 0x00000034c8007c0c */ /* 0x000fc4000efa1270 */
[----:B------:R-:W-:Y:S01]  /*44190*/  ISETP.GE.AND P2, PT, R0, UR61, PT ;  /* 0x0000003d00007c0c */ /* 0x000fe2000bf46270 */
[----:B------:R-:W2:Y:S01]  /*441a0*/  LDCU UR47, c[0x0][0x398] ;  /* 0x00007300ff2f77ac */ /* 0x000ea20008000800 */
[C---:B---3--:R-:W-:Y:S01]  /*441b0*/  IMAD.WIDE R68, R79.reuse, 0x4, R196 ;  /* 0x000000044f447825 */ /* 0x048fe200078e02c4 */
[----:B------:R3:W-:Y:S01]  /*441c0*/  @P6 STG.E desc[UR16][R72.64], R221 ;  /* 0x000000dd48006986 */ /* 0x0007e2000c101910 */
[----:B------:R-:W2:Y:S02]  /*441d0*/  LDCU UR65, c[0x0][0x398] ;  /* 0x00007300ff4177ac */ /* 0x000ea40008000800 */
[----:B------:R-:W-:Y:S01]  /*441e0*/  VIADD R79, R79, UR30 ;  /* 0x0000001e4f4f7c36 */ /* 0x000fe20008000000 */
[----:B------:R4:W-:Y:S01]  /*441f0*/  @P4 STG.E desc[UR16][R68.64], R114 ;  /* 0x0000007244004986 */ /* 0x0009e2000c101910 */
[----:B------:R-:W-:Y:S01]  /*44200*/  VIADD R0, R198, 0x31 ;  /* 0x00000031c6007836 */ /* 0x000fe20000000000 */
[----:B------:R-:W-:Y:S01]  /*44210*/  ISETP.LT.AND P4, PT, R199, UR18, !P2 ;  /* 0x00000012c7007c0c */ /* 0x000fe2000d781270 */
[C---:B-1----:R-:W-:Y:S01]  /*44220*/  IMAD.WIDE R70, R79.reuse, 0x4, R2 ;  /* 0x000000044f467825 */ /* 0x042fe200078e0202 */
[C---:B------:R-:W-:Y:S01]  /*44230*/  IADD3 R77, PT, PT, R79.reuse, UR30, RZ ;  /* 0x0000001e4f4d7c10 */ /* 0x040fe2000fffe0ff */
[----:B------:R-:W1:Y:S01]  /*44240*/  LDCU UR66, c[0x0][0x398] ;  /* 0x00007300ff4277ac */ /* 0x000e620008000800 */
[----:B------:R-:W-:Y:S01]  /*44250*/  ISETP.GE.AND P3, PT, R0, UR74, PT ;  /* 0x0000004a00007c0c */ /* 0x000fe2000bf66270 */
[----:B---3--:R-:W-:Y:S01]  /*44260*/  IMAD.WIDE R72, R79, 0x4, R196 ;  /* 0x000000044f487825 */ /* 0x008fe200078e02c4 */
[----:B------:R-:W-:Y:S01]  /*44270*/  IADD3 R0, PT, PT, R198, 0x32, RZ ;  /* 0x00000032c6007810 */ /* 0x000fe20007ffe0ff */
[----:B------:R3:W-:Y:S01]  /*44280*/  @P0 STG.E desc[UR16][R70.64], R220 ;  /* 0x000000dc46000986 */ /* 0x0007e2000c101910 */
[----:B------:R-:W-:Y:S01]  /*44290*/  ISETP.LT.AND P2, PT, R200, UR11, !P2 ;  /* 0x0000000bc8007c0c */ /* 0x000fe2000d741270 */
[----:B----4-:R-:W-:Y:S01]  /*442a0*/  IMAD.WIDE R68, R77, 0x4, R2 ;  /* 0x000000044d447825 */ /* 0x010fe200078e0202 */
[----:B------:R-:W-:Y:S01]  /*442b0*/  ISETP.GE.AND P6, PT, R0, UR34, PT ;  /* 0x0000002200007c0c */ /* 0x000fe2000bfc6270 */
[----:B------:R-:W-:Y:S01]  /*442c0*/  @P5 STG.E desc[UR16][R72.64], R115 ;  /* 0x0000007348005986 */ /* 0x000fe2000c101910 */
[----:B------:R-:W-:Y:S01]  /*442d0*/  ISETP.LT.AND P5, PT, R199, UR75, !P3 ;  /* 0x0000004bc7007c0c */ /* 0x000fe2000dfa1270 */
[C---:B------:R-:W-:Y:S01]  /*442e0*/  IMAD.WIDE R74, R77.reuse, 0x4, R196 ;  /* 0x000000044d4a7825 */ /* 0x040fe200078e02c4 */
[----:B------:R-:W-:Y:S01]  /*442f0*/  ISETP.LT.AND P3, PT, R200, UR32, !P3 ;  /* 0x00000020c8007c0c */ /* 0x000fe2000df61270 */
[----:B------:R4:W-:Y:S01]  /*44300*/  @P4 STG.E desc[UR16][R68.64], R219 ;  /* 0x000000db44004986 */ /* 0x0009e2000c101910 */
[----:B------:R-:W1:Y:S01]  /*44310*/  LDCU UR45, c[0x0][0x398] ;  /* 0x00007300ff2d77ac */ /* 0x000e620008000800 */
[----:B------:R-:W-:Y:S01]  /*44320*/  VIADD R77, R77, UR30 ;  /* 0x0000001e4d4d7c36 */ /* 0x000fe20008000000 */
[----:B------:R-:W-:Y:S01]  /*44330*/  ISETP.LT.AND P4, PT, R199, UR12, !P6 ;  /* 0x0000000cc7007c0c */ /* 0x000fe2000f781270 */
[----:B------:R-:W-:Y:S01]  /*44340*/  VIADD R0, R198, 0x33 ;  /* 0x00000033c6007836 */ /* 0x000fe20000000000 */
[----:B------:R-:W-:Y:S01]  /*44350*/  ISETP.LT.AND P6, PT, R200, UR51, !P6 ;  /* 0x00000033c8007c0c */ /* 0x000fe2000f7c1270 */
[C---:B---3--:R-:W-:Y:S01]  /*44360*/  IMAD.WIDE R70, R77.reuse, 0x4, R2 ;  /* 0x000000044d467825 */ /* 0x048fe200078e0202 */
[C---:B------:R-:W-:Y:S01]  /*44370*/  IADD3 R79, PT, PT, R77.reuse, UR30, RZ ;  /* 0x0000001e4d4f7c10 */ /* 0x040fe2000fffe0ff */
[----:B------:R-:W-:Y:S01]  /*44380*/  @P2 STG.E desc[UR16][R74.64], R116 ;  /* 0x000000744a002986 */ /* 0x000fe2000c101910 */
[----:B------:R-:W-:Y:S01]  /*44390*/  ISETP.GE.AND P0, PT, R0, UR60, PT ;  /* 0x0000003c00007c0c */ /* 0x000fe2000bf06270 */
[----:B------:R-:W-:Y:S01]  /*443a0*/  VIADD R0, R198, 0x34 ;  /* 0x00000034c6007836 */ /* 0x000fe20000000000 */
[----:B------:R-:W3:Y:S01]  /*443b0*/  LDCU UR40, c[0x0][0x398] ;  /* 0x00007300ff2877ac */ /* 0x000ee20008000800 */
[----:B----4-:R-:W-:Y:S01]  /*443c0*/  IMAD.WIDE R68, R77, 0x4, R196 ;  /* 0x000000044d447825 */ /* 0x010fe200078e02c4 */
[----:B------:R4:W-:Y:S01]  /*443d0*/  @P5 STG.E desc[UR16][R70.64], R218 ;  /* 0x000000da46005986 */ /* 0x0009e2000c101910 */
[----:B------:R-:W1:Y:S02]  /*443e0*/  LDCU UR76, c[0x0][0x39c] ;  /* 0x00007380ff4c77ac */ /* 0x000e640008000800 */
[----:B------:R-:W-:Y:S01]  /*443f0*/  IMAD.WIDE R72, R79, 0x4, R2 ;  /* 0x000000044f487825 */ /* 0x000fe200078e0202 */
[----:B------:R-:W-:Y:S01]  /*44400*/  ISETP.GE.AND P2, PT, R0, UR33, PT ;  /* 0x0000002100007c0c */ /* 0x000fe2000bf46270 */
[----:B------:R1:W-:Y:S01]  /*44410*/  @P3 STG.E desc[UR16][R68.64], R117 ;  /* 0x0000007544003986 */ /* 0x0003e2000c101910 */
[----:B------:R-:W-:Y:S01]  /*44420*/  ISETP.LT.AND P3, PT, R199, UR73, !P0 ;  /* 0x00000049c7007c0c */ /* 0x000fe2000c761270 */
[----:B------:R-:W-:Y:S01]  /*44430*/  VIADD R0, R198, 0x35 ;  /* 0x00000035c6007836 */ /* 0x000fe20000000000 */
[----:B------:R-:W-:Y:S01]  /*44440*/  ISETP.LT.AND P0, PT, R200, UR26, !P0 ;  /* 0x0000001ac8007c0c */ /* 0x000fe2000c701270 */
[----:B------:R-:W2:Y:S01]  /*44450*/  LDCU UR22, c[0x0][0x398] ;  /* 0x00007300ff1677ac */ /* 0x000ea20008000800 */
[C---:B----4-:R-:W-:Y:S01]  /*44460*/  IMAD.WIDE R70, R79.reuse, 0x4, R196 ;  /* 0x000000044f467825 */ /* 0x050fe200078e02c4 */
[----:B------:R4:W-:Y:S01]  /*44470*/  @P4 STG.E desc[UR16][R72.64], R217 ;  /* 0x000000d948004986 */ /* 0x0009e2000c101910 */
[----:B------:R-:W-:Y:S01]  /*44480*/  IADD3 R79, PT, PT, R79, UR30, RZ ;  /* 0x0000001e4f4f7c10 */ /* 0x000fe2000fffe0ff */
[----:B------:R-:W2:Y:S02]  /*44490*/  LDCU UR55, c[0x0][0x398] ;  /* 0x00007300ff3777ac */ /* 0x000ea40008000800 */
[----:B------:R3:W-:Y:S01]  /*444a0*/  @P6 STG.E desc[UR16][R70.64], R118 ;  /* 0x0000007646006986 */ /* 0x0007e2000c101910 */
[----:B------:R-:W-:Y:S01]  /*444b0*/  ISETP.LT.AND P6, PT, R199, UR59, !P2 ;  /* 0x0000003bc7007c0c */ /* 0x000fe2000d7c1270 */
[C---:B------:R-:W-:Y:S01]  /*444c0*/  VIADD R77, R79.reuse, UR30 ;  /* 0x0000001e4f4d7c36 */ /* 0x040fe20008000000 */
[----:B------:R-:W-:Y:S01]  /*444d0*/  ISETP.GE.AND P5, PT, R0, UR71, PT ;  /* 0x0000004700007c0c */ /* 0x000fe2000bfa6270 */
[----:B------:R-:W-:Y:S01]  /*444e0*/  VIADD R0, R198, 0x36 ;  /* 0x00000036c6007836 */ /* 0x000fe20000000000 */
[----:B------:R-:W2:Y:S01]  /*444f0*/  LDCU UR39, c[0x0][0x39c] ;  /* 0x00007380ff2777ac */ /* 0x000ea20008000800 */
[C---:B-1----:R-:W-:Y:S01]  /*44500*/  IMAD.WIDE R68, R79.reuse, 0x4, R2 ;  /* 0x000000044f447825 */ /* 0x042fe200078e0202 */
[----:B------:R-:W1:Y:S03]  /*44510*/  LDCU UR28, c[0x0][0x398] ;  /* 0x00007300ff1c77ac */ /* 0x000e660008000800 */
[----:B----4-:R-:W-:Y:S01]  /*44520*/  IMAD.WIDE R72, R79, 0x4, R196 ;  /* 0x000000044f487825 */ /* 0x010fe200078e02c4 */
[----:B------:R-:W-:Y:S01]  /*44530*/  ISETP.GE.AND P4, PT, R0, UR48, PT ;  /* 0x0000003000007c0c */ /* 0x000fe2000bf86270 */
[----:B------:R4:W-:Y:S01]  /*44540*/  @P3 STG.E desc[UR16][R68.64], R216 ;  /* 0x000000d844003986 */ /* 0x0009e2000c101910 */
[C---:B------:R-:W-:Y:S01]  /*44550*/  ISETP.LT.AND P2, PT, R200.reuse, UR50, !P2 ;  /* 0x00000032c8007c0c */ /* 0x040fe2000d741270 */
[----:B---3--:R-:W-:Y:S01]  /*44560*/  IMAD.WIDE R70, R77, 0x4, R2 ;  /* 0x000000044d467825 */ /* 0x008fe200078e0202 */
[----:B------:R-:W3:Y:S01]  /*44570*/  LDCU UR63, c[0x0][0x39c] ;  /* 0x00007380ff3f77ac */ /* 0x000ee20008000800 */
[----:B------:R1:W-:Y:S01]  /*44580*/  @P0 STG.E desc[UR16][R72.64], R119 ;  /* 0x0000007748000986 */ /* 0x0003e2000c101910 */
[----:B------:R-:W-:Y:S01]  /*44590*/  ISETP.LT.AND P0, PT, R199, UR72, !P5 ;  /* 0x00000048c7007c0c */ /* 0x000fe2000ef01270 */
[C---:B------:R-:W-:Y:S01]  /*445a0*/  IMAD.WIDE R74, R77.reuse, 0x4, R196 ;  /* 0x000000044d4a7825 */ /* 0x040fe200078e02c4 */
[----:B------:R-:W-:Y:S01]  /*445b0*/  IADD3 R77, PT, PT, R77, UR30, RZ ;  /* 0x0000001e4d4d7c10 */ /* 0x000fe2000fffe0ff */
[----:B------:R2:W-:Y:S01]  /*445c0*/  @P6 STG.E desc[UR16][R70.64], R215 ;  /* 0x000000d746006986 */ /* 0x0005e2000c101910 */
[----:B------:R-:W-:Y:S01]  /*445d0*/  ISETP.LT.AND P5, PT, R200, UR42, !P5 ;  /* 0x0000002ac8007c0c */ /* 0x000fe2000efa1270 */
[----:B------:R-:W-:Y:S01]  /*445e0*/  VIADD R0, R198, 0x37 ;  /* 0x00000037c6007836 */ /* 0x000fe20000000000 */
[----:B------:R-:W-:Y:S01]  /*445f0*/  ISETP.LT.AND P6, PT, R199, UR43, !P4 ;  /* 0x0000002bc7007c0c */ /* 0x000fe2000e7c1270 */
[C---:B------:R-:W-:Y:S01]  /*44600*/  VIADD R79, R77.reuse, UR30 ;  /* 0x0000001e4d4f7c36 */ /* 0x040fe20008000000 */
[----:B------:R-:W-:Y:S01]  /*44610*/  ISETP.LT.AND P4, PT, R200, UR15, !P4 ;  /* 0x0000000fc8007c0c */ /* 0x000fe2000e781270 */
[--C-:B----4-:R-:W-:Y:S01]  /*44620*/  IMAD.WIDE R68, R77, 0x4, R2.reuse ;  /* 0x000000044d447825 */ /* 0x110fe200078e0202 */
[----:B------:R-:W-:Y:S01]  /*44630*/  ISETP.GE.AND P3, PT, R0, UR77, PT ;  /* 0x0000004d00007c0c */ /* 0x000fe2000bf66270 */
[----:B------:R-:W-:Y:S01]  /*44640*/  @P2 STG.E desc[UR16][R74.64], R120 ;  /* 0x000000784a002986 */ /* 0x000fe2000c101910 */
[----:B------:R-:W4:Y:S01]  /*44650*/  LDCU UR46, c[0x0][0x398] ;  /* 0x00007300ff2e77ac */ /* 0x000f220008000800 */
[----:B-1----:R-:W-:Y:S01]  /*44660*/  IMAD.WIDE R72, R79, 0x4, R2 ;  /* 0x000000044f487825 */ /* 0x002fe200078e0202 */
[----:B------:R-:W1:Y:S03]  /*44670*/  LDCU UR62, c[0x0][0x398] ;  /* 0x00007300ff3e77ac */ /* 0x000e660008000800 */
[--C-:B--2---:R-:W-:Y:S01]  /*44680*/  IMAD.WIDE R70, R77, 0x4, R196.reuse ;  /* 0x000000044d467825 */ /* 0x104fe200078e02c4 */
[----:B------:R2:W-:Y:S01]  /*44690*/  @P0 STG.E desc[UR16][R68.64], R214 ;  /* 0x000000d644000986 */ /* 0x0005e2000c101910 */
[----:B------:R-:W1:Y:S02]  /*446a0*/  LDCU UR61, c[0x0][0x39c] ;  /* 0x00007380ff3d77ac */ /* 0x000e640008000800 */
[----:B------:R-:W-:Y:S01]  /*446b0*/  VIADD R0, R198, 0x38 ;  /* 0x00000038c6007836 */ /* 0x000fe20000000000 */
[----:B------:R1:W-:Y:S01]  /*446c0*/  @P5 STG.E desc[UR16][R70.64], R121 ;  /* 0x0000007946005986 */ /* 0x0003e2000c101910 */
[----:B------:R-:W3:Y:S03]  /*446d0*/  LDCU UR53, c[0x0][0x398] ;  /* 0x00007300ff3577ac */ /* 0x000ee60008000800 */
[----:B------:R1:W-:Y:S01]  /*446e0*/  @P6 STG.E desc[UR16][R72.64], R213 ;  /* 0x000000d548006986 */ /* 0x0003e2000c101910 */
[----:B------:R-:W-:Y:S01]  /*446f0*/  ISETP.LT.AND P6, PT, R199, UR24, !P3 ;  /* 0x00000018c7007c0c */ /* 0x000fe2000dfc1270 */
[----:B------:R-:W3:Y:S01]  /*44700*/  LDCU UR44, c[0x0][0x398] ;  /* 0x00007300ff2c77ac */ /* 0x000ee20008000800 */
[----:B------:R-:W-:Y:S01]  /*44710*/  ISETP.LT.AND P3, PT, R200, UR70, !P3 ;  /* 0x00000046c8007c0c */ /* 0x000fe2000df61270 */
[C---:B--2---:R-:W-:Y:S01]  /*44720*/  IMAD.WIDE R68, R79.reuse, 0x4, R196 ;  /* 0x000000044f447825 */ /* 0x044fe200078e02c4 */
[----:B------:R-:W-:Y:S01]  /*44730*/  ISETP.GE.AND P2, PT, R0, UR57, PT ;  /* 0x0000003900007c0c */ /* 0x000fe2000bf46270 */
[----:B------:R-:W2:Y:S02]  /*44740*/  LDCU UR64, c[0x0][0x398] ;  /* 0x00007300ff4077ac */ /* 0x000ea40008000800 */
[----:B------:R-:W-:Y:S01]  /*44750*/  VIADD R79, R79, UR30 ;  /* 0x0000001e4f4f7c36 */ /* 0x000fe20008000000 */
[----:B------:R2:W-:Y:S01]  /*44760*/  @P4 STG.E desc[UR16][R68.64], R122 ;  /* 0x0000007a44004986 */ /* 0x0005e2000c101910 */
[----:B------:R-:W-:Y:S01]  /*44770*/  IADD3 R0, PT, PT, R198, 0x39, RZ ;  /* 0x00000039c6007810 */ /* 0x000fe20007ffe0ff */
[----:B------:R-:W3:Y:S01]  /*44780*/  LDCU UR34, c[0x0][0x39c] ;  /* 0x00007380ff2277ac */ /* 0x000ee20008000800 */
[----:B------:R-:W-:Y:S01]  /*44790*/  ISETP.LT.AND P4, PT, R199, UR58, !P2 ;  /* 0x0000003ac7007c0c */ /* 0x000fe2000d781270 */
[C---:B-1----:R-:W-:Y:S01]  /*447a0*/  IMAD.WIDE R70, R79.reuse, 0x4, R2 ;  /* 0x000000044f467825 */ /* 0x042fe200078e0202 */
[----:B------:R-:W-:Y:S01]  /*447b0*/  ISETP.GE.AND P0, PT, R0, UR6, PT ;  /* 0x0000000600007c0c */ /* 0x000fe2000bf06270 */
[----:B------:R-:W1:Y:S02]  /*447c0*/  LDCU UR52, c[0x0][0x39c] ;  /* 0x00007380ff3477ac */ /* 0x000e640008000800 */
[C---:B------:R-:W-:Y:S01]  /*447d0*/  IMAD.WIDE R72, R79.reuse, 0x4, R196 ;  /* 0x000000044f487825 */ /* 0x040fe200078e02c4 */
[----:B------:R1:W-:Y:S01]  /*447e0*/  @P6 STG.E desc[UR16][R70.64], R212 ;  /* 0x000000d446006986 */ /* 0x0003e2000c101910 */
[----:B------:R-:W1:Y:S02]  /*447f0*/  LDCU UR38, c[0x0][0x398] ;  /* 0x00007300ff2677ac */ /* 0x000e640008000800 */
[----:B------:R-:W-:-:S02]  /*44800*/  VIADD R77, R79, UR30 ;  /* 0x0000001e4f4d7c36 */ /* 0x000fc40008000000 */
[----:B------:R-:W-:Y:S01]  /*44810*/  VIADD R0, R198, 0x3a ;  /* 0x0000003ac6007836 */ /* 0x000fe20000000000 */
[----:B------:R-:W-:Y:S01]  /*44820*/  ISETP.LT.AND P2, PT, R200, UR49, !P2 ;  /* 0x00000031c8007c0c */ /* 0x000fe2000d741270 */
[----:B--2---:R-:W-:Y:S01]  /*44830*/  IMAD.WIDE R68, R77, 0x4, R2 ;  /* 0x000000044d447825 */ /* 0x004fe200078e0202 */
[----:B------:R-:W-:Y:S01]  /*44840*/  @P3 STG.E desc[UR16][R72.64], R123 ;  /* 0x0000007b48003986 */ /* 0x000fe2000c101910 */
[----:B------:R-:W-:Y:S01]  /*44850*/  ISETP.LT.AND P3, PT, R199, UR68, !P0 ;  /* 0x00000044c7007c0c */ /* 0x000fe2000c761270 */
[----:B------:R-:W2:Y:S01]  /*44860*/  LDCU UR11, c[0x0][0x398] ;  /* 0x00007300ff0b77ac */ /* 0x000ea20008000800 */
[----:B------:R-:W-:Y:S01]  /*44870*/  ISETP.GE.AND P5, PT, R0, UR41, PT ;  /* 0x0000002900007c0c */ /* 0x000fe2000bfa6270 */
[----:B------:R-:W-:Y:S01]  /*44880*/  IMAD.WIDE R74, R77, 0x4, R196 ;  /* 0x000000044d4a7825 */ /* 0x000fe200078e02c4 */
[C---:B------:R-:W-:Y:S01]  /*44890*/  ISETP.LT.AND P0, PT, R200.reuse, UR69, !P0 ;  /* 0x00000045c8007c0c */ /* 0x040fe2000c701270 */
[----:B------:R3:W-:Y:S01]  /*448a0*/  @P4 STG.E desc[UR16][R68.64], R211 ;  /* 0x000000d344004986 */ /* 0x0007e2000c101910 */
[----:B------:R-:W-:Y:S01]  /*448b0*/  ISETP.LT.AND P4, PT, R199, UR36, !P5 ;  /* 0x00000024c7007c0c */ /* 0x000fe2000ef81270 */
[----:B------:R-:W-:Y:S01]  /*448c0*/  VIADD R77, R77, UR30 ;  /* 0x0000001e4d4d7c36 */ /* 0x000fe20008000000 */
[----:B------:R-:W-:Y:S01]  /*448d0*/  ISETP.LT.AND P5, PT, R200, UR20, !P5 ;  /* 0x00000014c8007c0c */ /* 0x000fe2000efa1270 */
[----:B------:R-:W2:Y:S01]  /*448e0*/  LDCU UR18, c[0x0][0x398] ;  /* 0x00007300ff1277ac */ /* 0x000ea20008000800 */
[----:B------:R-:W-:Y:S01]  /*448f0*/  IADD3 R0, PT, PT, R198, 0x3b, RZ ;  /* 0x0000003bc6007810 */ /* 0x000fe20007ffe0ff */
[C---:B-1----:R-:W-:Y:S01]  /*44900*/  IMAD.WIDE R70, R77.reuse, 0x4, R2 ;  /* 0x000000044d467825 */ /* 0x042fe200078e0202 */
[----:B------:R-:W-:Y:S01]  /*44910*/  @P2 STG.E desc[UR16][R74.64], R124 ;  /* 0x0000007c4a002986 */ /* 0x000fe2000c101910 */
[----:B------:R-:W1:Y:S02]  /*44920*/  LDCU UR12, c[0x0][0x398] ;  /* 0x00007300ff0c77ac */ /* 0x000e640008000800 */
[C---:B------:R-:W-:Y:S01]  /*44930*/  VIADD R79, R77.reuse, UR30 ;  /* 0x0000001e4d4f7c36 */ /* 0x040fe20008000000 */
[----:B------:R-:W-:Y:S01]  /*44940*/  ISETP.GE.AND P6, PT, R0, UR37, PT ;  /* 0x0000002500007c0c */ /* 0x000fe2000bfc6270 */
[----:B---3--:R-:W-:Y:S01]  /*44950*/  IMAD.WIDE R68, R77, 0x4, R196 ;  /* 0x000000044d447825 */ /* 0x008fe200078e02c4 */
[----:B------:R-:W-:Y:S01]  /*44960*/  IADD3 R0, PT, PT, R198, 0x3c, RZ ;  /* 0x0000003cc6007810 */ /* 0x000fe20007ffe0ff */
[----:B------:R3:W-:Y:S01]  /*44970*/  @P3 STG.E desc[UR16][R70.64], R210 ;  /* 0x000000d246003986 */ /* 0x0007e2000c101910 */
[----:B------:R-:W1:Y:S01]  /*44980*/  LDCU UR32, c[0x0][0x39c] ;  /* 0x00007380ff2077ac */ /* 0x000e620008000800 */
[----:B------:R-:W-:Y:S01]  /*44990*/  IMAD.WIDE R72, R79, 0x4, R2 ;  /* 0x000000044f487825 */ /* 0x000fe200078e0202 */
[----:B------:R-:W-:Y:S01]  /*449a0*/  ISETP.GE.AND P2, PT, R0, UR35, PT ;  /* 0x0000002300007c0c */ /* 0x000fe2000bf46270 */
[----:B------:R1:W-:Y:S01]  /*449b0*/  @P0 STG.E desc[UR16][R68.64], R125 ;  /* 0x0000007d44000986 */ /* 0x0003e2000c101910 */
[----:B------:R-:W-:Y:S01]  /*449c0*/  ISETP.LT.AND P0, PT, R199, UR56, !P6 ;  /* 0x00000038c7007c0c */ /* 0x000fe2000f701270 */
[----:B------:R-:W-:Y:S01]  /*449d0*/  VIADD R0, R198, 0x3d ;  /* 0x0000003dc6007836 */ /* 0x000fe20000000000 */
[----:B------:R-:W-:Y:S01]  /*449e0*/  ISETP.LT.AND P6, PT, R200, UR67, !P6 ;  /* 0x00000043c8007c0c */ /* 0x000fe2000f7c1270 */
[----:B------:R1:W-:Y:S01]  /*449f0*/  @P4 STG.E desc[UR16][R72.64], R209 ;  /* 0x000000d148004986 */ /* 0x0003e2000c101910 */
[----:B------:R-:W2:Y:S01]  /*44a00*/  LDCU UR48, c[0x0][0x39c] ;  /* 0x00007380ff3077ac */ /* 0x000ea20008000800 */
[C---:B---3--:R-:W-:Y:S01]  /*44a10*/  IMAD.WIDE R70, R79.reuse, 0x4, R196 ;  /* 0x000000044f467825 */ /* 0x048fe200078e02c4 */
[----:B------:R-:W3:Y:S03]  /*44a20*/  LDCU UR51, c[0x0][0x398] ;  /* 0x00007300ff3377ac */ /* 0x000ee60008000800 */
[----:B------:R-:W-:Y:S01]  /*44a30*/  VIADD R79, R79, UR30 ;  /* 0x0000001e4f4f7c36 */ /* 0x000fe20008000000 */
[----:B------:R2:W-:Y:S01]  /*44a40*/  @P5 STG.E desc[UR16][R70.64], R126 ;  /* 0x0000007e46005986 */ /* 0x0005e2000c101910 */
[----:B------:R-:W-:Y:S01]  /*44a50*/  ISETP.LT.AND P5, PT, R199, UR14, !P2 ;  /* 0x0000000ec7007c0c */ /* 0x000fe2000d7a1270 */
[----:B------:R-:W3:Y:S02]  /*44a60*/  LDCU UR33, c[0x0][0x398] ;  /* 0x00007300ff2177ac */ /* 0x000ee40008000800 */
[C---:B------:R-:W-:Y:S01]  /*44a70*/  IADD3 R77, PT, PT, R79.reuse, UR30, RZ ;  /* 0x0000001e4f4d7c10 */ /* 0x040fe2000fffe0ff */
[C---:B-1----:R-:W-:Y:S01]  /*44a80*/  IMAD.WIDE R68, R79.reuse, 0x4, R2 ;  /* 0x000000044f447825 */ /* 0x042fe200078e0202 */
[----:B------:R-:W-:Y:S01]  /*44a90*/  ISETP.GE.AND P3, PT, R0, UR31, PT ;  /* 0x0000001f00007c0c */ /* 0x000fe2000bf66270 */
[----:B------:R-:W1:Y:S01]  /*44aa0*/  LDCU UR26, c[0x0][0x398] ;  /* 0x00007300ff1a77ac */ /* 0x000e620008000800 */
[----:B------:R-:W-:Y:S01]  /*44ab0*/  IADD3 R0, PT, PT, R198, 0x3e, RZ ;  /* 0x0000003ec6007810 */ /* 0x000fe20007ffe0ff */
[----:B------:R-:W-:Y:S01]  /*44ac0*/  IMAD.WIDE R72, R79, 0x4, R196 ;  /* 0x000000044f487825 */ /* 0x000fe200078e02c4 */
[----:B------:R1:W-:Y:S01]  /*44ad0*/  @P0 STG.E desc[UR16][R68.64], R208 ;  /* 0x000000d044000986 */ /* 0x0003e2000c101910 */
[----:B------:R-:W-:Y:S01]  /*44ae0*/  ISETP.LT.AND P2, PT, R200, UR47, !P2 ;  /* 0x0000002fc8007c0c */ /* 0x000fe2000d741270 */
[----:B------:R-:W3:Y:S01]  /*44af0*/  LDCU UR50, c[0x0][0x398] ;  /* 0x00007300ff3277ac */ /* 0x000ee20008000800 */
[----:B--2---:R-:W-:Y:S01]  /*44b00*/  IMAD.WIDE R70, R77, 0x4, R2 ;  /* 0x000000044d467825 */ /* 0x004fe200078e0202 */
[----:B------:R-:W-:Y:S01]  /*44b10*/  ISETP.GE.AND P4, PT, R0, UR54, PT ;  /* 0x0000003600007c0c */ /* 0x000fe2000bf86270 */
[----:B------:R-:W-:Y:S01]  /*44b20*/  @P6 STG.E desc[UR16][R72.64], R127 ;  /* 0x0000007f48006986 */ /* 0x000fe2000c101910 */
[----:B------:R-:W-:Y:S01]  /*44b30*/  ISETP.LT.AND P6, PT, R199, UR65, !P3 ;  /* 0x00000041c7007c0c */ /* 0x000fe2000dfc1270 */
[C---:B------:R-:W-:Y:S01]  /*44b40*/  IMAD.WIDE R74, R77.reuse, 0x4, R196 ;  /* 0x000000044d4a7825 */ /* 0x040fe200078e02c4 */
[----:B------:R-:W-:Y:S01]  /*44b50*/  ISETP.LT.AND P3, PT, R200, UR66, !P3 ;  /* 0x00000042c8007c0c */ /* 0x000fe2000df61270 */
[----:B------:R2:W-:Y:S01]  /*44b60*/  @P5 STG.E desc[UR16][R70.64], R207 ;  /* 0x000000cf46005986 */ /* 0x0005e2000c101910 */
[----:B------:R-:W3:Y:S01]  /*44b70*/  LDCU UR60, c[0x0][0x39c] ;  /* 0x00007380ff3c77ac */ /* 0x000ee20008000800 */
[----:B------:R-:W-:Y:S01]  /*44b80*/  VIADD R77, R77, UR30 ;  /* 0x0000001e4d4d7c36 */ /* 0x000fe20008000000 */
[----:B------:R-:W-:Y:S01]  /*44b90*/  ISETP.LT.AND P5, PT, R199, UR45, !P4 ;  /* 0x0000002dc7007c0c */ /* 0x000fe2000e7a1270 */
[----:B------:R-:W-:Y:S01]  /*44ba0*/  VIADD R0, R198, 0x3f ;  /* 0x0000003fc6007836 */ /* 0x000fe20000000000 */
[----:B------:R-:W3:Y:S02]  /*44bb0*/  LDCU UR59, c[0x0][0x398] ;  /* 0x00007300ff3b77ac */ /* 0x000ee40008000800 */
[C---:B------:R-:W-:Y:S01]  /*44bc0*/  IADD3 R79, PT, PT, R77.reuse, UR30, RZ ;  /* 0x0000001e4d4f7c10 */ /* 0x040fe2000fffe0ff */
[C---:B-1----:R-:W-:Y:S01]  /*44bd0*/  IMAD.WIDE R68, R77.reuse, 0x4, R2 ;  /* 0x000000044d447825 */ /* 0x042fe200078e0202 */
[----:B------:R-:W-:Y:S01]  /*44be0*/  ISETP.LT.AND P4, PT, R200, UR40, !P4 ;  /* 0x00000028c8007c0c */ /* 0x000fe2000e781270 */
[----:B------:R-:W-:Y:S01]  /*44bf0*/  @P2 STG.E desc[UR16][R74.64], R128 ;  /* 0x000000804a002986 */ /* 0x000fe2000c101910 */
[----:B------:R-:W1:Y:S01]  /*44c00*/  LDCU UR42, c[0x0][0x398] ;  /* 0x00007300ff2a77ac */ /* 0x000e620008000800 */
[----:B--2---:R-:W-:Y:S01]  /*44c10*/  IMAD.WIDE R70, R77, 0x4, R196 ;  /* 0x000000044d467825 */ /* 0x004fe200078e02c4 */
[----:B------:R-:W-:Y:S01]  /*44c20*/  ISETP.GE.AND P0, PT, R0, UR76, PT ;  /* 0x0000004c00007c0c */ /* 0x000fe2000bf06270 */
[----:B------:R-:W2:Y:S02]  /*44c30*/  LDCU UR43, c[0x0][0x39c] ;  /* 0x00007380ff2b77ac */ /* 0x000ea40008000800 */
[----:B------:R-:W-:Y:S01]  /*44c40*/  IMAD.WIDE R72, R79, 0x4, R2 ;  /* 0x000000044f487825 */ /* 0x000fe200078e0202 */
[----:B------:R1:W-:Y:S01]  /*44c50*/  @P6 STG.E desc[UR16][R68.64], R206 ;  /* 0x000000ce44006986 */ /* 0x0003e2000c101910 */
[----:B------:R-:W2:Y:S02]  /*44c60*/  LDCU UR6, c[0x0][0x398] ;  /* 0x00007300ff0677ac */ /* 0x000ea40008000800 */
[----:B------:R-:W-:Y:S01]  /*44c70*/  VIADD R0, R198, 0x40 ;  /* 0x00000040c6007836 */ /* 0x000fe20000000000 */
[----:B------:R2:W-:Y:S01]  /*44c80*/  @P3 STG.E desc[UR16][R70.64], R129 ;  /* 0x0000008146003986 */ /* 0x0005e2000c101910 */
[----:B------:R-:W3:Y:S03]  /*44c90*/  LDCU UR24, c[0x0][0x39c] ;  /* 0x00007380ff1877ac */ /* 0x000ee60008000800 */
[----:B------:R2:W-:Y:S01]  /*44ca0*/  @P5 STG.E desc[UR16][R72.64], R205 ;  /* 0x000000cd48005986 */ /* 0x0005e2000c101910 */
[----:B------:R-:W-:Y:S01]  /*44cb0*/  ISETP.LT.AND P5, PT, R199, UR22, !P0 ;  /* 0x00000016c7007c0c */ /* 0x000fe2000c7a1270 */
[----:B------:R-:W3:Y:S01]  /*44cc0*/  LDCU UR15, c[0x0][0x398] ;  /* 0x00007300ff0f77ac */ /* 0x000ee20008000800 */
[----:B------:R-:W-:Y:S01]  /*44cd0*/  ISETP.LT.AND P0, PT, R200, UR55, !P0 ;  /* 0x00000037c8007c0c */ /* 0x000fe2000c701270 */
[C---:B-1----:R-:W-:Y:S01]  /*44ce0*/  IMAD.WIDE R68, R79.reuse, 0x4, R196 ;  /* 0x000000044f447825 */ /* 0x042fe200078e02c4 */
[----:B------:R-:W-:Y:S01]  /*44cf0*/  ISETP.GE.AND P2, PT, R0, UR39, PT ;  /* 0x0000002700007c0c */ /* 0x000fe2000bf46270 */
[----:B------:R-:W1:Y:S01]  /*44d00*/  LDCU UR41, c[0x0][0x398] ;  /* 0x00007300ff2977ac */ /* 0x000e620008000800 */
[----:B------:R-:W-:Y:S01]  /*44d10*/  IADD3 R79, PT, PT, R79, UR30, RZ ;  /* 0x0000001e4f4f7c10 */ /* 0x000fe2000fffe0ff */
[----:B------:R-:W-:Y:S01]  /*44d20*/  VIADD R0, R198, 0x41 ;  /* 0x00000041c6007836 */ /* 0x000fe20000000000 */
[----:B------:R1:W-:Y:S01]  /*44d30*/  @P4 STG.E desc[UR16][R68.64], R130 ;  /* 0x0000008244004986 */ /* 0x0003e2000c101910 */
[----:B------:R-:W-:Y:S01]  /*44d40*/  ISETP.LT.AND P4, PT, R199, UR28, !P2 ;  /* 0x0000001cc7007c0c */ /* 0x000fe2000d781270 */
[----:B------:R-:W3:Y:S01]  /*44d50*/  LDCU UR37, c[0x0][0x398] ;  /* 0x00007300ff2577ac */ /* 0x000ee20008000800 */
[C---:B--2---:R-:W-:Y:S01]  /*44d60*/  IMAD.WIDE R70, R79.reuse, 0x4, R2 ;  /* 0x000000044f467825 */ /* 0x044fe200078e0202 */
[----:B------:R-:W-:Y:S01]  /*44d70*/  ISETP.GE.AND P6, PT, R0, UR63, PT ;  /* 0x0000003f00007c0c */ /* 0x000fe2000bfc6270 */
[----:B------:R-:W2:Y:S02]  /*44d80*/  LDCU UR57, c[0x0][0x39c] ;  /* 0x00007380ff3977ac */ /* 0x000ea40008000800 */
[C---:B------:R-:W-:Y:S01]  /*44d90*/  IMAD.WIDE R72, R79.reuse, 0x4, R196 ;  /* 0x000000044f487825 */ /* 0x040fe200078e02c4 */
[----:B------:R2:W-:Y:S01]  /*44da0*/  @P5 STG.E desc[UR16][R70.64], R204 ;  /* 0x000000cc46005986 */ /* 0x0005e2000c101910 */
[----:B------:R-:W3:Y:S02]  /*44db0*/  LDCU UR49, c[0x0][0x398] ;  /* 0x00007300ff3177ac */ /* 0x000ee40008000800 */
[----:B------:R-:W-:-:S02]  /*44dc0*/  VIADD R77, R79, UR30 ;  /* 0x0000001e4f4d7c36 */ /* 0x000fc40008000000 */
[----:B------:R-:W-:Y:S01]  /*44dd0*/  VIADD R0, R198, 0x42 ;  /* 0x00000042c6007836 */ /* 0x000fe20000000000 */
[----:B----4-:R-:W-:Y:S01]  /*44de0*/  ISETP.LT.AND P2, PT, R200, UR46, !P2 ;  /* 0x0000002ec8007c0c */ /* 0x010fe2000d741270 */
[----:B-1----:R-:W-:Y:S01]  /*44df0*/  IMAD.WIDE R68, R77, 0x4, R2 ;  /* 0x000000044d447825 */ /* 0x002fe200078e0202 */
[----:B------:R-:W-:Y:S01]  /*44e00*/  @P0 STG.E desc[UR16][R72.64], R131 ;  /* 0x0000008348000986 */ /* 0x000fe2000c101910 */
[----:B------:R-:W-:Y:S01]  /*44e10*/  ISETP.LT.AND P0, PT, R199, UR62, !P6 ;  /* 0x0000003ec7007c0c */ /* 0x000fe2000f701270 */
[----:B------:R-:W1:Y:S01]  /*44e20*/  LDCU UR36, c[0x0][0x398] ;  /* 0x00007300ff2477ac */ /* 0x000e620008000800 */
[----:B------:R-:W-:Y:S01]  /*44e30*/  ISETP.GE.AND P3, PT, R0, UR61, PT ;  /* 0x0000003d00007c0c */ /* 0x000fe2000bf66270 */
[C---:B------:R-:W-:Y:S01]  /*44e40*/  IMAD.WIDE R74, R77.reuse, 0x4, R196 ;  /* 0x000000044d4a7825 */ /* 0x040fe200078e02c4 */
[----:B------:R-:W-:Y:S01]  /*44e50*/  IADD3 R77, PT, PT, R77, UR30, RZ ;  /* 0x0000001e4d4d7c10 */ /* 0x000fe2000fffe0ff */
[----:B------:R4:W-:Y:S01]  /*44e60*/  @P4 STG.E desc[UR16][R68.64], R132 ;  /* 0x0000008444004986 */ /* 0x0009e2000c101910 */
[----:B------:R-:W-:Y:S01]  /*44e70*/  ISETP.LT.AND P6, PT, R200, UR53, !P6 ;  /* 0x00000035c8007c0c */ /* 0x000fe2000f7c1270 */
[----:B------:R-:W-:Y:S01]  /*44e80*/  VIADD R0, R198, 0x43 ;  /* 0x00000043c6007836 */ /* 0x000fe20000000000 */
[----:B------:R-:W-:Y:S01]  /*44e90*/  ISETP.LT.AND P4, PT, R199, UR44, !P3 ;  /* 0x0000002cc7007c0c */ /* 0x000fe2000df81270 */
[C---:B--2---:R-:W-:Y:S01]  /*44ea0*/  IMAD.WIDE R70, R77.reuse, 0x4, R2 ;  /* 0x000000044d467825 */ /* 0x044fe200078e0202 */
[----:B------:R-:W-:Y:S01]  /*44eb0*/  ISETP.LT.AND P3, PT, R200, UR64, !P3 ;  /* 0x00000040c8007c0c */ /* 0x000fe2000df61270 */
[----:B------:R-:W2:Y:S01]  /*44ec0*/  LDCU UR35, c[0x0][0x39c] ;  /* 0x00007380ff2377ac */ /* 0x000ea20008000800 */
[----:B------:R-:W-:Y:S01]  /*44ed0*/  ISETP.GE.AND P5, PT, R0, UR34, PT ;  /* 0x0000002200007c0c */ /* 0x000fe2000bfa6270 */
[C---:B------:R-:W-:Y:S01]  /*44ee0*/  VIADD R79, R77.reuse, UR30 ;  /* 0x0000001e4d4f7c36 */ /* 0x040fe20008000000 */
[----:B------:R-:W-:Y:S01]  /*44ef0*/  @P2 STG.E desc[UR16][R74.64], R4 ;  /* 0x000000044a002986 */ /* 0x000fe2000c101910 */
[----:B------:R-:W-:Y:S01]  /*44f00*/  VIADD R0, R198, 0x44 ;  /* 0x00000044c6007836 */ /* 0x000fe20000000000 */
[----:B------:R-:W1:Y:S01]  /*44f10*/  LDCU UR31, c[0x0][0x398] ;  /* 0x00007300ff1f77ac */ /* 0x000e620008000800 */
[----:B----4-:R-:W-:Y:S01]  /*44f20*/  IMAD.WIDE R68, R77, 0x4, R196 ;  /* 0x000000044d447825 */ /* 0x010fe200078e02c4 */
[----:B------:R4:W-:Y:S01]  /*44f30*/  @P0 STG.E desc[UR16][R70.64], R133 ;  /* 0x0000008546000986 */ /* 0x0009e2000c101910 */
[----:B------:R-:W1:Y:S02]  /*44f40*/  LDCU UR20, c[0x0][0x398] ;  /* 0x00007300ff1477ac */ /* 0x000e640008000800 */
[----:B------:R-:W-:Y:S01]  /*44f50*/  IMAD.WIDE R72, R79, 0x4, R2 ;  /* 0x000000044f487825 */ /* 0x000fe200078e0202 */
[----:B------:R-:W-:Y:S01]  /*44f60*/  ISETP.GE.AND P2, PT, R0, UR52, PT ;  /* 0x0000003400007c0c */ /* 0x000fe2000bf46270 */
[----:B------:R1:W-:Y:S01]  /*44f70*/  @P6 STG.E desc[UR16][R68.64], R5 ;  /* 0x0000000544006986 */ /* 0x0003e2000c101910 */
[----:B------:R-:W-:Y:S01]  /*44f80*/  ISETP.LT.AND P6, PT, R199, UR38, !P5 ;  /* 0x00000026c7007c0c */ /* 0x000fe2000efc1270 */
[----:B------:R-:W1:Y:S01]  /*44f90*/  LDCU UR54, c[0x0][0x39c] ;  /* 0x00007380ff3677ac */ /* 0x000e620008000800 */
[----:B------:R-:W2:Y:S01]  /*44fa0*/  LDCU UR56, c[0x0][0x398] ;  /* 0x00007300ff3877ac */ /* 0x000ea20008000800 */
[C---:B----4-:R-:W-:Y:S01]  /*44fb0*/  IMAD.WIDE R70, R79.reuse, 0x4, R196 ;  /* 0x000000044f467825 */ /* 0x050fe200078e02c4 */
[----:B------:R-:W-:Y:S01]  /*44fc0*/  @P4 STG.E desc[UR16][R72.64], R134 ;  /* 0x0000008648004986 */ /* 0x000fe2000c101910 */
[C---:B------:R-:W-:Y:S01]  /*44fd0*/  ISETP.LT.AND P5, PT, R200.reuse, UR11, !P5 ;  /* 0x0000000bc8007c0c */ /* 0x040fe2000efa1270 */
[----:B------:R-:W4:Y:S01]  /*44fe0*/  LDCU UR58, c[0x0][0x39c] ;  /* 0x00007380ff3a77ac */ /* 0x000f220008000800 */
[----:B------:R-:W-:Y:S01]  /*44ff0*/  VIADD R79, R79, UR30 ;  /* 0x0000001e4f4f7c36 */ /* 0x000fe20008000000 */
[----:B------:R2:W-:Y:S01]  /*45000*/  @P3 STG.E desc[UR16][R70.64], R6 ;  /* 0x0000000646003986 */ /* 0x0005e2000c101910 */
[----:B------:R-:W-:Y:S01]  /*45010*/  ISETP.LT.AND P3, PT, R199, UR18, !P2 ;  /* 0x00000012c7007c0c */ /* 0x000fe2000d761270 */
[----:B------:R-:W3:Y:S01]  /*45020*/  LDCU UR14, c[0x0][0x398] ;  /* 0x00007300ff0e77ac */ /* 0x000ee20008000800 */
[----:B------:R-:W-:-:S02]  /*45030*/  ISETP.LT.AND P2, PT, R200, UR12, !P2 ;  /* 0x0000000cc8007c0c */ /* 0x000fc4000d741270 */
[----:B------:R-:W-:Y:S01]  /*45040*/  IADD3 R0, PT, PT, R198, 0x45, RZ ;  /* 0x00000045c6007810 */ /* 0x000fe20007ffe0ff */
[C---:B------:R-:W-:Y:S01]  /*45050*/  VIADD R75, R79.reuse, UR30 ;  /* 0x0000001e4f4b7c36 */ /* 0x040fe20008000000 */
[----:B------:R-:W4:Y:S01]  /*45060*/  LDCU UR47, c[0x0][0x398] ;  /* 0x00007300ff2f77ac */ /* 0x000f220008000800 */
[C---:B-1----:R-:W-:Y:S01]  /*45070*/  IMAD.WIDE R4, R79.reuse, 0x4, R2 ;  /* 0x000000044f047825 */ /* 0x042fe200078e0202 */
[----:B------:R-:W-:Y:S01]  /*45080*/  ISETP.GE.AND P0, PT, R0, UR32, PT ;  /* 0x0000002000007c0c */ /* 0x000fe2000bf06270 */
[----:B------:R-:W1:Y:S02]  /*45090*/  LDCU UR39, c[0x0][0x39c] ;  /* 0x00007380ff2777ac */ /* 0x000e640008000800 */
[----:B------:R-:W-:Y:S02]  /*450a0*/  VIADD R0, R198, 0x46 ;  /* 0x00000046c6007836 */ /* 0x000fe40000000000 */
[----:B------:R-:W-:Y:S01]  /*450b0*/  IMAD.WIDE R68, R79, 0x4, R196 ;  /* 0x000000044f447825 */ /* 0x000fe200078e02c4 */
[----:B------:R1:W-:Y:S01]  /*450c0*/  @P6 STG.E desc[UR16][R4.64], R135 ;  /* 0x0000008704006986 */ /* 0x0003e2000c101910 */
[----:B------:R-:W1:Y:S02]  /*450d0*/  LDCU UR45, c[0x0][0x398] ;  /* 0x00007300ff2d77ac */ /* 0x000e640008000800 */
[C---:B--2---:R-:W-:Y:S01]  /*450e0*/  IMAD.WIDE R70, R75.reuse, 0x4, R2 ;  /* 0x000000044b467825 */ /* 0x044fe200078e0202 */
[----:B------:R-:W-:Y:S01]  /*450f0*/  ISETP.GE.AND P4, PT, R0, UR48, PT ;  /* 0x0000003000007c0c */ /* 0x000fe2000bf86270 */
[----:B------:R-:W2:Y:S02]  /*45100*/  LDCU UR63, c[0x0][0x398] ;  /* 0x00007300ff3f77ac */ /* 0x000ea40008000800 */
[----:B------:R-:W-:Y:S01]  /*45110*/  IMAD.WIDE R72, R75, 0x4, R196 ;  /* 0x000000044b487825 */ /* 0x000fe200078e02c4 */
[----:B------:R1:W-:Y:S01]  /*45120*/  @P5 STG.E desc[UR16][R68.64], R7 ;  /* 0x0000000744005986 */ /* 0x0003e2000c101910 */
[----:B---3--:R-:W-:Y:S01]  /*45130*/  ISETP.LT.AND P5, PT, R199, UR51, !P0 ;  /* 0x00000033c7007c0c */ /* 0x008fe2000c7a1270 */
[----:B------:R-:W3:Y:S02]  /*45140*/  LDCU UR40, c[0x0][0x398] ;  /* 0x00007300ff2877ac */ /* 0x000ee40008000800 */
[----:B------:R-:W-:Y:S01]  /*45150*/  @P3 STG.E desc[UR16][R70.64], R136 ;  /* 0x0000008846003986 */ /* 0x000fe2000c101910 */
[----:B------:R-:W-:Y:S01]  /*45160*/  VIADD R75, R75, UR30 ;  /* 0x0000001e4b4b7c36 */ /* 0x000fe20008000000 */
[----:B------:R-:W-:Y:S01]  /*45170*/  ISETP.LT.AND P3, PT, R199, UR26, !P4 ;  /* 0x0000001ac7007c0c */ /* 0x000fe2000e761270 */
[----:B------:R-:W2:Y:S01]  /*45180*/  LDCU UR22, c[0x0][0x39c] ;  /* 0x00007380ff1677ac */ /* 0x000ea20008000800 */
[----:B------:R-:W-:Y:S01]  /*45190*/  @P2 STG.E desc[UR16][R72.64], R8 ;  /* 0x0000000848002986 */ /* 0x000fe2000c101910 */
[----:B------:R-:W-:Y:S01]  /*451a0*/  ISETP.LT.AND P2, PT, R200, UR33, !P0 ;  /* 0x00000021c8007c0c */ /* 0x000fe2000c741270 */
[C---:B------:R-:W-:Y:S01]  /*451b0*/  VIADD R77, R75.reuse, UR30 ;  /* 0x0000001e4b4d7c36 */ /* 0x040fe20008000000 */
[----:B------:R-:W-:Y:S01]  /*451c0*/  IADD3 R0, PT, PT, R198, 0x47, RZ ;  /* 0x00000047c6007810 */ /* 0x000fe20007ffe0ff */
[C---:B-1----:R-:W-:Y:S01]  /*451d0*/  IMAD.WIDE R4, R75.reuse, 0x4, R2 ;  /* 0x000000044b047825 */ /* 0x042fe200078e0202 */
[----:B------:R-:W-:Y:S01]  /*451e0*/  ISETP.LT.AND P4, PT, R200, UR50, !P4 ;  /* 0x00000032c8007c0c */ /* 0x000fe2000e781270 */
[----:B------:R-:W1:Y:S02]  /*451f0*/  LDCU UR34, c[0x0][0x39c] ;  /* 0x00007380ff2277ac */ /* 0x000e640008000800 */
[----:B------:R-:W-:Y:S01]  /*45200*/  IMAD.WIDE R6, R75, 0x4, R196 ;  /* 0x000000044b067825 */ /* 0x000fe200078e02c4 */
[----:B------:R-:W-:Y:S01]  /*45210*/  ISETP.GE.AND P6, PT, R0, UR60, PT ;  /* 0x0000003c00007c0c */ /* 0x000fe2000bfc6270 */
[----:B------:R-:W1:Y:S02]  /*45220*/  LDCU UR55, c[0x0][0x398] ;  /* 0x00007300ff3777ac */ /* 0x000e640008000800 */
[----:B------:R-:W-:Y:S01]  /*45230*/  IMAD.WIDE R68, R77, 0x4, R2 ;  /* 0x000000044d447825 */ /* 0x000fe200078e0202 */
[----:B------:R2:W-:Y:S01]  /*45240*/  @P5 STG.E desc[UR16][R4.64], R137 ;  /* 0x0000008904005986 */ /* 0x0005e2000c101910 */
[----:B------:R-:W-:Y:S01]  /*45250*/  IADD3 R0, PT, PT, R198, 0x48, RZ ;  /* 0x00000048c6007810 */ /* 0x000fe20007ffe0ff */
[----:B------:R-:W1:Y:S02]  /*45260*/  LDCU UR28, c[0x0][0x398] ;  /* 0x00007300ff1c77ac */ /* 0x000e640008000800 */
[----:B------:R1:W-:Y:S01]  /*45270*/  @P2 STG.E desc[UR16][R6.64], R9 ;  /* 0x0000000906002986 */ /* 0x0003e2000c101910 */
[----:B------:R-:W3:Y:S03]  /*45280*/  LDCU UR46, c[0x0][0x398] ;  /* 0x00007300ff2e77ac */ /* 0x000ee60008000800 */
[----:B------:R-:W-:Y:S01]  /*45290*/  @P3 STG.E desc[UR16][R68.64], R138 ;  /* 0x0000008a44003986 */ /* 0x000fe2000c101910 */
        /* <DEDUP_REMOVED lines=8> */
[----:B------:R-:W-:Y:S01]  /*45320*/  VIADD R0, R198, 0x49 ;  /* 0x00000049c6007836 */ /* 0x000fe20000000000 */
[----:B------:R-:W-:Y:S01]  /*45330*/  ISETP.LT.AND P4, PT, R199, UR6, !P0 ;  /* 0x00000006c7007c0c */ /* 0x000fe2000c781270 */
[C---:B-1----:R-:W-:Y:S01]  /*45340*/  IMAD.WIDE R6, R77.reuse, 0x4, R2 ;  /* 0x000000044d067825 */ /* 0x042fe200078e0202 */
[C---:B------:R-:W-:Y:S01]  /*45350*/  IADD3 R71, PT, PT, R77.reuse, UR30, RZ ;  /* 0x0000001e4d477c10 */ /* 0x040fe2000fffe0ff */
[----:B------:R-:W1:Y:S02]  /*45360*/  LDCU UR44, c[0x0][0x398] ;  /* 0x00007300ff2c77ac */ /* 0x000e640008000800 */
[----:B------:R-:W-:Y:S01]  /*45370*/  IMAD.WIDE R8, R77, 0x4, R196 ;  /* 0x000000044d087825 */ /* 0x000fe200078e02c4 */
[----:B------:R-:W-:Y:S01]  /*45380*/  ISETP.GE.AND P5, PT, R0, UR24, PT ;  /* 0x0000001800007c0c */ /* 0x000fe2000bfa6270 */
[----:B------:R1:W-:Y:S01]  /*45390*/  @P3 STG.E desc[UR16][R6.64], R139 ;  /* 0x0000008b06003986 */ /* 0x0003e2000c101910 */
[----:B------:R-:W-:Y:S01]  /*453a0*/  IADD3 R0, PT, PT, R198, 0x4a, RZ ;  /* 0x0000004ac6007810 */ /* 0x000fe20007ffe0ff */
[----:B------:R-:W2:Y:S01]  /*453b0*/  LDCU UR53, c[0x0][0x398] ;  /* 0x00007300ff3577ac */ /* 0x000ea20008000800 */
[C---:B------:R-:W-:Y:S01]  /*453c0*/  ISETP.LT.AND P0, PT, R200.reuse, UR15, !P0 ;  /* 0x0000000fc8007c0c */ /* 0x040fe2000c701270 */
[----:B------:R1:W-:Y:S01]  /*453d0*/  @P6 STG.E desc[UR16][R8.64], R11 ;  /* 0x0000000b08006986 */ /* 0x0003e2000c101910 */
[----:B---3--:R-:W-:Y:S01]  /*453e0*/  IMAD.WIDE R4, R71, 0x4, R2 ;  /* 0x0000000447047825 */ /* 0x008fe200078e0202 */
[----:B------:R-:W-:Y:S01]  /*453f0*/  ISETP.LT.AND P6, PT, R199, UR41, !P5 ;  /* 0x00000029c7007c0c */ /* 0x000fe2000efc1270 */
[----:B------:R-:W3:Y:S01]  /*45400*/  LDCU UR32, c[0x0][0x398] ;  /* 0x00007300ff2077ac */ /* 0x000ee20008000800 */
[----:B------:R-:W-:Y:S01]  /*45410*/  ISETP.LT.AND P5, PT, R200, UR37, !P5 ;  /* 0x00000025c8007c0c */ /* 0x000fe2000efa1270 */
[C---:B------:R-:W-:Y:S01]  /*45420*/  IMAD.WIDE R68, R71.reuse, 0x4, R196 ;  /* 0x0000000447447825 */ /* 0x040fe200078e02c4 */
[----:B------:R-:W-:Y:S01]  /*45430*/  ISETP.GE.AND P2, PT, R0, UR57, PT ;  /* 0x0000003900007c0c */ /* 0x000fe2000bf46270 */
[----:B------:R2:W-:Y:S01]  /*45440*/  @P4 STG.E desc[UR16][R4.64], R140 ;  /* 0x0000008c04004986 */ /* 0x0005e2000c101910 */
[----:B------:R-:W3:Y:S01]  /*45450*/  LDCU UR11, c[0x0][0x398] ;  /* 0x00007300ff0b77ac */ /* 0x000ee20008000800 */
[----:B------:R-:W-:Y:S01]  /*45460*/  VIADD R71, R71, UR30 ;  /* 0x0000001e47477c36 */ /* 0x000fe20008000000 */
[----:B------:R-:W-:Y:S01]  /*45470*/  ISETP.LT.AND P4, PT, R199, UR49, !P2 ;  /* 0x00000031c7007c0c */ /* 0x000fe2000d781270 */
[----:B------:R-:W-:Y:S01]  /*45480*/  VIADD R0, R198, 0x4b ;  /* 0x0000004bc6007836 */ /* 0x000fe20000000000 */
[----:B------:R-:W-:Y:S01]  /*45490*/  ISETP.LT.AND P2, PT, R200, UR36, !P2 ;  /* 0x00000024c8007c0c */ /* 0x000fe2000d741270 */
[C---:B-1----:R-:W-:Y:S01]  /*454a0*/  IMAD.WIDE R6, R71.reuse, 0x4, R2 ;  /* 0x0000000447067825 */ /* 0x042fe200078e0202 */
[C---:B------:R-:W-:Y:S01]  /*454b0*/  IADD3 R11, PT, PT, R71.reuse, UR30, RZ ;  /* 0x0000001e470b7c10 */ /* 0x040fe2000fffe0ff */
[----:B------:R-:W-:Y:S01]  /*454c0*/  @P0 STG.E desc[UR16][R68.64], R12 ;  /* 0x0000000c44000986 */ /* 0x000fe2000c101910 */
[----:B------:R-:W-:Y:S01]  /*454d0*/  ISETP.GE.AND P3, PT, R0, UR35, PT ;  /* 0x0000002300007c0c */ /* 0x000fe2000bf66270 */
[----:B------:R-:W1:Y:S01]  /*454e0*/  LDCU UR12, c[0x0][0x398] ;  /* 0x00007300ff0c77ac */ /* 0x000e620008000800 */
[----:B--2---:R-:W-:Y:S01]  /*454f0*/  IMAD.WIDE R4, R71, 0x4, R196 ;  /* 0x0000000447047825 */ /* 0x004fe200078e02c4 */
[----:B------:R2:W-:Y:S01]  /*45500*/  @P6 STG.E desc[UR16][R6.64], R141 ;  /* 0x0000008d06006986 */ /* 0x0005e2000c101910 */
[----:B------:R-:W1:Y:S02]  /*45510*/  LDCU UR48, c[0x0][0x39c] ;  /* 0x00007380ff3077ac */ /* 0x000e640008000800 */
[----:B------:R-:W-:Y:S01]  /*45520*/  VIADD R0, R198, 0x4c ;  /* 0x0000004cc6007836 */ /* 0x000fe20000000000 */
[----:B------:R1:W-:Y:S01]  /*45530*/  @P5 STG.E desc[UR16][R4.64], R13 ;  /* 0x0000000d04005986 */ /* 0x0003e2000c101910 */
[----:B------:R-:W-:Y:S01]  /*45540*/  IMAD.WIDE R8, R11, 0x4, R2 ;  /* 0x000000040b087825 */ /* 0x000fe200078e0202 */
[----:B------:R-:W-:Y:S01]  /*45550*/  ISETP.LT.AND P5, PT, R199, UR31, !P3 ;  /* 0x0000001fc7007c0c */ /* 0x000fe2000dfa1270 */
[----:B------:R-:W3:Y:S01]  /*45560*/  LDCU UR18, c[0x0][0x398] ;  /* 0x00007300ff1277ac */ /* 0x000ee20008000800 */
[----:B------:R-:W-:-:S02]  /*45570*/  ISETP.LT.AND P3, PT, R200, UR20, !P3 ;  /* 0x00000014c8007c0c */ /* 0x000fc4000df61270 */
[----:B------:R-:W-:Y:S01]  /*45580*/  ISETP.GE.AND P0, PT, R0, UR54, PT ;  /* 0x0000003600007c0c */ /* 0x000fe2000bf06270 */
[----:B------:R-:W3:Y:S01]  /*45590*/  LDCU UR26, c[0x0][0x398] ;  /* 0x00007300ff1a77ac */ /* 0x000ee20008000800 */
[C---:B--2---:R-:W-:Y:S01]  /*455a0*/  IMAD.WIDE R6, R11.reuse, 0x4, R196 ;  /* 0x000000040b067825 */ /* 0x044fe200078e02c4 */
[----:B------:R-:W-:Y:S01]  /*455b0*/  IADD3 R11, PT, PT, R11, UR30, RZ ;  /* 0x0000001e0b0b7c10 */ /* 0x000fe2000fffe0ff */
[----:B------:R2:W-:Y:S01]  /*455c0*/  @P4 STG.E desc[UR16][R8.64], R142 ;  /* 0x0000008e08004986 */ /* 0x0005e2000c101910 */
[----:B------:R-:W3:Y:S01]  /*455d0*/  LDCU UR33, c[0x0][0x39c] ;  /* 0x00007380ff2177ac */ /* 0x000ee20008000800 */
[----:B------:R-:W-:Y:S02]  /*455e0*/  VIADD R0, R198, 0x4d ;  /* 0x0000004dc6007836 */ /* 0x000fe40000000000 */
[----:B------:R3:W-:Y:S01]  /*455f0*/  @P2 STG.E desc[UR16][R6.64], R14 ;  /* 0x0000000e06002986 */ /* 0x0007e2000c101910 */
[----:B------:R-:W-:Y:S01]  /*45600*/  ISETP.LT.AND P2, PT, R199, UR56, !P0 ;  /* 0x00000038c7007c0c */ /* 0x000fe2000c741270 */
[C---:B-1----:R-:W-:Y:S01]  /*45610*/  IMAD.WIDE R4, R11.reuse, 0x4, R2 ;  /* 0x000000040b047825 */ /* 0x042fe200078e0202 */
[----:B----4-:R-:W-:Y:S01]  /*45620*/  ISETP.GE.AND P6, PT, R0, UR58, PT ;  /* 0x0000003a00007c0c */ /* 0x010fe2000bfc6270 */
[----:B------:R-:W1:Y:S02]  /*45630*/  LDCU UR24, c[0x0][0x398] ;  /* 0x00007300ff1877ac */ /* 0x000e640008000800 */
[----:B------:R-:W-:-:S02]  /*45640*/  VIADD R13, R11, UR30 ;  /* 0x0000001e0b0d7c36 */ /* 0x000fc40008000000 */
[----:B--2---:R-:W-:Y:S01]  /*45650*/  IMAD.WIDE R8, R11, 0x4, R196 ;  /* 0x000000040b087825 */ /* 0x004fe200078e02c4 */
[----:B------:R2:W-:Y:S01]  /*45660*/  @P5 STG.E desc[UR16][R4.64], R143 ;  /* 0x0000008f04005986 */ /* 0x0005e2000c101910 */
[----:B------:R-:W4:Y:S02]  /*45670*/  LDCU UR50, c[0x0][0x39c] ;  /* 0x00007380ff3277ac */ /* 0x000f240008000800 */
[----:B------:R-:W-:Y:S01]  /*45680*/  VIADD R0, R198, 0x4e ;  /* 0x0000004ec6007836 */ /* 0x000fe20000000000 */
[----:B------:R-:W-:Y:S01]  /*45690*/  ISETP.LT.AND P0, PT, R200, UR14, !P0 ;  /* 0x0000000ec8007c0c */ /* 0x000fe2000c701270 */
[----:B---3--:R-:W-:Y:S01]  /*456a0*/  IMAD.WIDE R6, R13, 0x4, R2 ;  /* 0x000000040d067825 */ /* 0x008fe200078e0202 */
[----:B------:R3:W-:Y:S01]  /*456b0*/  @P3 STG.E desc[UR16][R8.64], R15 ;  /* 0x0000000f08003986 */ /* 0x0007e2000c101910 */
        /* <DEDUP_REMOVED lines=13> */
[C---:B---3--:R-:W-:Y:S01]  /*45790*/  VIADD R15, R13.reuse, UR30 ;  /* 0x0000001e0d0f7c36 */ /* 0x048fe20008000000 */
[----:B------:R-:W-:Y:S01]  /*457a0*/  @P0 STG.E desc[UR16][R10.64], R16 ;  /* 0x000000100a000986 */ /* 0x000fe2000c101910 */
        /* <DEDUP_REMOVED lines=10> */
[----:B------:R-:W-:Y:S01]  /*45850*/  ISETP.LT.AND P5, PT, R200, UR28, !P5 ;  /* 0x0000001cc8007c0c */ /* 0x000fe2000efa1270 */
[----:B------:R-:W2:Y:S01]  /*45860*/  LDCU UR35, c[0x0][0x398] ;  /* 0x00007300ff2377ac */ /* 0x000ea20008000800 */
[C---:B----4-:R-:W-:Y:S01]  /*45870*/  IMAD.WIDE R4, R15.reuse, 0x4, R196 ;  /* 0x000000040f047825 */ /* 0x050fe200078e02c4 */
[----:B------:R4:W-:Y:S01]  /*45880*/  @P2 STG.E desc[UR16][R8.64], R146 ;  /* 0x0000009208002986 */ /* 0x0009e2000c101910 */
[----:B------:R-:W-:Y:S01]  /*45890*/  IADD3 R0, PT, PT, R198, 0x51, RZ ;  /* 0x00000051c6007810 */ /* 0x000fe20007ffe0ff */
[----:B------:R-:W2:Y:S01]  /*458a0*/  LDCU UR49, c[0x0][0x39c] ;  /* 0x00007380ff3177ac */ /* 0x000ea20008000800 */
[----:B------:R-:W-:Y:S01]  /*458b0*/  VIADD R15, R15, UR30 ;  /* 0x0000001e0f0f7c36 */ /* 0x000fe20008000000 */
[----:B------:R2:W-:Y:S01]  /*458c0*/  @P4 STG.E desc[UR16][R4.64], R18 ;  /* 0x0000001204004986 */ /* 0x0005e2000c101910 */
[----:B------:R-:W-:Y:S01]  /*458d0*/  ISETP.LT.AND P4, PT, R199, UR46, !P0 ;  /* 0x0000002ec7007c0c */ /* 0x000fe2000c781270 */
[----:B------:R-:W3:Y:S01]  /*458e0*/  LDCU UR37, c[0x0][0x398] ;  /* 0x00007300ff2577ac */ /* 0x000ee20008000800 */
[----:B------:R-:W-:Y:S01]  /*458f0*/  ISETP.GE.AND P3, PT, R0, UR52, PT ;  /* 0x0000003400007c0c */ /* 0x000fe2000bf66270 */
[----:B------:R-:W-:-:S02]  /*45900*/  VIADD R13, R15, UR30 ;  /* 0x0000001e0f0d7c36 */ /* 0x000fc40008000000 */
[----:B------:R-:W-:Y:S01]  /*45910*/  VIADD R0, R198, 0x52 ;  /* 0x00000052c6007836 */ /* 0x000fe20000000000 */
[----:B------:R-:W3:Y:S01]  /*45920*/  LDCU UR36, c[0x0][0x398] ;  /* 0x00007300ff2477ac */ /* 0x000ee20008000800 */
[C---:B-1----:R-:W-:Y:S01]  /*45930*/  IMAD.WIDE R6, R15.reuse, 0x4, R2 ;  /* 0x000000040f067825 */ /* 0x042fe200078e0202 */
[----:B------:R-:W1:Y:S03]  /*45940*/  LDCU UR39, c[0x0][0x39c] ;  /* 0x00007380ff2777ac */ /* 0x000e660008000800 */
[----:B----4-:R-:W-:Y:S01]  /*45950*/  IMAD.WIDE R8, R15, 0x4, R196 ;  /* 0x000000040f087825 */ /* 0x010fe200078e02c4 */
[----:B------:R-:W-:Y:S01]  /*45960*/  ISETP.GE.AND P2, PT, R0, UR38, PT ;  /* 0x0000002600007c0c */ /* 0x000fe2000bf46270 */
[----:B------:R4:W-:Y:S01]  /*45970*/  @P6 STG.E desc[UR16][R6.64], R147 ;  /* 0x0000009306006986 */ /* 0x0009e2000c101910 */
[----:B------:R-:W1:Y:S01]  /*45980*/  LDCU UR20, c[0x0][0x398] ;  /* 0x00007300ff1477ac */ /* 0x000e620008000800 */
[----:B--2---:R-:W-:Y:S01]  /*45990*/  IMAD.WIDE R4, R13, 0x4, R2 ;  /* 0x000000040d047825 */ /* 0x004fe200078e0202 */
[C---:B------:R-:W-:Y:S01]  /*459a0*/  ISETP.LT.AND P0, PT, R200.reuse, UR44, !P0 ;  /* 0x0000002cc8007c0c */ /* 0x040fe2000c701270 */
[----:B------:R-:W-:Y:S01]  /*459b0*/  @P5 STG.E desc[UR16][R8.64], R19 ;  /* 0x0000001308005986 */ /* 0x000fe2000c101910 */
[----:B------:R-:W-:Y:S01]  /*459c0*/  ISETP.LT.AND P5, PT, R199, UR53, !P3 ;  /* 0x00000035c7007c0c */ /* 0x000fe2000dfa1270 */
[----:B------:R-:W-:Y:S01]  /*459d0*/  IMAD.WIDE R10, R13, 0x4, R196 ;  /* 0x000000040d0a7825 */ /* 0x000fe200078e02c4 */
[----:B------:R-:W-:Y:S01]  /*459e0*/  ISETP.LT.AND P3, PT, R200, UR32, !P3 ;  /* 0x00000020c8007c0c */ /* 0x000fe2000df61270 */
[----:B------:R2:W-:Y:S01]  /*459f0*/  @P4 STG.E desc[UR16][R4.64], R148 ;  /* 0x0000009404004986 */ /* 0x0005e2000c101910 */
[----:B------:R-:W-:Y:S01]  /*45a00*/  ISETP.LT.AND P4, PT, R199, UR11, !P2 ;  /* 0x0000000bc7007c0c */ /* 0x000fe2000d781270 */
[----:B------:R-:W-:Y:S01]  /*45a10*/  VIADD R13, R13, UR30 ;  /* 0x0000001e0d0d7c36 */ /* 0x000fe20008000000 */
[----:B------:R-:W-:Y:S01]  /*45a20*/  IADD3 R0, PT, PT, R198, 0x53, RZ ;  /* 0x00000053c6007810 */ /* 0x000fe20007ffe0ff */
[----:B------:R-:W1:Y:S02]  /*45a30*/  LDCU UR47, c[0x0][0x39c] ;  /* 0x00007380ff2f77ac */ /* 0x000e640008000800 */
[----:B------:R-:W-:-:S02]  /*45a40*/  VIADD R15, R13, UR30 ;  /* 0x0000001e0d0f7c36 */ /* 0x000fc40008000000 */
[C---:B----4-:R-:W-:Y:S01]  /*45a50*/  IMAD.WIDE R6, R13.reuse, 0x4, R2 ;  /* 0x000000040d067825 */ /* 0x050fe200078e0202 */
[----:B------:R-:W-:Y:S01]  /*45a60*/  ISETP.GE.AND P6, PT, R0, UR48, PT ;  /* 0x0000003000007c0c */ /* 0x000fe2000bfc6270 */
[----:B------:R-:W-:Y:S01]  /*45a70*/  @P0 STG.E desc[UR16][R10.64], R20 ;  /* 0x000000140a000986 */ /* 0x000fe2000c101910 */
[----:B------:R-:W4:Y:S01]  /*45a80*/  LDCU UR14, c[0x0][0x398] ;  /* 0x00007300ff0e77ac */ /* 0x000f220008000800 */
[----:B--2---:R-:W-:Y:S01]  /*45a90*/  IMAD.WIDE R4, R13, 0x4, R196 ;  /* 0x000000040d047825 */ /* 0x004fe200078e02c4 */
[----:B------:R-:W-:Y:S01]  /*45aa0*/  ISETP.LT.AND P2, PT, R200, UR12, !P2 ;  /* 0x0000000cc8007c0c */ /* 0x000fe2000d741270 */
[----:B------:R-:W2:Y:S02]  /*45ab0*/  LDCU UR22, c[0x0][0x398] ;  /* 0x00007300ff1677ac */ /* 0x000ea40008000800 */
[----:B------:R-:W-:Y:S01]  /*45ac0*/  IMAD.WIDE R8, R15, 0x4, R2 ;  /* 0x000000040f087825 */ /* 0x000fe200078e0202 */
[----:B------:R1:W-:Y:S01]  /*45ad0*/  @P5 STG.E desc[UR16][R6.64], R149 ;  /* 0x0000009506005986 */ /* 0x0003e2000c101910 */
[----:B------:R-:W-:Y:S01]  /*45ae0*/  IADD3 R0, PT, PT, R198, 0x54, RZ ;  /* 0x00000054c6007810 */ /* 0x000fe20007ffe0ff */
[----:B------:R-:W2:Y:S02]  /*45af0*/  LDCU UR31, c[0x0][0x398] ;  /* 0x00007300ff1f77ac */ /* 0x000ea40008000800 */
        /* <DEDUP_REMOVED lines=8> */
[----:B------:R-:W1:Y:S02]  /*45b80*/  LDCU UR45, c[0x0][0x398] ;  /* 0x00007300ff2d77ac */ /* 0x000e640008000800 */
[----:B------:R-:W-:-:S02]  /*45b90*/  VIADD R15, R15, UR30 ;  /* 0x0000001e0f0f7c36 */ /* 0x000fc40008000000 */
[----:B------:R-:W-:Y:S01]  /*45ba0*/  VIADD R0, R198, 0x55 ;  /* 0x00000055c6007836 */ /* 0x000fe20000000000 */
[----:B------:R1:W-:Y:S01]  /*45bb0*/  @P2 STG.E desc[UR16][R6.64], R22 ;  /* 0x0000001606002986 */ /* 0x0003e2000c101910 */
[----:B--2---:R-:W-:Y:S01]  /*45bc0*/  IMAD.WIDE R4, R15, 0x4, R2 ;  /* 0x000000040f047825 */ /* 0x004fe200078e0202 */
[----:B------:R-:W-:Y:S01]  /*45bd0*/  ISETP.LT.AND P2, PT, R199, UR24, !P0 ;  /* 0x00000018c7007c0c */ /* 0x000fe2000c741270 */
[----:B------:R-:W2:Y:S02]  /*45be0*/  LDCU UR38, c[0x0][0x39c] ;  /* 0x00007380ff2677ac */ /* 0x000ea40008000800 */
[C---:B------:R-:W-:Y:S01]  /*45bf0*/  IMAD.WIDE R8, R15.reuse, 0x4, R196 ;  /* 0x000000040f087825 */ /* 0x040fe200078e02c4 */
[----:B------:R-:W-:Y:S01]  /*45c00*/  ISETP.GE.AND P5, PT, R0, UR50, PT ;  /* 0x0000003200007c0c */ /* 0x000fe2000bfa6270 */
[----:B------:R2:W-:Y:S01]  /*45c10*/  @P4 STG.E desc[UR16][R4.64], R151 ;  /* 0x0000009704004986 */ /* 0x0005e2000c101910 */
[----:B------:R-:W-:Y:S01]  /*45c20*/  IADD3 R13, PT, PT, R15, UR30, RZ ;  /* 0x0000001e0f0d7c10 */ /* 0x000fe2000fffe0ff */
[----:B------:R-:W2:Y:S01]  /*45c30*/  LDCU UR51, c[0x0][0x398] ;  /* 0x00007300ff3377ac */ /* 0x000ea20008000800 */
[----:B------:R-:W-:Y:S01]  /*45c40*/  ISETP.LT.AND P0, PT, R200, UR43, !P0 ;  /* 0x0000002bc8007c0c */ /* 0x000fe2000c701270 */
[----:B------:R-:W-:Y:S01]  /*45c50*/  @P6 STG.E desc[UR16][R8.64], R23 ;  /* 0x0000001708006986 */ /* 0x000fe2000c101910 */
[----:B------:R-:W-:Y:S01]  /*45c60*/  ISETP.LT.AND P6, PT, R199, UR42, !P5 ;  /* 0x0000002ac7007c0c */ /* 0x000fe2000efc1270 */
[----:B------:R-:W4:Y:S01]  /*45c70*/  LDCU UR44, c[0x0][0x398] ;  /* 0x00007300ff2c77ac */ /* 0x000f220008000800 */
[----:B------:R-:W-:-:S02]  /*45c80*/  IADD3 R0, PT, PT, R198, 0x56, RZ ;  /* 0x00000056c6007810 */ /* 0x000fc40007ffe0ff */
[----:B---3--:R-:W-:Y:S01]  /*45c90*/  ISETP.LT.AND P5, PT, R200, UR6, !P5 ;  /* 0x00000006c8007c0c */ /* 0x008fe2000efa1270 */
[C---:B-1----:R-:W-:Y:S01]  /*45ca0*/  IMAD.WIDE R6, R13.reuse, 0x4, R2 ;  /* 0x000000040d067825 */ /* 0x042fe200078e0202 */
[----:B------:R-:W-:Y:S01]  /*45cb0*/  ISETP.GE.AND P3, PT, R0, UR41, PT ;  /* 0x0000002900007c0c */ /* 0x000fe2000bf66270 */
[----:B------:R-:W1:Y:S02]  /*45cc0*/  LDCU UR28, c[0x0][0x39c] ;  /* 0x00007380ff1c77ac */ /* 0x000e640008000800 */
[C---:B------:R-:W-:Y:S01]  /*45cd0*/  IMAD.WIDE R10, R13.reuse, 0x4, R196 ;  /* 0x000000040d0a7825 */ /* 0x040fe200078e02c4 */
[----:B------:R3:W-:Y:S01]  /*45ce0*/  @P2 STG.E desc[UR16][R6.64], R152 ;  /* 0x0000009806002986 */ /* 0x0007e2000c101910 */
[----:B------:R-:W1:Y:S02]  /*45cf0*/  LDCU UR46, c[0x0][0x398] ;  /* 0x00007300ff2e77ac */ /* 0x000e640008000800 */
[----:B------:R-:W-:Y:S02]  /*45d00*/  VIADD R13, R13, UR30 ;  /* 0x0000001e0d0d7c36 */ /* 0x000fe40008000000 */
[----:B------:R-:W-:Y:S01]  /*45d10*/  VIADD R0, R198, 0x57 ;  /* 0x00000057c6007836 */ /* 0x000fe20000000000 */
[----:B------:R-:W1:Y:S01]  /*45d20*/  LDCU UR11, c[0x0][0x39c] ;  /* 0x00007380ff0b77ac */ /* 0x000e620008000800 */
[----:B--2---:R-:W-:Y:S01]  /*45d30*/  IMAD.WIDE R4, R13, 0x4, R2 ;  /* 0x000000040d047825 */ /* 0x004fe200078e0202 */
[----:B------:R-:W-:Y:S01]  /*45d40*/  ISETP.LT.AND P2, PT, R199, UR15, !P3 ;  /* 0x0000000fc7007c0c */ /* 0x000fe2000df41270 */
[----:B------:R-:W-:Y:S01]  /*45d50*/  @P0 STG.E desc[UR16][R10.64], R24 ;  /* 0x000000180a000986 */ /* 0x000fe2000c101910 */
[----:B------:R-:W-:Y:S01]  /*45d60*/  ISETP.GE.AND P4, PT, R0, UR49, PT ;  /* 0x0000003100007c0c */ /* 0x000fe2000bf86270 */
[----:B------:R-:W2:Y:S01]  /*45d70*/  LDCU UR32, c[0x0][0x398] ;  /* 0x00007300ff2077ac */ /* 0x000ea20008000800 */
[C---:B---3--:R-:W-:Y:S01]  /*45d80*/  IMAD.WIDE R6, R13.reuse, 0x4, R196 ;  /* 0x000000040d067825 */ /* 0x048fe200078e02c4 */
[----:B------:R-:W-:Y:S01]  /*45d90*/  ISETP.LT.AND P3, PT, R200, UR35, !P3 ;  /* 0x00000023c8007c0c */ /* 0x000fe2000df61270 */
[----:B------:R3:W-:Y:S01]  /*45da0*/  @P6 STG.E desc[UR16][R4.64], R153 ;  /* 0x0000009904006986 */ /* 0x0007e2000c101910 */
[----:B------:R-:W-:Y:S01]  /*45db0*/  IADD3 R15, PT, PT, R13, UR30, RZ ;  /* 0x0000001e0d0f7c10 */ /* 0x000fe2000fffe0ff */
[----:B------:R-:W-:Y:S01]  /*45dc0*/  VIADD R0, R198, 0x58 ;  /* 0x00000058c6007836 */ /* 0x000fe20000000000 */
[----:B------:R-:W1:Y:S01]  /*45dd0*/  LDCU UR33, c[0x0][0x398] ;  /* 0x00007300ff2177ac */ /* 0x000e620008000800 */
[----:B------:R2:W-:Y:S01]  /*45de0*/  @P5 STG.E desc[UR16][R6.64], R25 ;  /* 0x0000001906005986 */ /* 0x0005e2000c101910 */
[----:B------:R-:W-:Y:S01]  /*45df0*/  ISETP.LT.AND P5, PT, R199, UR37, !P4 ;  /* 0x00000025c7007c0c */ /* 0x000fe2000e7a1270 */
[C---:B------:R-:W-:Y:S01]  /*45e00*/  IMAD.WIDE R8, R15.reuse, 0x4, R2 ;  /* 0x000000040f087825 */ /* 0x040fe200078e0202 */
[----:B------:R-:W-:Y:S01]  /*45e10*/  ISETP.LT.AND P4, PT, R200, UR36, !P4 ;  /* 0x00000024c8007c0c */ /* 0x000fe2000e781270 */
[----:B------:R-:W1:Y:S01]  /*45e20*/  LDCU UR48, c[0x0][0x398] ;  /* 0x00007300ff3077ac */ /* 0x000e620008000800 */
[----:B------:R-:W-:Y:S01]  /*45e30*/  ISETP.GE.AND P0, PT, R0, UR39, PT ;  /* 0x0000002700007c0c */ /* 0x000fe2000bf06270 */
[C---:B---3--:R-:W-:Y:S01]  /*45e40*/  IMAD.WIDE R4, R15.reuse, 0x4, R196 ;  /* 0x000000040f047825 */ /* 0x048fe200078e02c4 */
[----:B------:R-:W-:Y:S01]  /*45e50*/  IADD3 R15, PT, PT, R15, UR30, RZ ;  /* 0x0000001e0f0f7c10 */ /* 0x000fe2000fffe0ff */
[----:B------:R3:W-:Y:S01]  /*45e60*/  @P2 STG.E desc[UR16][R8.64], R154 ;  /* 0x0000009a08002986 */ /* 0x0007e2000c101910 */
[----:B------:R-:W1:Y:S01]  /*45e70*/  LDCU UR12, c[0x0][0x39c] ;  /* 0x00007380ff0c77ac */ /* 0x000e620008000800 */
[----:B------:R-:W-:-:S02]  /*45e80*/  VIADD R0, R198, 0x59 ;  /* 0x00000059c6007836 */ /* 0x000fc40000000000 */
[----:B--2---:R-:W-:Y:S01]  /*45e90*/  IMAD.WIDE R6, R15, 0x4, R2 ;  /* 0x000000040f067825 */ /* 0x004fe200078e0202 */
[----:B------:R2:W-:Y:S01]  /*45ea0*/  @P3 STG.E desc[UR16][R4.64], R26 ;  /* 0x0000001a04003986 */ /* 0x0005e2000c101910 */
[----:B------:R-:W-:Y:S01]  /*45eb0*/  ISETP.LT.AND P3, PT, R199, UR20, !P0 ;  /* 0x00000014c7007c0c */ /* 0x000fe2000c761270 */
[----:B------:R-:W1:Y:S01]  /*45ec0*/  LDCU UR26, c[0x0][0x398] ;  /* 0x00007300ff1a77ac */ /* 0x000e620008000800 */
[----:B------:R-:W-:Y:S01]  /*45ed0*/  ISETP.GE.AND P6, PT, R0, UR47, PT ;  /* 0x0000002f00007c0c */ /* 0x000fe2000bfc6270 */
[----:B------:R-:W1:Y:S01]  /*45ee0*/  LDCU UR24, c[0x0][0x398] ;  /* 0x00007300ff1877ac */ /* 0x000e620008000800 */
[C---:B---3--:R-:W-:Y:S01]  /*45ef0*/  IMAD.WIDE R8, R15.reuse, 0x4, R196 ;  /* 0x000000040f087825 */ /* 0x048fe200078e02c4 */
[----:B------:R3:W-:Y:S01]  /*45f00*/  @P5 STG.E desc[UR16][R6.64], R155 ;  /* 0x0000009b06005986 */ /* 0x0007e2000c101910 */
[----:B----4-:R-:W-:Y:S01]  /*45f10*/  ISETP.LT.AND P0, PT, R200, UR14, !P0 ;  /* 0x0000000ec8007c0c */ /* 0x010fe2000c701270 */
[----:B------:R-:W4:Y:S01]  /*45f20*/  LDCU UR18, c[0x0][0x39c] ;  /* 0x00007380ff1277ac */ /* 0x000f220008000800 */
[----:B------:R-:W-:Y:S01]  /*45f30*/  VIADD R13, R15, UR30 ;  /* 0x0000001e0f0d7c36 */ /* 0x000fe20008000000 */
[----:B------:R-:W-:Y:S01]  /*45f40*/  @P4 STG.E desc[UR16][R8.64], R27 ;  /* 0x0000001b08004986 */ /* 0x000fe2000c101910 */
[----:B------:R-:W-:Y:S01]  /*45f50*/  VIADD R0, R198, 0x5a ;  /* 0x0000005ac6007836 */ /* 0x000fe20000000000 */
[----:B------:R-:W-:Y:S01]  /*45f60*/  ISETP.LT.AND P4, PT, R199, UR22, !P6 ;  /* 0x00000016c7007c0c */ /* 0x000fe2000f781270 */
[C---:B--2---:R-:W-:Y:S01]  /*45f70*/  IMAD.WIDE R4, R13.reuse, 0x4, R2 ;  /* 0x000000040d047825 */ /* 0x044fe200078e0202 */
[----:B------:R-:W-:Y:S01]  /*45f80*/  ISETP.LT.AND P6, PT, R200, UR31, !P6 ;  /* 0x0000001fc8007c0c */ /* 0x000fe2000f7c1270 */
[----:B------:R-:W2:Y:S02]  /*45f90*/  LDCU UR41, c[0x0][0x398] ;  /* 0x00007300ff2977ac */ /* 0x000ea40008000800 */
[C---:B------:R-:W-:Y:S01]  /*45fa0*/  IMAD.WIDE R10, R13.reuse, 0x4, R196 ;  /* 0x000000040d0a7825 */ /* 0x040fe200078e02c4 */
[----:B------:R-:W-:Y:S01]  /*45fb0*/  IADD3 R13, PT, PT, R13, UR30, RZ ;  /* 0x0000001e0d0d7c10 */ /* 0x000fe2000fffe0ff */
[----:B------:R-:W1:Y:S01]  /*45fc0*/  LDCU UR42, c[0x0][0x398] ;  /* 0x00007300ff2a77ac */ /* 0x000e620008000800 */
[----:B------:R-:W-:Y:S01]  /*45fd0*/  ISETP.GE.AND P2, PT, R0, UR34, PT ;  /* 0x0000002200007c0c */ /* 0x000fe2000bf46270 */
[----:B------:R-:W-:Y:S01]  /*45fe0*/  VIADD R0, R198, 0x5b ;  /* 0x0000005bc6007836 */ /* 0x000fe20000000000 */
[----:B------:R2:W-:Y:S01]  /*45ff0*/  @P3 STG.E desc[UR16][R4.64], R156 ;  /* 0x0000009c04003986 */ /* 0x0005e2000c101910 */
[----:B---3--:R-:W-:Y:S01]  /*46000*/  IMAD.WIDE R6, R13, 0x4, R2 ;  /* 0x000000040d067825 */ /* 0x008fe200078e0202 */
[----:B------:R-:W-:Y:S01]  /*46010*/  ISETP.LT.AND P3, PT, R199, UR40, !P2 ;  /* 0x00000028c7007c0c */ /* 0x000fe2000d761270 */
[----:B------:R-:W3:Y:S01]  /*46020*/  LDCU UR6, c[0x0][0x39c] ;  /* 0x00007380ff0677ac */ /* 0x000ee20008000800 */
[----:B------:R-:W-:Y:S01]  /*46030*/  ISETP.GE.AND P5, PT, R0, UR38, PT ;  /* 0x0000002600007c0c */ /* 0x000fe2000bfa6270 */
[----:B------:R-:W-:Y:S01]  /*46040*/  @P0 STG.E desc[UR16][R10.64], R28 ;  /* 0x0000001c0a000986 */ /* 0x000fe2000c101910 */
[----:B------:R-:W-:Y:S01]  /*46050*/  ISETP.LT.AND P2, PT, R200, UR45, !P2 ;  /* 0x0000002dc8007c0c */ /* 0x000fe2000d741270 */
[C---:B------:R-:W-:Y:S01]  /*46060*/  VIADD R15, R13.reuse, UR30 ;  /* 0x0000001e0d0f7c36 */ /* 0x040fe20008000000 */
[----:B------:R-:W1:Y:S01]  /*46070*/  LDCU UR35, c[0x0][0x398] ;  /* 0x00007300ff2377ac */ /* 0x000e620008000800 */
[----:B--2---:R-:W-:Y:S01]  /*46080*/  IMAD.WIDE R4, R13, 0x4, R196 ;  /* 0x000000040d047825 */ /* 0x004fe200078e02c4 */
[----:B------:R2:W-:Y:S01]  /*46090*/  @P4 STG.E desc[UR16][R6.64], R157 ;  /* 0x0000009d06004986 */ /* 0x0005e2000c101910 */
[----:B------:R-:W3:Y:S03]  /*460a0*/  LDCU UR15, c[0x0][0x39c] ;  /* 0x00007380ff0f77ac */ /* 0x000ee60008000800 */
[----:B------:R3:W-:Y:S01]  /*460b0*/  @P6 STG.E desc[UR16][R4.64], R29 ;  /* 0x0000001d04006986 */ /* 0x0007e2000c101910 */
[----:B------:R-:W-:Y:S01]  /*460c0*/  ISETP.LT.AND P6, PT, R199, UR51, !P5 ;  /* 0x00000033c7007c0c */ /* 0x000fe2000efc1270 */
[----:B------:R-:W-:Y:S01]  /*460d0*/  VIADD R0, R198, 0x5c ;  /* 0x0000005cc6007836 */ /* 0x000fe20000000000 */
[----:B------:R-:W-:Y:S01]  /*460e0*/  ISETP.LT.AND P5, PT, R200, UR44, !P5 ;  /* 0x0000002cc8007c0c */ /* 0x000fe2000efa1270 */
[C---:B------:R-:W-:Y:S01]  /*460f0*/  IMAD.WIDE R8, R15.reuse, 0x4, R2 ;  /* 0x000000040f087825 */ /* 0x040fe200078e0202 */
[----:B------:R-:W4:Y:S03]  /*46100*/  LDCU UR39, c[0x0][0x398] ;  /* 0x00007300ff2777ac */ /* 0x000f260008000800 */
[C---:B--2---:R-:W-:Y:S01]  /*46110*/  IMAD.WIDE R6, R15.reuse, 0x4, R196 ;  /* 0x000000040f067825 */ /* 0x044fe200078e02c4 */
[----:B-1----:R-:W-:Y:S01]  /*46120*/  ISETP.GE.AND P0, PT, R0, UR28, PT ;  /* 0x0000001c00007c0c */ /* 0x002fe2000bf06270 */
[----:B------:R1:W-:Y:S01]  /*46130*/  @P3 STG.E desc[UR16][R8.64], R158 ;  /* 0x0000009e08003986 */ /* 0x0003e2000c101910 */
[----:B------:R-:W2:Y:S01]  /*46140*/  LDCU UR34, c[0x0][0x398] ;  /* 0x00007300ff2277ac */ /* 0x000ea20008000800 */
[----:B------:R-:W-:Y:S01]  /*46150*/  VIADD R15, R15, UR30 ;  /* 0x0000001e0f0f7c36 */ /* 0x000fe20008000000 */
[----:B------:R-:W-:Y:S01]  /*46160*/  IADD3 R0, PT, PT, R198, 0x5d, RZ ;  /* 0x0000005dc6007810 */ /* 0x000fe20007ffe0ff */
[----:B------:R2:W-:Y:S01]  /*46170*/  @P2 STG.E desc[UR16][R6.64], R30 ;  /* 0x0000001e06002986 */ /* 0x0005e2000c101910 */
[----:B------:R-:W4:Y:S01]  /*46180*/  LDCU UR36, c[0x0][0x398] ;  /* 0x00007300ff2477ac */ /* 0x000f220008000800 */
[----:B---3--:R-:W-:Y:S01]  /*46190*/  IMAD.WIDE R4, R15, 0x4, R2 ;  /* 0x000000040f047825 */ /* 0x008fe200078e0202 */
[----:B------:R-:W-:-:S02]  /*461a0*/  ISETP.LT.AND P2, PT, R199, UR46, !P0 ;  /* 0x0000002ec7007c0c */ /* 0x000fc4000c741270 */
[----:B------:R-:W-:Y:S01]  /*461b0*/  ISETP.GE.AND P4, PT, R0, UR11, PT ;  /* 0x0000000b00007c0c */ /* 0x000fe2000bf86270 */
[----:B------:R-:W3:Y:S01]  /*461c0*/  LDCU UR14, c[0x0][0x39c] ;  /* 0x00007380ff0e77ac */ /* 0x000ee20008000800 */
[C---:B-1----:R-:W-:Y:S01]  /*461d0*/  IMAD.WIDE R8, R15.reuse, 0x4, R196 ;  /* 0x000000040f087825 */ /* 0x042fe200078e02c4 */
[----:B------:R1:W-:Y:S01]  /*461e0*/  @P6 STG.E desc[UR16][R4.64], R159 ;  /* 0x0000009f04006986 */ /* 0x0003e2000c101910 */
[----:B------:R-:W-:Y:S01]  /*461f0*/  ISETP.LT.AND P0, PT, R200, UR32, !P0 ;  /* 0x00000020c8007c0c */ /* 0x000fe2000c701270 */
[----:B------:R-:W1:Y:S01]  /*46200*/  LDCU UR22, c[0x0][0x398] ;  /* 0x00007300ff1677ac */ /* 0x000e620008000800 */
[----:B------:R-:W-:Y:S01]  /*46210*/  VIADD R13, R15, UR30 ;  /* 0x0000001e0f0d7c36 */ /* 0x000fe20008000000 */
[----:B------:R-:W-:Y:S01]  /*46220*/  @P5 STG.E desc[UR16][R8.64], R31 ;  /* 0x0000001f08005986 */ /* 0x000fe2000c101910 */
[----:B------:R-:W-:Y:S01]  /*46230*/  ISETP.LT.AND P5, PT, R199, UR33, !P4 ;  /* 0x00000021c7007c0c */ /* 0x000fe2000e7a1270 */
[----:B------:R-:W-:Y:S01]  /*46240*/  VIADD R0, R198, 0x5e ;  /* 0x0000005ec6007836 */ /* 0x000fe20000000000 */
[----:B------:R-:W-:Y:S01]  /*46250*/  ISETP.LT.AND P4, PT, R200, UR48, !P4 ;  /* 0x00000030c8007c0c */ /* 0x000fe2000e781270 */
[C---:B--2---:R-:W-:Y:S01]  /*46260*/  IMAD.WIDE R6, R13.reuse, 0x4, R2 ;  /* 0x000000040d067825 */ /* 0x044fe200078e0202 */
[----:B------:R-:W2:Y:S03]  /*46270*/  LDCU UR31, c[0x0][0x398] ;  /* 0x00007300ff1f77ac */ /* 0x000ea60008000800 */
[C---:B------:R-:W-:Y:S01]  /*46280*/  IMAD.WIDE R10, R13.reuse, 0x4, R196 ;  /* 0x000000040d0a7825 */ /* 0x040fe200078e02c4 */
[----:B------:R-:W-:Y:S01]  /*46290*/  ISETP.GE.AND P3, PT, R0, UR12, PT ;  /* 0x0000000c00007c0c */ /* 0x000fe2000bf66270 */
[----:B------:R3:W-:Y:S01]  /*462a0*/  @P2 STG.E desc[UR16][R6.64], R160 ;  /* 0x000000a006002986 */ /* 0x0007e2000c101910 */
[----:B------:R-:W2:Y:S01]  /*462b0*/  LDCU UR20, c[0x0][0x39c] ;  /* 0x00007380ff1477ac */ /* 0x000ea20008000800 */
[----:B------:R-:W-:Y:S01]  /*462c0*/  VIADD R13, R13, UR30 ;  /* 0x0000001e0d0d7c36 */ /* 0x000fe20008000000 */
[----:B------:R-:W-:Y:S01]  /*462d0*/  IADD3 R0, PT, PT, R198, 0x5f, RZ ;  /* 0x0000005fc6007810 */ /* 0x000fe20007ffe0ff */
[----:B------:R-:W2:Y:S02]  /*462e0*/  LDCU UR28, c[0x0][0x398] ;  /* 0x00007300ff1c77ac */ /* 0x000ea40008000800 */
[----:B-1----:R-:W-:Y:S01]  /*462f0*/  IMAD.WIDE R4, R13, 0x4, R2 ;  /* 0x000000040d047825 */ /* 0x002fe200078e0202 */
[----:B------:R-:W-:Y:S01]  /*46300*/  ISETP.LT.AND P2, PT, R199, UR26, !P3 ;  /* 0x0000001ac7007c0c */ /* 0x000fe2000df41270 */
[----:B------:R-:W-:Y:S01]  /*46310*/  @P0 STG.E desc[UR16][R10.64], R32 ;  /* 0x000000200a000986 */ /* 0x000fe2000c101910 */
[----:B----4-:R-:W-:Y:S01]  /*46320*/  ISETP.GE.AND P6, PT, R0, UR18, PT ;  /* 0x0000001200007c0c */ /* 0x010fe2000bfc6270 */
[----:B------:R-:W1:Y:S01]  /*46330*/  LDCU UR37, c[0x0][0x398] ;  /* 0x00007300ff2577ac */ /* 0x000e620008000800 */
[C---:B---3--:R-:W-:Y:S01]  /*46340*/  IMAD.WIDE R6, R13.reuse, 0x4, R196 ;  /* 0x000000040d067825 */ /* 0x048fe200078e02c4 */
[----:B------:R-:W-:Y:S01]  /*46350*/  ISETP.LT.AND P3, PT, R200, UR24, !P3 ;  /* 0x00000018c8007c0c */ /* 0x000fe2000df61270 */
[----:B------:R3:W-:Y:S01]  /*46360*/  @P5 STG.E desc[UR16][R4.64], R161 ;  /* 0x000000a104005986 */ /* 0x0007e2000c101910 */
[----:B------:R-:W4:Y:S01]  /*46370*/  LDCU UR11, c[0x0][0x39c] ;  /* 0x00007380ff0b77ac */ /* 0x000f220008000800 */
[----:B------:R-:W-:-:S02]  /*46380*/  VIADD R15, R13, UR30 ;  /* 0x0000001e0d0f7c36 */ /* 0x000fc40008000000 */
[----:B------:R1:W-:Y:S01]  /*46390*/  @P4 STG.E desc[UR16][R6.64], R33 ;  /* 0x0000002106004986 */ /* 0x0003e2000c101910 */
[----:B------:R-:W-:Y:S01]  /*463a0*/  ISETP.LT.AND P4, PT, R199, UR41, !P6 ;  /* 0x00000029c7007c0c */ /* 0x000fe2000f781270 */
[----:B------:R-:W2:Y:S01]  /*463b0*/  LDCU UR38, c[0x0][0x398] ;  /* 0x00007300ff2677ac */ /* 0x000ea20008000800 */
[----:B------:R-:W-:Y:S02]  /*463c0*/  IADD3 R0, PT, PT, R198, 0x60, RZ ;  /* 0x00000060c6007810 */ /* 0x000fe40007ffe0ff */
[----:B------:R-:W-:Y:S01]  /*463d0*/  ISETP.LT.AND P6, PT, R200, UR42, !P6 ;  /* 0x0000002ac8007c0c */ /* 0x000fe2000f7c1270 */
[C---:B------:R-:W-:Y:S01]  /*463e0*/  IMAD.WIDE R8, R15.reuse, 0x4, R2 ;  /* 0x000000040f087825 */ /* 0x040fe200078e0202 */
[----:B------:R-:W-:Y:S01]  /*463f0*/  ISETP.GE.AND P0, PT, R0, UR6, PT ;  /* 0x0000000600007c0c */ /* 0x000fe2000bf06270 */
[----:B------:R-:W2:Y:S02]  /*46400*/  LDCU UR12, c[0x0][0x39c] ;  /* 0x00007380ff0c77ac */ /* 0x000ea40008000800 */
[C---:B---3--:R-:W-:Y:S01]  /*46410*/  IMAD.WIDE R4, R15.reuse, 0x4, R196 ;  /* 0x000000040f047825 */ /* 0x048fe200078e02c4 */
[----:B------:R3:W-:Y:S01]  /*46420*/  @P2 STG.E desc[UR16][R8.64], R162 ;  /* 0x000000a208002986 */ /* 0x0007e2000c101910 */
[----:B------:R-:W2:Y:S02]  /*46430*/  LDCU UR18, c[0x0][0x398] ;  /* 0x00007300ff1277ac */ /* 0x000ea40008000800 */
[----:B------:R-:W-:-:S02]  /*46440*/  VIADD R15, R15, UR30 ;  /* 0x0000001e0f0f7c36 */ /* 0x000fc40008000000 */
[----:B------:R-:W-:Y:S01]  /*46450*/  VIADD R0, R198, 0x61 ;  /* 0x00000061c6007836 */ /* 0x000fe20000000000 */
[----:B------:R2:W-:Y:S01]  /*46460*/  @P3 STG.E desc[UR16][R4.64], R34 ;  /* 0x0000002204003986 */ /* 0x0005e2000c101910 */
[----:B-1----:R-:W-:Y:S01]  /*46470*/  IMAD.WIDE R6, R15, 0x4, R2 ;  /* 0x000000040f067825 */ /* 0x002fe200078e0202 */
[----:B------:R-:W-:Y:S01]  /*46480*/  ISETP.LT.AND P3, PT, R199, UR35, !P0 ;  /* 0x00000023c7007c0c */ /* 0x000fe2000c761270 */
[----:B------:R-:W1:Y:S01]  /*46490*/  LDCU UR32, c[0x0][0x398] ;  /* 0x00007300ff2077ac */ /* 0x000e620008000800 */
[----:B------:R-:W-:Y:S01]  /*464a0*/  ISETP.GE.AND P5, PT, R0, UR15, PT ;  /* 0x0000000f00007c0c */ /* 0x000fe2000bfa6270 */
[C---:B---3--:R-:W-:Y:S01]  /*464b0*/  IMAD.WIDE R8, R15.reuse, 0x4, R196 ;  /* 0x000000040f087825 */ /* 0x048fe200078e02c4 */
[----:B------:R-:W-:Y:S01]  /*464c0*/  IADD3 R13, PT, PT, R15, UR30, RZ ;  /* 0x0000001e0f0d7c10 */ /* 0x000fe2000fffe0ff */
[----:B------:R3:W-:Y:S01]  /*464d0*/  @P4 STG.E desc[UR16][R6.64], R163 ;  /* 0x000000a306004986 */ /* 0x0007e2000c101910 */
[----:B------:R-:W-:Y:S01]  /*464e0*/  ISETP.LT.AND P0, PT, R200, UR39, !P0 ;  /* 0x00000027c8007c0c */ /* 0x000fe2000c701270 */
[----:B------:R-:W1:Y:S02]  /*464f0*/  LDCU UR26, c[0x0][0x398] ;  /* 0x00007300ff1a77ac */ /* 0x000e640008000800 */
[----:B------:R-:W-:Y:S01]  /*46500*/  @P6 STG.E desc[UR16][R8.64], R35 ;  /* 0x0000002308006986 */ /* 0x000fe2000c101910 */
[----:B------:R-:W-:Y:S01]  /*46510*/  ISETP.LT.AND P6, PT, R199, UR34, !P5 ;  /* 0x00000022c7007c0c */ /* 0x000fe2000efc1270 */
[----:B------:R-:W1:Y:S01]  /*46520*/  LDCU UR6, c[0x0][0x39c] ;  /* 0x00007380ff0677ac */ /* 0x000e620008000800 */
[----:B------:R-:W-:-:S02]  /*46530*/  IADD3 R0, PT, PT, R198, 0x62, RZ ;  /* 0x00000062c6007810 */ /* 0x000fc40007ffe0ff */
[----:B------:R-:W-:Y:S01]  /*46540*/  ISETP.LT.AND P5, PT, R200, UR36, !P5 ;  /* 0x00000024c8007c0c */ /* 0x000fe2000efa1270 */
[C---:B--2---:R-:W-:Y:S01]  /*46550*/  IMAD.WIDE R4, R13.reuse, 0x4, R2 ;  /* 0x000000040d047825 */ /* 0x044fe200078e0202 */
[----:B------:R-:W-:Y:S01]  /*46560*/  ISETP.GE.AND P2, PT, R0, UR14, PT ;  /* 0x0000000e00007c0c */ /* 0x000fe2000bf46270 */
[----:B------:R-:W2:Y:S02]  /*46570*/  LDCU UR24, c[0x0][0x398] ;  /* 0x00007300ff1877ac */ /* 0x000ea40008000800 */
[C---:B------:R-:W-:Y:S01]  /*46580*/  IMAD.WIDE R10, R13.reuse, 0x4, R196 ;  /* 0x000000040d0a7825 */ /* 0x040fe200078e02c4 */
[----:B------:R1:W-:Y:S01]  /*46590*/  @P3 STG.E desc[UR16][R4.64], R164 ;  /* 0x000000a404003986 */ /* 0x0003e2000c101910 */
[----:B------:R-:W2:Y:S02]  /*465a0*/  LDCU UR33, c[0x0][0x398] ;  /* 0x00007300ff2177ac */ /* 0x000ea40008000800 */
[----:B------:R-:W-:Y:S02]  /*465b0*/  VIADD R13, R13, UR30 ;  /* 0x0000001e0d0d7c36 */ /* 0x000fe40008000000 */
[----:B------:R-:W-:Y:S01]  /*465c0*/  VIADD R0, R198, 0x63 ;  /* 0x00000063c6007836 */ /* 0x000fe20000000000 */
[----:B------:R-:W-:Y:S01]  /*465d0*/  ISETP.LT.AND P3, PT, R199, UR22, !P2 ;  /* 0x00000016c7007c0c */ /* 0x000fe2000d761270 */
[C---:B---3--:R-:W-:Y:S01]  /*465e0*/  IMAD.WIDE R6, R13.reuse, 0x4, R2 ;  /* 0x000000040d067825 */ /* 0x048fe200078e0202 */
[----:B------:R-:W-:Y:S01]  /*465f0*/  ISETP.LT.AND P2, PT, R200, UR31, !P2 ;  /* 0x0000001fc8007c0c */ /* 0x000fe2000d741270 */
[----:B------:R-:W-:Y:S01]  /*46600*/  @P0 STG.E desc[UR16][R10.64], R36 ;  /* 0x000000240a000986 */ /* 0x000fe2000c101910 */
[----:B------:R-:W-:Y:S01]  /*46610*/  ISETP.GE.AND P4, PT, R0, UR20, PT ;  /* 0x0000001400007c0c */ /* 0x000fe2000bf86270 */
[----:B------:R-:W3:Y:S01]  /*46620*/  LDCU UR14, c[0x0][0x39c] ;  /* 0x00007380ff0e77ac */ /* 0x000ee20008000800 */
[C---:B-1----:R-:W-:Y:S01]  /*46630*/  IMAD.WIDE R4, R13.reuse, 0x4, R196 ;  /* 0x000000040d047825 */ /* 0x042fe200078e02c4 */
[----:B------:R-:W-:Y:S01]  /*46640*/  IADD3 R15, PT, PT, R13, UR30, RZ ;  /* 0x0000001e0d0f7c10 */ /* 0x000fe2000fffe0ff */
[----:B------:R1:W-:Y:S01]  /*46650*/  @P6 STG.E desc[UR16][R6.64], R165 ;  /* 0x000000a506006986 */ /* 0x0003e2000c101910 */
[----:B------:R-:W2:Y:S01]  /*46660*/  LDCU UR40, c[0x0][0x398] ;  /* 0x00007300ff2877ac */ /* 0x000ea20008000800 */
[----:B------:R-:W-:-:S02]  /*46670*/  VIADD R0, R198, 0x64 ;  /* 0x00000064c6007836 */ /* 0x000fc40000000000 */
[----:B------:R2:W-:Y:S01]  /*46680*/  @P5 STG.E desc[UR16][R4.64], R37 ;  /* 0x0000002504005986 */ /* 0x0005e2000c101910 */
[----:B------:R-:W-:Y:S01]  /*46690*/  ISETP.LT.AND P5, PT, R199, UR28, !P4 ;  /* 0x0000001cc7007c0c */ /* 0x000fe2000e7a1270 */
[C---:B------:R-:W-:Y:S01]  /*466a0*/  IMAD.WIDE R8, R15.reuse, 0x4, R2 ;  /* 0x000000040f087825 */ /* 0x040fe200078e0202 */
[----:B------:R-:W-:Y:S01]  /*466b0*/  ISETP.LT.AND P4, PT, R200, UR37, !P4 ;  /* 0x00000025c8007c0c */ /* 0x000fe2000e781270 */
[----:B------:R-:W3:Y:S01]  /*466c0*/  LDCU UR20, c[0x0][0x398] ;  /* 0x00007300ff1477ac */ /* 0x000ee20008000800 */
[----:B----4-:R-:W-:Y:S01]  /*466d0*/  ISETP.GE.AND P0, PT, R0, UR11, PT ;  /* 0x0000000b00007c0c */ /* 0x010fe2000bf06270 */
[C---:B-1----:R-:W-:Y:S01]  /*466e0*/  IMAD.WIDE R6, R15.reuse, 0x4, R196 ;  /* 0x000000040f067825 */ /* 0x042fe200078e02c4 */
[----:B------:R-:W-:Y:S01]  /*466f0*/  IADD3 R15, PT, PT, R15, UR30, RZ ;  /* 0x0000001e0f0f7c10 */ /* 0x000fe2000fffe0ff */
[----:B------:R1:W-:Y:S01]  /*46700*/  @P3 STG.E desc[UR16][R8.64], R166 ;  /* 0x000000a608003986 */ /* 0x0003e2000c101910 */
[----:B------:R-:W4:Y:S01]  /*46710*/  LDCU UR15, c[0x0][0x39c] ;  /* 0x00007380ff0f77ac */ /* 0x000f220008000800 */
[----:B------:R-:W-:-:S02]  /*46720*/  VIADD R0, R198, 0x65 ;  /* 0x00000065c6007836 */ /* 0x000fc40000000000 */
[----:B------:R3:W-:Y:S01]  /*46730*/  @P2 STG.E desc[UR16][R6.64], R38 ;  /* 0x0000002606002986 */ /* 0x0007e2000c101910 */
[----:B--2---:R-:W-:Y:S01]  /*46740*/  IMAD.WIDE R4, R15, 0x4, R2 ;  /* 0x000000040f047825 */ /* 0x004fe200078e0202 */
[----:B------:R-:W-:Y:S01]  /*46750*/  ISETP.LT.AND P2, PT, R199, UR38, !P0 ;  /* 0x00000026c7007c0c */ /* 0x000fe2000c741270 */
[----:B------:R-:W2:Y:S01]  /*46760*/  LDCU UR34, c[0x0][0x398] ;  /* 0x00007300ff2277ac */ /* 0x000ea20008000800 */
[----:B------:R-:W-:Y:S01]  /*46770*/  ISETP.GE.AND P6, PT, R0, UR12, PT ;  /* 0x0000000c00007c0c */ /* 0x000fe2000bfc6270 */
[----:B------:R-:W2:Y:S01]  /*46780*/  LDCU UR11, c[0x0][0x39c] ;  /* 0x00007380ff0b77ac */ /* 0x000ea20008000800 */
[C---:B-1----:R-:W-:Y:S01]  /*46790*/  IMAD.WIDE R8, R15.reuse, 0x4, R196 ;  /* 0x000000040f087825 */ /* 0x042fe200078e02c4 */
[----:B------:R1:W-:Y:S01]  /*467a0*/  @P5 STG.E desc[UR16][R4.64], R167 ;  /* 0x000000a704005986 */ /* 0x0003e2000c101910 */
[----:B------:R-:W-:Y:S01]  /*467b0*/  ISETP.LT.AND P0, PT, R200, UR18, !P0 ;  /* 0x00000012c8007c0c */ /* 0x000fe2000c701270 */
[----:B------:R-:W2:Y:S01]  /*467c0*/  LDCU UR22, c[0x0][0x398] ;  /* 0x00007300ff1677ac */ /* 0x000ea20008000800 */
[----:B------:R-:W-:Y:S01]  /*467d0*/  VIADD R13, R15, UR30 ;  /* 0x0000001e0f0d7c36 */ /* 0x000fe20008000000 */
[----:B------:R-:W-:Y:S01]  /*467e0*/  @P4 STG.E desc[UR16][R8.64], R39 ;  /* 0x0000002708004986 */ /* 0x000fe2000c101910 */
[----:B------:R-:W-:Y:S01]  /*467f0*/  VIADD R0, R198, 0x66 ;  /* 0x00000066c6007836 */ /* 0x000fe20000000000 */
[----:B------:R-:W-:Y:S01]  /*46800*/  ISETP.LT.AND P4, PT, R199, UR32, !P6 ;  /* 0x00000020c7007c0c */ /* 0x000fe2000f781270 */
[C---:B---3--:R-:W-:Y:S01]  /*46810*/  IMAD.WIDE R6, R13.reuse, 0x4, R2 ;  /* 0x000000040d067825 */ /* 0x048fe200078e0202 */
[----:B------:R-:W-:Y:S01]  /*46820*/  ISETP.LT.AND P6, PT, R200, UR26, !P6 ;  /* 0x0000001ac8007c0c */ /* 0x000fe2000f7c1270 */
[----:B------:R-:W3:Y:S02]  /*46830*/  LDCU UR31, c[0x0][0x398] ;  /* 0x00007300ff1f77ac */ /* 0x000ee40008000800 */
[C---:B------:R-:W-:Y:S01]  /*46840*/  IMAD.WIDE R10, R13.reuse, 0x4, R196 ;  /* 0x000000040d0a7825 */ /* 0x040fe200078e02c4 */
[----:B------:R-:W-:Y:S01]  /*46850*/  IADD3 R13, PT, PT, R13, UR30, RZ ;  /* 0x0000001e0d0d7c10 */ /* 0x000fe2000fffe0ff */
[----:B------:R-:W2:Y:S01]  /*46860*/  LDCU UR35, c[0x0][0x398] ;  /* 0x00007300ff2377ac */ /* 0x000ea20008000800 */
[----:B------:R-:W-:Y:S01]  /*46870*/  ISETP.GE.AND P3, PT, R0, UR6, PT ;  /* 0x0000000600007c0c */ /* 0x000fe2000bf66270 */
[----:B------:R-:W-:Y:S01]  /*46880*/  VIADD R0, R198, 0x67 ;  /* 0x00000067c6007836 */ /* 0x000fe20000000000 */
[----:B------:R3:W-:Y:S01]  /*46890*/  @P2 STG.E desc[UR16][R6.64], R168 ;  /* 0x000000a806002986 */ /* 0x0007e2000c101910 */
[----:B-1----:R-:W-:Y:S01]  /*468a0*/  IMAD.WIDE R4, R13, 0x4, R2 ;  /* 0x000000040d047825 */ /* 0x002fe200078e0202 */
[----:B------:R-:W-:Y:S01]  /*468b0*/  ISETP.LT.AND P2, PT, R199, UR24, !P3 ;  /* 0x00000018c7007c0c */ /* 0x000fe2000df41270 */
[----:B------:R-:W1:Y:S01]  /*468c0*/  LDCU UR6, c[0x0][0x39c] ;  /* 0x00007380ff0677ac */ /* 0x000e620008000800 */
[----:B------:R-:W-:Y:S01]  /*468d0*/  ISETP.LT.AND P3, PT, R200, UR33, !P3 ;  /* 0x00000021c8007c0c */ /* 0x000fe2000df61270 */
[----:B------:R-:W-:Y:S01]  /*468e0*/  @P0 STG.E desc[UR16][R10.64], R40 ;  /* 0x000000280a000986 */ /* 0x000fe2000c101910 */
[----:B------:R-:W-:Y:S01]  /*468f0*/  ISETP.GE.AND P5, PT, R0, UR14, PT ;  /* 0x0000000e00007c0c */ /* 0x000fe2000bfa6270 */
[C---:B------:R-:W-:Y:S01]  /*46900*/  VIADD R15, R13.reuse, UR30 ;  /* 0x0000001e0d0f7c36 */ /* 0x040fe20008000000 */
[----:B------:R-:W1:Y:S01]  /*46910*/  LDCU UR28, c[0x0][0x398] ;  /* 0x00007300ff1c77ac */ /* 0x000e620008000800 */
[----:B---3--:R-:W-:Y:S01]  /*46920*/  IMAD.WIDE R6, R13, 0x4, R196 ;  /* 0x000000040d067825 */ /* 0x008fe200078e02c4 */
[----:B------:R3:W-:Y:S01]  /*46930*/  @P4 STG.E desc[UR16][R4.64], R169 ;  /* 0x000000a904004986 */ /* 0x0007e2000c101910 */
[----:B------:R-:W1:Y:S02]  /*46940*/  LDCU UR18, c[0x0][0x398] ;  /* 0x00007300ff1277ac */ /* 0x000e640008000800 */
[----:B------:R-:W-:Y:S01]  /*46950*/  VIADD R0, R198, 0x68 ;  /* 0x00000068c6007836 */ /* 0x000fe20000000000 */
[----:B------:R1:W-:Y:S01]  /*46960*/  @P6 STG.E desc[UR16][R6.64], R41 ;  /* 0x0000002906006986 */ /* 0x0003e2000c101910 */
[----:B------:R-:W-:Y:S01]  /*46970*/  ISETP.LT.AND P6, PT, R199, UR40, !P5 ;  /* 0x00000028c7007c0c */ /* 0x000fe2000efc1270 */
[C---:B------:R-:W-:Y:S01]  /*46980*/  IMAD.WIDE R8, R15.reuse, 0x4, R2 ;  /* 0x000000040f087825 */ /* 0x040fe200078e0202 */
[----:B------:R-:W-:Y:S01]  /*46990*/  ISETP.LT.AND P5, PT, R200, UR20, !P5 ;  /* 0x00000014c8007c0c */ /* 0x000fe2000efa1270 */
[----:B------:R-:W1:Y:S01]  /*469a0*/  LDCU UR12, c[0x0][0x39c] ;  /* 0x00007380ff0c77ac */ /* 0x000e620008000800 */
[----:B----4-:R-:W-:Y:S01]  /*469b0*/  ISETP.GE.AND P0, PT, R0, UR15, PT ;  /* 0x0000000f00007c0c */ /* 0x010fe2000bf06270 */
[C---:B---3--:R-:W-:Y:S01]  /*469c0*/  IMAD.WIDE R4, R15.reuse, 0x4, R196 ;  /* 0x000000040f047825 */ /* 0x048fe200078e02c4 */
[----:B------:R-:W-:Y:S01]  /*469d0*/  IADD3 R0, PT, PT, R198, 0x69, RZ ;  /* 0x00000069c6007810 */ /* 0x000fe20007ffe0ff */
[----:B------:R3:W-:Y:S01]  /*469e0*/  @P2 STG.E desc[UR16][R8.64], R170 ;  /* 0x000000aa08002986 */ /* 0x0007e2000c101910 */
[----:B------:R-:W4:Y:S01]  /*469f0*/  LDCU UR14, c[0x0][0x39c] ;  /* 0x00007380ff0e77ac */ /* 0x000f220008000800 */
[----:B------:R-:W-:-:S02]  /*46a00*/  VIADD R15, R15, UR30 ;  /* 0x0000001e0f0f7c36 */ /* 0x000fc40008000000 */
[----:B------:R4:W-:Y:S01]  /*46a10*/  @P3 STG.E desc[UR16][R4.64], R42 ;  /* 0x0000002a04003986 */ /* 0x0009e2000c101910 */
[----:B--2---:R-:W-:Y:S01]  /*46a20*/  ISETP.LT.AND P3, PT, R199, UR34, !P0 ;  /* 0x00000022c7007c0c */ /* 0x004fe2000c761270 */
[C---:B-1----:R-:W-:Y:S01]  /*46a30*/  IMAD.WIDE R6, R15.reuse, 0x4, R2 ;  /* 0x000000040f067825 */ /* 0x042fe200078e0202 */
[----:B------:R-:W-:Y:S01]  /*46a40*/  ISETP.GE.AND P4, PT, R0, UR11, PT ;  /* 0x0000000b00007c0c */ /* 0x000fe2000bf86270 */
[----:B------:R-:W1:Y:S02]  /*46a50*/  LDCU UR32, c[0x0][0x398] ;  /* 0x00007300ff2077ac */ /* 0x000e640008000800 */
[----:B------:R-:W-:Y:S02]  /*46a60*/  VIADD R0, R198, 0x6a ;  /* 0x0000006ac6007836 */ /* 0x000fe40000000000 */
[C---:B---3--:R-:W-:Y:S01]  /*46a70*/  IMAD.WIDE R8, R15.reuse, 0x4, R196 ;  /* 0x000000040f087825 */ /* 0x048fe200078e02c4 */
[----:B------:R-:W2:Y:S01]  /*46a80*/  LDCU UR24, c[0x0][0x398] ;  /* 0x00007300ff1877ac */ /* 0x000ea20008000800 */
[----:B------:R3:W-:Y:S02]  /*46a90*/  @P6 STG.E desc[UR16][R6.64], R171 ;  /* 0x000000ab06006986 */ /* 0x0007e4000c101910 */
[----:B------:R-:W-:Y:S01]  /*46aa0*/  VIADD R13, R15, UR30 ;  /* 0x0000001e0f0d7c36 */ /* 0x000fe20008000000 */
[----:B------:R-:W-:Y:S01]  /*46ab0*/  ISETP.LT.AND P0, PT, R200, UR22, !P0 ;  /* 0x00000016c8007c0c */ /* 0x000fe2000c701270 */
[----:B------:R-:W-:Y:S01]  /*46ac0*/  @P5 STG.E desc[UR16][R8.64], R43 ;  /* 0x0000002b08005986 */ /* 0x000fe2000c101910 */
[----:B------:R-:W-:Y:S01]  /*46ad0*/  ISETP.GE.AND P2, PT, R0, UR6, PT ;  /* 0x0000000600007c0c */ /* 0x000fe2000bf46270 */
[----:B------:R-:W1:Y:S01]  /*46ae0*/  LDCU UR6, c[0x0][0x39c] ;  /* 0x00007380ff0677ac */ /* 0x000e620008000800 */
[----:B------:R-:W-:Y:S01]  /*46af0*/  ISETP.LT.AND P5, PT, R199, UR31, !P4 ;  /* 0x0000001fc7007c0c */ /* 0x000fe2000e7a1270 */
[C---:B----4-:R-:W-:Y:S01]  /*46b00*/  IMAD.WIDE R4, R13.reuse, 0x4, R2 ;  /* 0x000000040d047825 */ /* 0x050fe200078e0202 */
[----:B------:R-:W-:Y:S01]  /*46b10*/  ISETP.LT.AND P4, PT, R200, UR35, !P4 ;  /* 0x00000023c8007c0c */ /* 0x000fe2000e781270 */
[----:B------:R-:W4:Y:S01]  /*46b20*/  LDCU UR15, c[0x0][0x398] ;  /* 0x00007300ff0f77ac */ /* 0x000f220008000800 */
[----:B------:R-:W-:Y:S01]  /*46b30*/  IADD3 R0, PT, PT, R198, 0x6b, RZ ;  /* 0x0000006bc6007810 */ /* 0x000fe20007ffe0ff */
[C---:B------:R-:W-:Y:S01]  /*46b40*/  IMAD.WIDE R10, R13.reuse, 0x4, R196 ;  /* 0x000000040d0a7825 */ /* 0x040fe200078e02c4 */
[----:B------:R1:W-:Y:S01]  /*46b50*/  @P3 STG.E desc[UR16][R4.64], R172 ;  /* 0x000000ac04003986 */ /* 0x0003e2000c101910 */
[----:B------:R-:W2:Y:S02]  /*46b60*/  LDCU UR26, c[0x0][0x398] ;  /* 0x00007300ff1a77ac */ /* 0x000ea40008000800 */
[----:B------:R-:W-:Y:S01]  /*46b70*/  VIADD R13, R13, UR30 ;  /* 0x0000001e0d0d7c36 */ /* 0x000fe20008000000 */
[----:B------:R-:W-:Y:S01]  /*46b80*/  ISETP.LT.AND P3, PT, R199, UR28, !P2 ;  /* 0x0000001cc7007c0c */ /* 0x000fe2000d761270 */
[----:B------:R-:W2:Y:S01]  /*46b90*/  LDCU UR11, c[0x0][0x39c] ;  /* 0x00007380ff0b77ac */ /* 0x000ea20008000800 */
[----:B------:R-:W-:Y:S01]  /*46ba0*/  ISETP.GE.AND P6, PT, R0, UR12, PT ;  /* 0x0000000c00007c0c */ /* 0x000fe2000bfc6270 */
[C---:B---3--:R-:W-:Y:S01]  /*46bb0*/  IMAD.WIDE R6, R13.reuse, 0x4, R2 ;  /* 0x000000040d067825 */ /* 0x048fe200078e0202 */
[----:B------:R-:W-:Y:S01]  /*46bc0*/  ISETP.LT.AND P2, PT, R200, UR18, !P2 ;  /* 0x00000012c8007c0c */ /* 0x000fe2000d741270 */
[----:B------:R-:W3:Y:S01]  /*46bd0*/  LDCU UR20, c[0x0][0x398] ;  /* 0x00007300ff1477ac */ /* 0x000ee20008000800 */
[----:B------:R-:W-:Y:S01]  /*46be0*/  IADD3 R0, PT, PT, R198, 0x6c, RZ ;  /* 0x0000006cc6007810 */ /* 0x000fe20007ffe0ff */
[C---:B-1----:R-:W-:Y:S01]  /*46bf0*/  IMAD.WIDE R4, R13.reuse, 0x4, R196 ;  /* 0x000000040d047825 */ /* 0x042fe200078e02c4 */
[----:B------:R-:W-:Y:S02]  /*46c00*/  @P0 STG.E desc[UR16][R10.64], R44 ;  /* 0x0000002c0a000986 */ /* 0x000fe4000c101910 */
[----:B------:R-:W-:Y:S01]  /*46c10*/  ISETP.GE.AND P0, PT, R0, UR14, PT ;  /* 0x0000000e00007c0c */ /* 0x000fe2000bf06270 */
[----:B------:R-:W1:Y:S01]  /*46c20*/  LDCU UR12, c[0x0][0x39c] ;  /* 0x00007380ff0c77ac */ /* 0x000e620008000800 */
[----:B------:R-:W-:Y:S01]  /*46c30*/  VIADD R15, R13, UR30 ;  /* 0x0000001e0d0f7c36 */ /* 0x000fe20008000000 */
[----:B------:R3:W-:Y:S01]  /*46c40*/  @P5 STG.E desc[UR16][R6.64], R173 ;  /* 0x000000ad06005986 */ /* 0x0007e2000c101910 */
[----:B------:R-:W-:Y:S01]  /*46c50*/  VIADD R0, R198, 0x6d ;  /* 0x0000006dc6007836 */ /* 0x000fe20000000000 */
[----:B------:R-:W1:Y:S01]  /*46c60*/  LDCU UR22, c[0x0][0x398] ;  /* 0x00007300ff1677ac */ /* 0x000e620008000800 */
[----:B------:R-:W-:Y:S01]  /*46c70*/  IMAD.WIDE R8, R15, 0x4, R2 ;  /* 0x000000040f087825 */ /* 0x000fe200078e0202 */
[----:B------:R1:W-:Y:S01]  /*46c80*/  @P4 STG.E desc[UR16][R4.64], R45 ;  /* 0x0000002d04004986 */ /* 0x0003e2000c101910 */
[----:B------:R-:W-:Y:S01]  /*46c90*/  ISETP.LT.AND P4, PT, R199, UR32, !P6 ;  /* 0x00000020c7007c0c */ /* 0x000fe2000f781270 */
[----:B------:R-:W1:Y:S01]  /*46ca0*/  LDCU UR31, c[0x0][0x398] ;  /* 0x00007300ff1f77ac */ /* 0x000e620008000800 */
[----:B--2---:R-:W-:Y:S01]  /*46cb0*/  ISETP.LT.AND P6, PT, R200, UR24, !P6 ;  /* 0x00000018c8007c0c */ /* 0x004fe2000f7c1270 */
[----:B------:R2:W-:Y:S01]  /*46cc0*/  @P3 STG.E desc[UR16][R8.64], R174 ;  /* 0x000000ae08003986 */ /* 0x0005e2000c101910 */
[----:B------:R-:W-:Y:S01]  /*46cd0*/  ISETP.GE.AND P5, PT, R0, UR6, PT ;  /* 0x0000000600007c0c */ /* 0x000fe2000bfa6270 */
[----:B------:R-:W1:Y:S01]  /*46ce0*/  LDCU UR6, c[0x0][0x39c] ;  /* 0x00007380ff0677ac */ /* 0x000e620008000800 */
[C---:B---3--:R-:W-:Y:S01]  /*46cf0*/  IMAD.WIDE R6, R15.reuse, 0x4, R196 ;  /* 0x000000040f067825 */ /* 0x048fe200078e02c4 */
[----:B------:R-:W-:Y:S01]  /*46d00*/  IADD3 R0, PT, PT, R198, 0x6e, RZ ;  /* 0x0000006ec6007810 */ /* 0x000fe20007ffe0ff */
[----:B------:R-:W3:Y:S02]  /*46d10*/  LDCU UR28, c[0x0][0x398] ;  /* 0x00007300ff1c77ac */ /* 0x000ee40008000800 */
[----:B------:R-:W-:Y:S01]  /*46d20*/  VIADD R15, R15, UR30 ;  /* 0x0000001e0f0f7c36 */ /* 0x000fe20008000000 */
[----:B------:R1:W-:Y:S01]  /*46d30*/  @P2 STG.E desc[UR16][R6.64], R46 ;  /* 0x0000002e06002986 */ /* 0x0003e2000c101910 */
[----:B----4-:R-:W-:Y:S01]  /*46d40*/  ISETP.LT.AND P2, PT, R199, UR15, !P0 ;  /* 0x0000000fc7007c0c */ /* 0x010fe2000c741270 */
[----:B------:R-:W4:Y:S01]  /*46d50*/  LDCU UR14, c[0x0][0x398] ;  /* 0x00007300ff0e77ac */ /* 0x000f220008000800 */
[----:B-1----:R-:W-:Y:S01]  /*46d60*/  IMAD.WIDE R4, R15, 0x4, R2 ;  /* 0x000000040f047825 */ /* 0x002fe200078e0202 */
[----:B------:R-:W-:-:S02]  /*46d70*/  ISETP.LT.AND P0, PT, R200, UR26, !P0 ;  /* 0x0000001ac8007c0c */ /* 0x000fc4000c701270 */
[----:B------:R-:W-:Y:S01]  /*46d80*/  ISETP.GE.AND P3, PT, R0, UR11, PT ;  /* 0x0000000b00007c0c */ /* 0x000fe2000bf66270 */
[C---:B--2---:R-:W-:Y:S01]  /*46d90*/  IMAD.WIDE R8, R15.reuse, 0x4, R196 ;  /* 0x000000040f087825 */ /* 0x044fe200078e02c4 */
[----:B------:R-:W-:Y:S01]  /*46da0*/  IADD3 R13, PT, PT, R15, UR30, RZ ;  /* 0x0000001e0f0d7c10 */ /* 0x000fe2000fffe0ff */
[----:B------:R-:W1:Y:S02]  /*46db0*/  LDCU UR11, c[0x0][0x39c] ;  /* 0x00007380ff0b77ac */ /* 0x000e640008000800 */
[----:B------:R-:W-:Y:S01]  /*46dc0*/  VIADD R0, R198, 0x6f ;  /* 0x0000006fc6007836 */ /* 0x000fe20000000000 */
[----:B------:R2:W-:Y:S01]  /*46dd0*/  @P4 STG.E desc[UR16][R4.64], R175 ;  /* 0x000000af04004986 */ /* 0x0005e2000c101910 */
[----:B------:R-:W-:Y:S01]  /*46de0*/  IMAD.WIDE R6, R13, 0x4, R2 ;  /* 0x000000040d067825 */ /* 0x000fe200078e0202 */
[----:B------:R-:W1:Y:S02]  /*46df0*/  LDCU UR18, c[0x0][0x398] ;  /* 0x00007300ff1277ac */ /* 0x000e640008000800 */
[----:B------:R-:W-:Y:S01]  /*46e00*/  @P6 STG.E desc[UR16][R8.64], R47 ;  /* 0x0000002f08006986 */ /* 0x000fe2000c101910 */
[----:B------:R-:W-:Y:S01]  /*46e10*/  ISETP.LT.AND P6, PT, R199, UR20, !P5 ;  /* 0x00000014c7007c0c */ /* 0x000fe2000efc1270 */
[C---:B------:R-:W-:Y:S01]  /*46e20*/  IMAD.WIDE R10, R13.reuse, 0x4, R196 ;  /* 0x000000040d0a7825 */ /* 0x040fe200078e02c4 */
[----:B------:R-:W-:Y:S01]  /*46e30*/  ISETP.GE.AND P4, PT, R0, UR12, PT ;  /* 0x0000000c00007c0c */ /* 0x000fe2000bf86270 */
[----:B------:R-:W4:Y:S01]  /*46e40*/  LDCU UR12, c[0x0][0x39c] ;  /* 0x00007380ff0c77ac */ /* 0x000f220008000800 */
[----:B------:R-:W-:Y:S01]  /*46e50*/  ISETP.LT.AND P5, PT, R200, UR22, !P5 ;  /* 0x00000016c8007c0c */ /* 0x000fe2000efa1270 */
[----:B------:R-:W-:Y:S01]  /*46e60*/  VIADD R0, R198, 0x70 ;  /* 0x00000070c6007836 */ /* 0x000fe20000000000 */
[----:B------:R1:W-:Y:S01]  /*46e70*/  @P2 STG.E desc[UR16][R6.64], R176 ;  /* 0x000000b006002986 */ /* 0x0003e2000c101910 */
[----:B------:R-:W-:Y:S01]  /*46e80*/  VIADD R13, R13, UR30 ;  /* 0x0000001e0d0d7c36 */ /* 0x000fe20008000000 */
[----:B------:R-:W4:Y:S01]  /*46e90*/  LDCU UR24, c[0x0][0x398] ;  /* 0x00007300ff1877ac */ /* 0x000f220008000800 */
[----:B------:R-:W-:Y:S01]  /*46ea0*/  ISETP.LT.AND P2, PT, R199, UR31, !P3 ;  /* 0x0000001fc7007c0c */ /* 0x000fe2000df41270 */
[----:B------:R-:W-:Y:S01]  /*46eb0*/  @P0 STG.E desc[UR16][R10.64], R48 ;  /* 0x000000300a000986 */ /* 0x000fe2000c101910 */
[C---:B--2---:R-:W-:Y:S01]  /*46ec0*/  IMAD.WIDE R4, R13.reuse, 0x4, R2 ;  /* 0x000000040d047825 */ /* 0x044fe200078e0202 */
[----:B------:R-:W-:Y:S01]  /*46ed0*/  ISETP.GE.AND P0, PT, R0, UR6, PT ;  /* 0x0000000600007c0c */ /* 0x000fe2000bf06270 */
[----:B------:R-:W2:Y:S01]  /*46ee0*/  LDCU UR15, c[0x0][0x398] ;  /* 0x00007300ff0f77ac */ /* 0x000ea20008000800 */
[C---:B------:R-:W-:Y:S01]  /*46ef0*/  IADD3 R15, PT, PT, R13.reuse, UR30, RZ ;  /* 0x0000001e0d0f7c10 */ /* 0x040fe2000fffe0ff */
[----:B------:R-:W-:Y:S01]  /*46f00*/  VIADD R0, R198, 0x71 ;  /* 0x00000071c6007836 */ /* 0x000fe20000000000 */
[----:B---3--:R-:W-:Y:S01]  /*46f10*/  ISETP.LT.AND P3, PT, R200, UR28, !P3 ;  /* 0x0000001cc8007c0c */ /* 0x008fe2000df61270 */
[----:B------:R-:W3:Y:S01]  /*46f20*/  LDCU UR6, c[0x0][0x39c] ;  /* 0x00007380ff0677ac */ /* 0x000ee20008000800 */
[----:B-1----:R-:W-:Y:S01]  /*46f30*/  IMAD.WIDE R6, R13, 0x4, R196 ;  /* 0x000000040d067825 */ /* 0x002fe200078e02c4 */
[----:B------:R1:W-:Y:S01]  /*46f40*/  @P6 STG.E desc[UR16][R4.64], R177 ;  /* 0x000000b104006986 */ /* 0x0003e2000c101910 */
[----:B------:R-:W-:Y:S01]  /*46f50*/  ISETP.GE.AND P6, PT, R0, UR11, PT ;  /* 0x0000000b00007c0c */ /* 0x000fe2000bfc6270 */
[----:B------:R-:W2:Y:S01]  /*46f60*/  LDCU UR20, c[0x0][0x398] ;  /* 0x00007300ff1477ac */ /* 0x000ea20008000800 */
[----:B------:R-:W-:Y:S01]  /*46f70*/  IMAD.WIDE R8, R15, 0x4, R2 ;  /* 0x000000040f087825 */ /* 0x000fe200078e0202 */
[----:B------:R3:W-:Y:S01]  /*46f80*/  @P5 STG.E desc[UR16][R6.64], R49 ;  /* 0x0000003106005986 */ /* 0x0007e2000c101910 */
[----:B----4-:R-:W-:Y:S01]  /*46f90*/  ISETP.LT.AND P5, PT, R199, UR14, !P4 ;  /* 0x0000000ec7007c0c */ /* 0x010fe2000e7a1270 */
[----:B------:R-:W4:Y:S01]  /*46fa0*/  LDCU UR22, c[0x0][0x398] ;  /* 0x00007300ff1677ac */ /* 0x000f220008000800 */
[----:B------:R-:W-:Y:S01]  /*46fb0*/  VIADD R0, R198, 0x72 ;  /* 0x00000072c6007836 */ /* 0x000fe20000000000 */
[----:B------:R2:W-:Y:S01]  /*46fc0*/  @P2 STG.E desc[UR16][R8.64], R178 ;  /* 0x000000b208002986 */ /* 0x0005e2000c101910 */
[----:B------:R-:W-:Y:S01]  /*46fd0*/  ISETP.LT.AND P4, PT, R200, UR18, !P4 ;  /* 0x00000012c8007c0c */ /* 0x000fe2000e781270 */
[----:B------:R-:W4:Y:S01]  /*46fe0*/  LDCU UR26, c[0x0][0x398] ;  /* 0x00007300ff1a77ac */ /* 0x000f220008000800 */
[C---:B-1----:R-:W-:Y:S01]  /*46ff0*/  IMAD.WIDE R4, R15.reuse, 0x4, R196 ;  /* 0x000000040f047825 */ /* 0x042fe200078e02c4 */
[----:B------:R-:W-:Y:S01]  /*47000*/  IADD3 R15, PT, PT, R15, UR30, RZ ;  /* 0x0000001e0f0f7c10 */ /* 0x000fe2000fffe0ff */
[----:B------:R-:W1:Y:S01]  /*47010*/  LDCU UR11, c[0x0][0x39c] ;  /* 0x00007380ff0b77ac */ /* 0x000e620008000800 */
[----:B------:R-:W-:Y:S01]  /*47020*/  ISETP.GE.AND P2, PT, R0, UR12, PT ;  /* 0x0000000c00007c0c */ /* 0x000fe2000bf46270 */
[----:B------:R-:W1:Y:S01]  /*47030*/  LDCU UR12, c[0x0][0x398] ;  /* 0x00007300ff0c77ac */ /* 0x000e620008000800 */
[----:B------:R4:W-:Y:S01]  /*47040*/  @P3 STG.E desc[UR16][R4.64], R50 ;  /* 0x0000003204003986 */ /* 0x0009e2000c101910 */
[----:B------:R-:W-:Y:S01]  /*47050*/  ISETP.LT.AND P3, PT, R199, UR24, !P0 ;  /* 0x00000018c7007c0c */ /* 0x000fe2000c761270 */
[----:B---3--:R-:W-:Y:S01]  /*47060*/  IMAD.WIDE R6, R15, 0x4, R2 ;  /* 0x000000040f067825 */ /* 0x008fe200078e0202 */
[----:B--2---:R-:W-:Y:S01]  /*47070*/  ISETP.LT.AND P0, PT, R200, UR15, !P0 ;  /* 0x0000000fc8007c0c */ /* 0x004fe2000c701270 */
[----:B------:R-:W2:Y:S02]  /*47080*/  LDCU UR14, c[0x0][0x398] ;  /* 0x00007300ff0e77ac */ /* 0x000ea40008000800 */
[----:B------:R-:W-:-:S02]  /*47090*/  VIADD R0, R198, 0x73 ;  /* 0x00000073c6007836 */ /* 0x000fc40000000000 */
[C---:B------:R-:W-:Y:S01]  /*470a0*/  IMAD.WIDE R8, R15.reuse, 0x4, R196 ;  /* 0x000000040f087825 */ /* 0x040fe200078e02c4 */
[----:B------:R3:W-:Y:S01]  /*470b0*/  @P5 STG.E desc[UR16][R6.64], R179 ;  /* 0x000000b306005986 */ /* 0x0007e2000c101910 */
[----:B------:R-:W2:Y:S02]  /*470c0*/  LDCU UR15, c[0x0][0x398] ;  /* 0x00007300ff0f77ac */ /* 0x000ea40008000800 */
[----:B------:R-:W-:Y:S01]  /*470d0*/  VIADD R13, R15, UR30 ;  /* 0x0000001e0f0d7c36 */ /* 0x000fe20008000000 */
[----:B------:R-:W-:Y:S01]  /*470e0*/  ISETP.GE.AND P5, PT, R0, UR6, PT ;  /* 0x0000000600007c0c */ /* 0x000fe2000bfa6270 */
[----:B------:R-:W2:Y:S01]  /*470f0*/  LDCU UR6, c[0x0][0x398] ;  /* 0x00007300ff0677ac */ /* 0x000ea20008000800 */
[----:B------:R-:W-:Y:S01]  /*47100*/  @P4 STG.E desc[UR16][R8.64], R51 ;  /* 0x0000003308004986 */ /* 0x000fe2000c101910 */
[----:B----4-:R-:W-:Y:S01]  /*47110*/  IMAD.WIDE R4, R13, 0x4, R2 ;  /* 0x000000040d047825 */ /* 0x010fe200078e0202 */
[----:B------:R-:W-:Y:S01]  /*47120*/  ISETP.LT.AND P4, PT, R199, UR20, !P6 ;  /* 0x00000014c7007c0c */ /* 0x000fe2000f781270 */
[----:B------:R-:W4:Y:S01]  /*47130*/  LDCU UR18, c[0x0][0x398] ;  /* 0x00007300ff1277ac */ /* 0x000f220008000800 */
[----:B------:R-:W-:Y:S01]  /*47140*/  ISETP.LT.AND P6, PT, R200, UR22, !P6 ;  /* 0x00000016c8007c0c */ /* 0x000fe2000f7c1270 */
[C---:B------:R-:W-:Y:S01]  /*47150*/  IMAD.WIDE R10, R13.reuse, 0x4, R196 ;  /* 0x000000040d0a7825 */ /* 0x040fe200078e02c4 */
[----:B------:R-:W-:Y:S01]  /*47160*/  IADD3 R13, PT, PT, R13, UR30, RZ ;  /* 0x0000001e0d0d7c10 */ /* 0x000fe2000fffe0ff */
[----:B------:R2:W-:Y:S01]  /*47170*/  @P3 STG.E desc[UR16][R4.64], R180 ;  /* 0x000000b404003986 */ /* 0x0005e2000c101910 */
[----:B------:R-:W-:Y:S01]  /*47180*/  ISETP.LT.AND P3, PT, R199, UR26, !P2 ;  /* 0x0000001ac7007c0c */ /* 0x000fe2000d761270 */
[----:B------:R-:W-:Y:S01]  /*47190*/  VIADD R0, R198, 0x74 ;  /* 0x00000074c6007836 */ /* 0x000fe20000000000 */
[----:B-1----:R-:W-:Y:S01]  /*471a0*/  ISETP.LT.AND P2, PT, R200, UR12, !P2 ;  /* 0x0000000cc8007c0c */ /* 0x002fe2000d741270 */
[----:B------:R-:W-:Y:S01]  /*471b0*/  @P0 STG.E desc[UR16][R10.64], R52 ;  /* 0x000000340a000986 */ /* 0x000fe2000c101910 */
[----:B---3--:R-:W-:Y:S01]  /*471c0*/  IMAD.WIDE R6, R13, 0x4, R2 ;  /* 0x000000040d067825 */ /* 0x008fe200078e0202 */
[----:B------:R-:W1:Y:S01]  /*471d0*/  LDCU UR12, c[0x0][0x398] ;  /* 0x00007300ff0c77ac */ /* 0x000e620008000800 */
[----:B------:R-:W-:-:S02]  /*471e0*/  ISETP.GE.AND P0, PT, R0, UR11, PT ;  /* 0x0000000b00007c0c */ /* 0x000fc4000bf06270 */
[C---:B------:R-:W-:Y:S01]  /*471f0*/  VIADD R15, R13.reuse, UR30 ;  /* 0x0000001e0d0f7c36 */ /* 0x040fe20008000000 */
[----:B------:R-:W-:Y:S01]  /*47200*/  IADD3 R0, PT, PT, R198, 0x75, RZ ;  /* 0x00000075c6007810 */ /* 0x000fe20007ffe0ff */
[----:B--2---:R-:W-:Y:S01]  /*47210*/  IMAD.WIDE R4, R13, 0x4, R196 ;  /* 0x000000040d047825 */ /* 0x004fe200078e02c4 */
[----:B------:R2:W-:Y:S01]  /*47220*/  @P4 STG.E desc[UR16][R6.64], R181 ;  /* 0x000000b506004986 */ /* 0x0005e2000c101910 */
[----:B------:R-:W3:Y:S01]  /*47230*/  LDCU UR11, c[0x0][0x398] ;  /* 0x00007300ff0b77ac */ /* 0x000ee20008000800 */
[----:B------:R-:W-:Y:S01]  /*47240*/  ISETP.GE.AND P4, PT, R0, UR5, PT ;  /* 0x0000000500007c0c */ /* 0x000fe2000bf86270 */
[----:B------:R-:W-:Y:S01]  /*47250*/  IMAD.WIDE R8, R15, 0x4, R2 ;  /* 0x000000040f087825 */ /* 0x000fe200078e0202 */
[----:B------:R1:W-:Y:S01]  /*47260*/  @P6 STG.E desc[UR16][R4.64], R53 ;  /* 0x0000003504006986 */ /* 0x0003e2000c101910 */
[----:B------:R-:W3:Y:S01]  /*47270*/  LDCU UR5, c[0x0][0x398] ;  /* 0x00007300ff0577ac */ /* 0x000ee20008000800 */
[----:B------:R-:W-:Y:S02]  /*47280*/  ISETP.LT.AND P6, PT, R199, UR6, !P5 ;  /* 0x00000006c7007c0c */ /* 0x000fe4000efc1270 */
[----:B------:R-:W-:Y:S01]  /*47290*/  ISETP.LT.AND P5, PT, R200, UR14, !P5 ;  /* 0x0000000ec8007c0c */ /* 0x000fe2000efa1270 */
[C---:B--2---:R-:W-:Y:S01]  /*472a0*/  IMAD.WIDE R6, R15.reuse, 0x4, R196 ;  /* 0x000000040f067825 */ /* 0x044fe200078e02c4 */
[----:B------:R2:W-:Y:S01]  /*472b0*/  @P3 STG.E desc[UR16][R8.64], R182 ;  /* 0x000000b608003986 */ /* 0x0005e2000c101910 */
[----:B------:R-:W3:Y:S02]  /*472c0*/  LDCU UR6, c[0x0][0x398] ;  /* 0x00007300ff0677ac */ /* 0x000ee40008000800 */
[----:B------:R-:W-:Y:S01]  /*472d0*/  VIADD R15, R15, UR30 ;  /* 0x0000001e0f0f7c36 */ /* 0x000fe20008000000 */
[----:B------:R4:W-:Y:S01]  /*472e0*/  @P2 STG.E desc[UR16][R6.64], R54 ;  /* 0x0000003606002986 */ /* 0x0009e2000c101910 */
[----:B------:R-:W-:Y:S01]  /*472f0*/  ISETP.LT.AND P2, PT, R199, UR15, !P0 ;  /* 0x0000000fc7007c0c */ /* 0x000fe2000c741270 */
[----:B------:R-:W-:Y:S01]  /*47300*/  VIADD R0, R198, 0x76 ;  /* 0x00000076c6007836 */ /* 0x000fe20000000000 */
[----:B------:R-:W3:Y:S01]  /*47310*/  LDCU UR14, c[0x0][0x398] ;  /* 0x00007300ff0e77ac */ /* 0x000ee20008000800 */
[----:B-1----:R-:W-:-:S04]  /*47320*/  IMAD.WIDE R4, R15, 0x4, R2 ;  /* 0x000000040f047825 */ /* 0x002fc800078e0202 */
[C---:B------:R-:W-:Y:S02]  /*47330*/  VIADD R13, R15.reuse, UR30 ;  /* 0x0000001e0f0d7c36 */ /* 0x040fe40008000000 */
[----:B--2---:R-:W-:Y:S01]  /*47340*/  IMAD.WIDE R8, R15, 0x4, R196 ;  /* 0x000000040f087825 */ /* 0x004fe200078e02c4 */
[----:B------:R1:W-:Y:S01]  /*47350*/  @P6 STG.E desc[UR16][R4.64], R183 ;  /* 0x000000b704006986 */ /* 0x0003e2000c101910 */
[----:B------:R-:W-:Y:S01]  /*47360*/  ISETP.GE.AND P3, PT, R0, UR23, PT ;  /* 0x0000001700007c0c */ /* 0x000fe2000bf66270 */
[----:B------:R-:W2:Y:S01]  /*47370*/  LDCU UR15, c[0x0][0x398] ;  /* 0x00007300ff0f77ac */ /* 0x000ea20008000800 */
[----:B----4-:R-:W-:Y:S01]  /*47380*/  IMAD.WIDE R6, R13, 0x4, R2 ;  /* 0x000000040d067825 */ /* 0x010fe200078e0202 */
[----:B------:R-:W-:Y:S01]  /*47390*/  @P5 STG.E desc[UR16][R8.64], R55 ;  /* 0x0000003708005986 */ /* 0x000fe2000c101910 */
[C---:B------:R-:W-:Y:S01]  /*473a0*/  ISETP.LT.AND P0, PT, R200.reuse, UR18, !P0 ;  /* 0x00000012c8007c0c */ /* 0x040fe2000c701270 */
[----:B------:R-:W4:Y:S01]  /*473b0*/  LDCU UR18, c[0x0][0x398] ;  /* 0x00007300ff1277ac */ /* 0x000f220008000800 */
[----:B---3--:R-:W-:Y:S01]  /*473c0*/  ISETP.LT.AND P5, PT, R199, UR11, !P4 ;  /* 0x0000000bc7007c0c */ /* 0x008fe2000e7a1270 */
[C---:B------:R-:W-:Y:S01]  /*473d0*/  IMAD.WIDE R10, R13.reuse, 0x4, R196 ;  /* 0x000000040d0a7825 */ /* 0x040fe200078e02c4 */
[----:B------:R3:W-:Y:S01]  /*473e0*/  @P2 STG.E desc[UR16][R6.64], R184 ;  /* 0x000000b806002986 */ /* 0x0007e2000c101910 */
[----:B------:R-:W2:Y:S01]  /*473f0*/  LDCU UR11, c[0x0][0x398] ;  /* 0x00007300ff0b77ac */ /* 0x000ea20008000800 */
[----:B------:R-:W-:Y:S01]  /*47400*/  ISETP.LT.AND P4, PT, R200, UR5, !P4 ;  /* 0x00000005c8007c0c */ /* 0x000fe2000e781270 */
[----:B------:R-:W-:Y:S01]  /*47410*/  VIADD R13, R13, UR30 ;  /* 0x0000001e0d0d7c36 */ /* 0x000fe20008000000 */
[----:B------:R-:W-:Y:S01]  /*47420*/  ISETP.LT.AND P2, PT, R199, UR12, !P3 ;  /* 0x0000000cc7007c0c */ /* 0x000fe2000df41270 */
[----:B------:R-:W2:Y:S01]  /*47430*/  LDCU UR5, c[0x0][0x398] ;  /* 0x00007300ff0577ac */ /* 0x000ea20008000800 */
[----:B------:R-:W-:Y:S01]  /*47440*/  IADD3 R0, PT, PT, R198, 0x77, RZ ;  /* 0x00000077c6007810 */ /* 0x000fe20007ffe0ff */
[----:B------:R-:W-:-:S02]  /*47450*/  VIADD R15, R13, UR30 ;  /* 0x0000001e0d0f7c36 */ /* 0x000fc40008000000 */
[C---:B-1----:R-:W-:Y:S01]  /*47460*/  IMAD.WIDE R4, R13.reuse, 0x4, R2 ;  /* 0x000000040d047825 */ /* 0x042fe200078e0202 */
[----:B------:R-:W-:Y:S01]  /*47470*/  ISETP.GE.AND P6, PT, R0, UR29, PT ;  /* 0x0000001d00007c0c */ /* 0x000fe2000bfc6270 */
[----:B------:R-:W-:Y:S01]  /*47480*/  @P0 STG.E desc[UR16][R10.64], R56 ;  /* 0x000000380a000986 */ /* 0x000fe2000c101910 */
[----:B------:R-:W-:Y:S01]  /*47490*/  IADD3 R0, PT, PT, R198, 0x78, RZ ;  /* 0x00000078c6007810 */ /* 0x000fe20007ffe0ff */
[----:B---3--:R-:W-:Y:S01]  /*474a0*/  IMAD.WIDE R6, R13, 0x4, R196 ;  /* 0x000000040d067825 */ /* 0x008fe200078e02c4 */
[----:B------:R-:W1:Y:S03]  /*474b0*/  LDCU UR12, c[0x0][0x398] ;  /* 0x00007300ff0c77ac */ /* 0x000e660008000800 */
[----:B------:R-:W-:Y:S01]  /*474c0*/  IMAD.WIDE R8, R15, 0x4, R2 ;  /* 0x000000040f087825 */ /* 0x000fe200078e0202 */
[----:B------:R3:W-:Y:S01]  /*474d0*/  @P5 STG.E desc[UR16][R4.64], R185 ;  /* 0x000000b904005986 */ /* 0x0007e2000c101910 */
[----:B------:R-:W-:Y:S01]  /*474e0*/  ISETP.GE.AND P0, PT, R0, UR13, PT ;  /* 0x0000000d00007c0c */ /* 0x000fe2000bf06270 */
[----:B------:R-:W1:Y:S01]  /*474f0*/  LDCU UR13, c[0x0][0x398] ;  /* 0x00007300ff0d77ac */ /* 0x000e620008000800 */
[----:B------:R-:W-:Y:S01]  /*47500*/  ISETP.LT.AND P5, PT, R200, UR6, !P3 ;  /* 0x00000006c8007c0c */ /* 0x000fe2000dfa1270 */
[----:B------:R1:W-:Y:S01]  /*47510*/  @P4 STG.E desc[UR16][R6.64], R57 ;  /* 0x0000003906004986 */ /* 0x0003e2000c101910 */
[----:B------:R-:W-:Y:S01]  /*47520*/  VIADD R0, R198, 0x79 ;  /* 0x00000079c6007836 */ /* 0x000fe20000000000 */
[----:B------:R-:W4:Y:S02]  /*47530*/  LDCU UR6, c[0x0][0x398] ;  /* 0x00007300ff0677ac */ /* 0x000f240008000800 */
[----:B------:R1:W-:Y:S01]  /*47540*/  @P2 STG.E desc[UR16][R8.64], R186 ;  /* 0x000000ba08002986 */ /* 0x0003e2000c101910 */
[----:B------:R-:W-:Y:S01]  /*47550*/  ISETP.LT.AND P2, PT, R199, UR14, !P6 ;  /* 0x0000000ec7007c0c */ /* 0x000fe2000f741270 */
[----:B------:R-:W4:Y:S01]  /*47560*/  LDCU UR14, c[0x0][0x398] ;  /* 0x00007300ff0e77ac */ /* 0x000f220008000800 */
[----:B--2---:R-:W-:Y:S01]  /*47570*/  ISETP.LT.AND P6, PT, R200, UR15, !P6 ;  /* 0x0000000fc8007c0c */ /* 0x004fe2000f7c1270 */
[----:B---3--:R-:W-:Y:S01]  /*47580*/  IMAD.WIDE R4, R15, 0x4, R196 ;  /* 0x000000040f047825 */ /* 0x008fe200078e02c4 */
[----:B------:R-:W-:Y:S01]  /*47590*/  ISETP.LT.AND P4, PT, R199, UR11, !P0 ;  /* 0x0000000bc7007c0c */ /* 0x000fe2000c781270 */
[----:B------:R-:W2:Y:S02]  /*475a0*/  LDCU UR11, c[0x0][0x398] ;  /* 0x00007300ff0b77ac */ /* 0x000ea40008000800 */
[----:B------:R-:W-:Y:S01]  /*475b0*/  VIADD R15, R15, UR30 ;  /* 0x0000001e0f0f7c36 */ /* 0x000fe20008000000 */
[----:B------:R-:W-:Y:S01]  /*475c0*/  ISETP.GE.AND P3, PT, R0, UR27, PT ;  /* 0x0000001b00007c0c */ /* 0x000fe2000bf66270 */
[----:B------:R-:W3:Y:S02]  /*475d0*/  LDCU UR15, c[0x0][0x398] ;  /* 0x00007300ff0f77ac */ /* 0x000ee40008000800 */
[C---:B------:R-:W-:Y:S01]  /*475e0*/  VIADD R13, R15.reuse, UR30 ;  /* 0x0000001e0f0d7c36 */ /* 0x040fe20008000000 */
[----:B------:R-:W-:Y:S01]  /*475f0*/  IADD3 R0, PT, PT, R198, 0x7a, RZ ;  /* 0x0000007ac6007810 */ /* 0x000fe20007ffe0ff */
[C---:B-1----:R-:W-:Y:S01]  /*47600*/  IMAD.WIDE R6, R15.reuse, 0x4, R2 ;  /* 0x000000040f067825 */ /* 0x042fe200078e0202 */
[----:B------:R1:W-:Y:S03]  /*47610*/  @P5 STG.E desc[UR16][R4.64], R58 ;  /* 0x0000003a04005986 */ /* 0x0003e6000c101910 */
[----:B------:R-:W-:Y:S01]  /*47620*/  IMAD.WIDE R8, R15, 0x4, R196 ;  /* 0x000000040f087825 */ /* 0x000fe200078e02c4 */
[----:B------:R-:W-:Y:S01]  /*47630*/  ISETP.GE.AND P5, PT, R0, UR9, PT ;  /* 0x0000000900007c0c */ /* 0x000fe2000bfa6270 */
[----:B------:R-:W2:Y:S02]  /*47640*/  LDCU UR9, c[0x0][0x398] ;  /* 0x00007300ff0977ac */ /* 0x000ea40008000800 */
[----:B------:R-:W-:Y:S01]  /*47650*/  IMAD.WIDE R10, R13, 0x4, R2 ;  /* 0x000000040d0a7825 */ /* 0x000fe200078e0202 */
[----:B------:R2:W-:Y:S01]  /*47660*/  @P2 STG.E desc[UR16][R6.64], R187 ;  /* 0x000000bb06002986 */ /* 0x0005e2000c101910 */
[----:B----4-:R-:W-:-:S03]  /*47670*/  ISETP.LT.AND P0, PT, R200, UR18, !P0 ;  /* 0x00000012c8007c0c */ /* 0x010fc6000c701270 */
[----:B------:R4:W-:Y:S01]  /*47680*/  @P6 STG.E desc[UR16][R8.64], R59 ;  /* 0x0000003b08006986 */ /* 0x0009e2000c101910 */
[----:B-1----:R-:W-:-:S03]  /*47690*/  IMAD.WIDE R4, R13, 0x4, R196 ;  /* 0x000000040d047825 */ /* 0x002fc600078e02c4 */
[----:B------:R1:W-:Y:S01]  /*476a0*/  @P4 STG.E desc[UR16][R10.64], R188 ;  /* 0x000000bc0a004986 */ /* 0x0003e2000c101910 */
[----:B------:R-:W-:Y:S01]  /*476b0*/  ISETP.LT.AND P4, PT, R199, UR5, !P3 ;  /* 0x00000005c7007c0c */ /* 0x000fe2000df81270 */
[----:B------:R-:W-:Y:S01]  /*476c0*/  VIADD R13, R13, UR30 ;  /* 0x0000001e0d0d7c36 */ /* 0x000fe20008000000 */
[----:B------:R-:W-:Y:S01]  /*476d0*/  ISETP.LT.AND P3, PT, R200, UR12, !P3 ;  /* 0x0000000cc8007c0c */ /* 0x000fe2000df61270 */
[----:B------:R-:W3:Y:S01]  /*476e0*/  LDCU UR5, c[0x0][0x398] ;  /* 0x00007300ff0577ac */ /* 0x000ee20008000800 */
[----:B------:R-:W-:Y:S02]  /*476f0*/  ISETP.LT.AND P6, PT, R199, UR6, !P5 ;  /* 0x00000006c7007c0c */ /* 0x000fe4000efc1270 */
[----:B------:R-:W-:Y:S01]  /*47700*/  IADD3 R0, PT, PT, R198, 0x7b, RZ ;  /* 0x0000007bc6007810 */ /* 0x000fe20007ffe0ff */
[C---:B------:R-:W-:Y:S01]  /*47710*/  VIADD R15, R13.reuse, UR30 ;  /* 0x0000001e0d0f7c36 */ /* 0x040fe20008000000 */
[----:B------:R3:W-:Y:S01]  /*47720*/  @P0 STG.E desc[UR16][R4.64], R60 ;  /* 0x0000003c04000986 */ /* 0x0007e2000c101910 */
[C---:B--2---:R-:W-:Y:S01]  /*47730*/  IMAD.WIDE R6, R13.reuse, 0x4, R2 ;  /* 0x000000040d067825 */ /* 0x044fe200078e0202 */
[----:B------:R-:W-:Y:S01]  /*47740*/  ISETP.GE.AND P2, PT, R0, UR25, PT ;  /* 0x0000001900007c0c */ /* 0x000fe2000bf46270 */
[----:B------:R-:W2:Y:S01]  /*47750*/  LDCU UR6, c[0x0][0x398] ;  /* 0x00007300ff0677ac */ /* 0x000ea20008000800 */
[----:B------:R-:W-:Y:S01]  /*47760*/  IADD3 R0, PT, PT, R198, 0x7c, RZ ;  /* 0x0000007cc6007810 */ /* 0x000fe20007ffe0ff */
[----:B----4-:R-:W-:Y:S01]  /*47770*/  IMAD.WIDE R8, R13, 0x4, R196 ;  /* 0x000000040d087825 */ /* 0x010fe200078e02c4 */
[----:B------:R4:W-:Y:S01]  /*47780*/  @P4 STG.E desc[UR16][R6.64], R189 ;  /* 0x000000bd06004986 */ /* 0x0009e2000c101910 */
[----:B------:R-:W2:Y:S02]  /*47790*/  LDCU UR12, c[0x0][0x398] ;  /* 0x00007300ff0c77ac */ /* 0x000ea40008000800 */
[C---:B-1----:R-:W-:Y:S01]  /*477a0*/  IMAD.WIDE R10, R15.reuse, 0x4, R2 ;  /* 0x000000040f0a7825 */ /* 0x042fe200078e0202 */
[----:B------:R-:W-:Y:S01]  /*477b0*/  ISETP.GE.AND P0, PT, R0, UR19, PT ;  /* 0x0000001300007c0c */ /* 0x000fe2000bf06270 */
[----:B------:R1:W-:Y:S01]  /*477c0*/  @P3 STG.E desc[UR16][R8.64], R61 ;  /* 0x0000003d08003986 */ /* 0x0003e2000c101910 */
[C---:B------:R-:W-:Y:S01]  /*477d0*/  ISETP.LT.AND P5, PT, R200.reuse, UR13, !P5 ;  /* 0x0000000dc8007c0c */ /* 0x040fe2000efa1270 */
[----:B------:R-:W-:Y:S01]  /*477e0*/  VIADD R13, R15, UR30 ;  /* 0x0000001e0f0d7c36 */ /* 0x000fe20008000000 */
[C---:B------:R-:W-:Y:S01]  /*477f0*/  ISETP.LT.AND P4, PT, R199.reuse, UR11, !P2 ;  /* 0x0000000bc7007c0c */ /* 0x040fe2000d781270 */
[----:B------:R1:W-:Y:S01]  /*47800*/  @P6 STG.E desc[UR16][R10.64], R190 ;  /* 0x000000be0a006986 */ /* 0x0003e2000c101910 */
[----:B------:R-:W-:Y:S01]  /*47810*/  ISETP.LT.AND P3, PT, R200, UR9, !P2 ;  /* 0x00000009c8007c0c */ /* 0x000fe2000d761270 */
[----:B------:R-:W2:Y:S01]  /*47820*/  LDCU UR9, c[0x0][0x398] ;  /* 0x00007300ff0977ac */ /* 0x000ea20008000800 */
[----:B------:R-:W-:-:S02]  /*47830*/  ISETP.LT.AND P6, PT, R199, UR14, !P0 ;  /* 0x0000000ec7007c0c */ /* 0x000fc4000c7c1270 */
[----:B------:R-:W-:Y:S01]  /*47840*/  IADD3 R17, PT, PT, R13, UR30, RZ ;  /* 0x0000001e0d117c10 */ /* 0x000fe2000fffe0ff */
[----:B------:R-:W-:Y:S02]  /*47850*/  VIADD R0, R198, 0x7d ;  /* 0x0000007dc6007836 */ /* 0x000fe40000000000 */
[----:B---3--:R-:W-:-:S04]  /*47860*/  IMAD.WIDE R4, R15, 0x4, R196 ;  /* 0x000000040f047825 */ /* 0x008fc800078e02c4 */
[----:B----4-:R-:W-:Y:S01]  /*47870*/  IMAD.WIDE R6, R13, 0x4, R2 ;  /* 0x000000040d067825 */ /* 0x010fe200078e0202 */
[----:B------:R-:W-:-:S03]  /*47880*/  ISETP.GE.AND P2, PT, R0, UR21, PT ;  /* 0x0000001500007c0c */ /* 0x000fc6000bf46270 */
[----:B------:R-:W-:Y:S02]  /*47890*/  VIADD R198, R198, 0x7e ;  /* 0x0000007ec6c67836 */ /* 0x000fe40000000000 */
[----:B-1----:R-:W-:Y:S01]  /*478a0*/  IMAD.WIDE R8, R13, 0x4, R196 ;  /* 0x000000040d087825 */ /* 0x002fe200078e02c4 */
[----:B------:R1:W-:Y:S03]  /*478b0*/  @P5 STG.E desc[UR16][R4.64], R62 ;  /* 0x0000003e04005986 */ /* 0x0003e6000c101910 */
[C---:B------:R-:W-:Y:S01]  /*478c0*/  IMAD.WIDE R10, R17.reuse, 0x4, R2 ;  /* 0x00000004110a7825 */ /* 0x040fe200078e0202 */
[----:B------:R3:W-:Y:S01]  /*478d0*/  @P4 STG.E desc[UR16][R6.64], R191 ;  /* 0x000000bf06004986 */ /* 0x0007e2000c101910 */
[----:B------:R-:W-:Y:S02]  /*478e0*/  ISETP.GE.AND P5, PT, R198, UR7, PT ;  /* 0x00000007c6007c0c */ /* 0x000fe4000bfa6270 */
[----:B------:R-:W-:Y:S01]  /*478f0*/  VIADD R13, R17, UR30 ;  /* 0x0000001e110d7c36 */ /* 0x000fe20008000000 */
[----:B------:R4:W-:Y:S01]  /*47900*/  @P3 STG.E desc[UR16][R8.64], R63 ;  /* 0x0000003f08003986 */ /* 0x0009e2000c101910 */
[----:B------:R-:W-:-:S03]  /*47910*/  ISETP.LT.AND P0, PT, R200, UR15, !P0 ;  /* 0x0000000fc8007c0c */ /* 0x000fc6000c701270 */
[----:B------:R1:W-:Y:S01]  /*47920*/  @P6 STG.E desc[UR16][R10.64], R192 ;  /* 0x000000c00a006986 */ /* 0x0003e2000c101910 */
[C---:B------:R-:W-:Y:S02]  /*47930*/  ISETP.LT.AND P6, PT, R199.reuse, UR5, !P2 ;  /* 0x00000005c7007c0c */ /* 0x040fe4000d7c1270 */
[C---:B--2---:R-:W-:Y:S02]  /*47940*/  ISETP.LT.AND P2, PT, R200.reuse, UR6, !P2 ;  /* 0x00000006c8007c0c */ /* 0x044fe4000d741270 */
[----:B------:R-:W-:Y:S02]  /*47950*/  ISETP.LT.AND P4, PT, R199, UR12, !P5 ;  /* 0x0000000cc7007c0c */ /* 0x000fe4000ef81270 */
[----:B------:R-:W-:Y:S02]  /*47960*/  IADD3 R15, PT, PT, R13, UR30, RZ ;  /* 0x0000001e0d0f7c10 */ /* 0x000fe4000fffe0ff */
[----:B------:R-:W-:Y:S02]  /*47970*/  ISETP.LT.AND P5, PT, R200, UR9, !P5 ;  /* 0x00000009c8007c0c */ /* 0x000fe4000efa1270 */
[----:B------:R-:W-:-:S02]  /*47980*/  ISETP.LT.AND P3, PT, R199, UR8, !P1 ;  /* 0x00000008c7007c0c */ /* 0x000fc4000cf61270 */
[----:B------:R-:W-:Y:S01]  /*47990*/  ISETP.LT.AND P1, PT, R200, UR4, !P1 ;  /* 0x00000004c8007c0c */ /* 0x000fe2000cf21270 */
[----:B-1----:R-:W-:-:S04]  /*479a0*/  IMAD.WIDE R4, R17, 0x4, R196 ;  /* 0x0000000411047825 */ /* 0x002fc800078e02c4 */
[----:B------:R-:W-:Y:S02]  /*479b0*/  VIADD R17, R15, UR30 ;  /* 0x0000001e0f117c36 */ /* 0x000fe40008000000 */
[C---:B---3--:R-:W-:Y:S01]  /*479c0*/  IMAD.WIDE R6, R13.reuse, 0x4, R2 ;  /* 0x000000040d067825 */ /* 0x048fe200078e0202 */
[----:B------:R1:W-:Y:S03]  /*479d0*/  @P0 STG.E desc[UR16][R4.64], R64 ;  /* 0x0000004004000986 */ /* 0x0003e6000c101910 */
[----:B----4-:R-:W-:Y:S01]  /*479e0*/  IMAD.WIDE R8, R13, 0x4, R196 ;  /* 0x000000040d087825 */ /* 0x010fe200078e02c4 */
[----:B------:R1:W-:Y:S03]  /*479f0*/  @P6 STG.E desc[UR16][R6.64], R193 ;  /* 0x000000c106006986 */ /* 0x0003e6000c101910 */
[C---:B------:R-:W-:Y:S01]  /*47a00*/  IMAD.WIDE R10, R15.reuse, 0x4, R2 ;  /* 0x000000040f0a7825 */ /* 0x040fe200078e0202 */
[----:B------:R1:W-:Y:S03]  /*47a10*/  @P2 STG.E desc[UR16][R8.64], R65 ;  /* 0x0000004108002986 */ /* 0x0003e6000c101910 */
[----:B------:R-:W-:Y:S01]  /*47a20*/  IMAD.WIDE R12, R15, 0x4, R196 ;  /* 0x000000040f0c7825 */ /* 0x000fe200078e02c4 */
[----:B------:R1:W-:Y:S03]  /*47a30*/  @P4 STG.E desc[UR16][R10.64], R194 ;  /* 0x000000c20a004986 */ /* 0x0003e6000c101910 */
[C---:B------:R-:W-:Y:S01]  /*47a40*/  IMAD.WIDE R2, R17.reuse, 0x4, R2 ;  /* 0x0000000411027825 */ /* 0x040fe200078e0202 */
[----:B------:R1:W-:Y:S03]  /*47a50*/  @P5 STG.E desc[UR16][R12.64], R66 ;  /* 0x000000420c005986 */ /* 0x0003e6000c101910 */
[----:B------:R-:W-:Y:S01]  /*47a60*/  IMAD.WIDE R196, R17, 0x4, R196 ;  /* 0x0000000411c47825 */ /* 0x000fe200078e02c4 */
[----:B------:R1:W-:Y:S04]  /*47a70*/  @P3 STG.E desc[UR16][R2.64], R195 ;  /* 0x000000c302003986 */ /* 0x0003e8000c101910 */
[----:B------:R1:W-:Y:S01]  /*47a80*/  @P1 STG.E desc[UR16][R196.64], R67 ;  /* 0x00000043c4001986 */ /* 0x0003e2000c101910 */
[----:B------:R-:W-:Y:S06]  /*47a90*/  BAR.SYNC.DEFER_BLOCKING 0x0 ;  /* 0x0000000000007b1d */ /* 0x000fec0000010000 */
[----:B------:R-:W-:Y:S05]  /*47aa0*/  BRA.U UP0, `(.L_x_15) ;  /* 0x0000000100a07547 */ /* 0x000fea000b800000 */
[----:B------:R-:W2:Y:S01]  /*47ab0*/  S2UR UR5, SR_CgaCtaId ;  /* 0x00000000000579c3 */ /* 0x000ea20000008800 */
[----:B------:R-:W-:Y:S01]  /*47ac0*/  NOP ;  /* 0x0000000000007918 */ /* 0x000fe20000000000 */
[----:B------:R-:W-:Y:S01]  /*47ad0*/  UMOV UR4, 0x50 ;  /* 0x0000005000047882 */ /* 0x000fe20000000000 */
[----:B------:R-:W-:Y:S01]  /*47ae0*/  MOV R0, UR10 ;  /* 0x0000000a00007c02 */ /* 0x000fe20008000f00 */
[----:B-1----:R-:W-:Y:S02]  /*47af0*/  HFMA2 R7, -RZ, RZ, 0, 5.9604644775390625e-08 ;  /* 0x00000001ff077431 */ /* 0x002fe400000001ff */
[----:B------:R-:W-:Y:S01]  /*47b00*/  IMAD.MOV.U32 R3, RZ, RZ, 0xffff ;  /* 0x0000ffffff037424 */ /* 0x000fe200078e00ff */
[----:B------:R-:W-:-:S04]  /*47b10*/  LOP3.LUT R0, R0, 0xffff, RZ, 0xc0, !PT ;  /* 0x0000ffff00007812 */ /* 0x000fc800078ec0ff */
[----:B------:R-:W-:-:S05]  /*47b20*/  SHF.R.U32.HI R0, RZ, 0x5, R0 ;  /* 0x00000005ff007819 */ /* 0x000fca0000011600 */
[----:B------:R-:W-:Y:S01]  /*47b30*/  VIADD R2, R0, 0x10 ;  /* 0x0000001000027836 */ /* 0x000fe20000000000 */
[----:B------:R-:W-:Y:S01]  /*47b40*/  SHF.L.U32 R0, R3, R0, RZ ;  /* 0x0000000003007219 */ /* 0x000fe200000006ff */
[----:B--2---:R-:W-:-:S03]  /*47b50*/  ULEA UR6, UR5, UR4, 0x18 ;  /* 0x0000000405067291 */ /* 0x004fc6000f8ec0ff */
[----:B------:R-:W-:-:S04]  /*47b60*/  SHF.L.U32 R3, R7, R2, RZ ;  /* 0x0000000207037219 */ /* 0x000fc800000006ff */
[----:B------:R-:W-:Y:S02]  /*47b70*/  LOP3.LUT R0, R3, R0, RZ, 0xfc, !PT ;  /* 0x0000000003007212 */ /* 0x000fe400078efcff */
[----:B------:R-:W1:Y:S02]  /*47b80*/  LDS R5, [UR6] ;  /* 0x00000006ff057984 */ /* 0x000e640008000800 */
[C---:B------:R-:W-:Y:S02]  /*47b90*/  LOP3.LUT R2, R0.reuse, 0xffff, RZ, 0xc0, !PT ;  /* 0x0000ffff00027812 */ /* 0x040fe400078ec0ff */
[----:B-1----:R-:W-:-:S04]  /*47ba0*/  LOP3.LUT R3, R0, 0xffff, R5, 0x80, !PT ;  /* 0x0000ffff00037812 */ /* 0x002fc800078e8005 */
[----:B------:R-:W-:-:S13]  /*47bb0*/  ISETP.NE.AND P0, PT, R3, R2, PT ;  /* 0x000000020300720c */ /* 0x000fda0003f05270 */
[----:B------:R-:W-:Y:S05]  /*47bc0*/  @P0 BRA `(.L_x_16) ;  /* 0x0000000000500947 */ /* 0x000fea0003800000 */
[----:B------:R-:W-:Y:S02]  /*47bd0*/  SHF.R.U32.HI R5, RZ, 0x10, R5 ;  /* 0x00000010ff057819 */ /* 0x000fe40000011605 */
[----:B------:R-:W-:-:S04]  /*47be0*/  SHF.R.U32.HI R2, RZ, 0x10, R0 ;  /* 0x00000010ff027819 */ /* 0x000fc80000011600 */
[----:B------:R-:W-:-:S04]  /*47bf0*/  LOP3.LUT R5, R5, R2, RZ, 0xc0, !PT ;  /* 0x0000000205057212 */ /* 0x000fc800078ec0ff */
[----:B------:R-:W-:-:S13]  /*47c00*/  ISETP.NE.AND P0, PT, R5, R2, PT ;  /* 0x000000020500720c */ /* 0x000fda0003f05270 */
[----:B------:R-:W-:Y:S05]  /*47c10*/  @P0 BRA `(.L_x_17) ;  /* 0x0000000000300947 */ /* 0x000fea0003800000 */
[----:B------:R-:W-:Y:S01]  /*47c20*/  R2UR UR4, R0 ;  /* 0x00000000000472ca */ /* 0x000fe200000e0000 */
[----:B------:R-:W-:Y:S01]  /*47c30*/  VOTEU.ANY UR5, UPT, PT ;  /* 0x0000000000057886 */ /* 0x000fe200038e0100 */
[----:B------:R-:W1:Y:S01]  /*47c40*/  S2R R0, SR_LANEID ;  /* 0x0000000000007919 */ /* 0x000e620000000000 */
[----:B------:R-:W-:-:S10]  /*47c50*/  UFLO.U32 UR5, UR5 ;  /* 0x00000005000572bd */ /* 0x000fd400080e0000 */
[----:B------:R-:W-:-:S06]  /*47c60*/  ULOP3.LUT UR4, URZ, UR4, URZ, 0x33, !UPT ;  /* 0x00000004ff047292 */ /* 0x000fcc000f8e33ff */
[----:B------:R-:W-:-:S04]  /*47c70*/  MOV R2, UR4 ;  /* 0x0000000400027c02 */ /* 0x000fc80008000f00 */
[----:B------:R-:W2:Y:S02]  /*47c80*/  REDUX UR7, R2 ;  /* 0x00000000020773c4 */ /* 0x000ea40000000000 */
[----:B------:R3:W-:Y:S01]  /*47c90*/  UTCATOMSWS.AND URZ, UR4 ;  /* 0x0000000400ff79e3 */ /* 0x0007e20008000000 */
[----:B-1----:R-:W-:Y:S01]  /*47ca0*/  ISETP.EQ.U32.AND P0, PT, R0, UR5, PT ;  /* 0x0000000500007c0c */ /* 0x002fe2000bf02070 */
[----:B--2---:R-:W-:-:S12]  /*47cb0*/  IMAD.U32 R0, RZ, RZ, UR7 ;  /* 0x00000007ff007e24 */ /* 0x004fd8000f8e00ff */
[----:B------:R3:W-:Y:S01]  /*47cc0*/  @P0 ATOMS.AND RZ, [UR6], R0 ;  /* 0x00000000ffff098c */ /* 0x0007e2000a800006 */
[----:B------:R-:W-:Y:S05]  /*47cd0*/  BRA `(.L_x_15) ;  /* 0x0000000000147947 */ /* 0x000fea0003800000 */
.L_x_17:
[----:B------:R-:W-:-:S07]  /*47ce0*/  MOV R2, 0x47d00 ;  /* 0x00047d0000027802 */ /* 0x000fce0000000f00 */
[----:B------:R-:W-:Y:S05]  /*47cf0*/  CALL.REL.NOINC `($__internal_0_$__cuda_sm10x_tcgen05_guardrail_trap_col_being_dealloced_not_returned_by_alloc) ;  /* 0x00000000002c7944 */ /* 0x000fea0003c00000 */
[----:B------:R-:W-:Y:S05]  /*47d00*/  BRA `(.L_x_15) ;  /* 0x0000000000087947 */ /* 0x000fea0003800000 */
.L_x_16:
[----:B------:R-:W-:-:S07]  /*47d10*/  MOV R2, 0x47d30 ;  /* 0x00047d3000027802 */ /* 0x000fce0000000f00 */
[----:B------:R-:W-:Y:S05]  /*47d20*/  CALL.REL.NOINC `($__internal_2_$__cuda_sm10x_tcgen05_guardrail_trap_unallocated_columns_being_dealloced) ;  /* 0x0000000000387944 */ /* 0x000fea0003c00000 */
.L_x_15:
[----:B------:R-:W-:Y:S01]  /*47d30*/  NOP ;  /* 0x0000000000007918 */ /* 0x000fe20000000000 */
[----:B---3--:R-:W-:Y:S05]  /*47d40*/  EXIT ;  /* 0x000000000000794d */ /* 0x008fea0003800000 */
.L_x_10:
[----:B------:R-:W2:Y:S02]  /*47d50*/  SYNCS.PHASECHK.TRANS64.TRYWAIT P3, [UR8], R4 ;  /* 0x00000004ff0075a7 */ /* 0x000ea40008061108 */
[----:B--2---:R-:W-:Y:S05]  /*47d60*/  @!P3 BRA `(.L_x_10) ;  /* 0xfffffffc00f8b947 */ /* 0x004fea000383ffff */
[----:B------:R-:W-:Y:S05]  /*47d70*/  BRA `(.L_x_18) ;  /* 0xfffffe8000b47947 */ /* 0x000fea000383ffff */
.L_x_14:
[----:B------:R-:W4:Y:S02]  /*47d80*/  SYNCS.PHASECHK.TRANS64.TRYWAIT P0, [UR8], R0 ;  /* 0x00000000ff0075a7 */ /* 0x000f240008001108 */
[----:B----4-:R-:W-:Y:S05]  /*47d90*/  @!P0 BRA `(.L_x_14) ;  /* 0xfffffffc00f88947 */ /* 0x010fea000383ffff */
[----:B------:R-:W-:Y:S05]  /*47da0*/  BRA `(.L_x_13) ;  /* 0xffffff9800347947 */ /* 0x000fea000383ffff */
        .weak           $__internal_0_$__cuda_sm10x_tcgen05_guardrail_trap_col_being_dealloced_not_returned_by_alloc
        .type           $__internal_0_$__cuda_sm10x_tcgen05_guardrail_trap_col_being_dealloced_not_returned_by_alloc,@function
        .size           $__internal_0_$__cuda_sm10x_tcgen05_guardrail_trap_col_being_dealloced_not_returned_by_alloc,($__internal_1_$__cuda_sm10x_tcgen05_guardrail_trap_phase_invalid_during_alloc - $__internal_0_$__cuda_sm10x_tcgen05_guardrail_trap_col_being_dealloced_not_returned_by_alloc)
$__internal_0_$__cuda_sm10x_tcgen05_guardrail_trap_col_being_dealloced_not_returned_by_alloc:
[----:B------:R-:W-:Y:S05]  /*47db0*/  BPT.TRAP 0x1 ;  /* 0x000000040000795c */ /* 0x000fea0000300000 */
[----:B------:R-:W-:-:S04]  /*47dc0*/  MOV R3, 0x0 ;  /* 0x0000000000037802 */ /* 0x000fc80000000f00 */
[----:B------:R-:W-:Y:S05]  /*47dd0*/  RET.REL.NODEC R2 `(matmul_kernel) ;  /* 0xfffffb8002887950 */ /* 0x000fea0003c3ffff */
        .weak           $__internal_1_$__cuda_sm10x_tcgen05_guardrail_trap_phase_invalid_during_alloc
        .type           $__internal_1_$__cuda_sm10x_tcgen05_guardrail_trap_phase_invalid_during_alloc,@function
        .size           $__internal_1_$__cuda_sm10x_tcgen05_guardrail_trap_phase_invalid_during_alloc,($__internal_2_$__cuda_sm10x_tcgen05_guardrail_trap_unallocated_columns_being_dealloced - $__internal_1_$__cuda_sm10x_tcgen05_guardrail_trap_phase_invalid_during_alloc)
$__internal_1_$__cuda_sm10x_tcgen05_guardrail_trap_phase_invalid_during_alloc:
[----:B------:R-:W-:Y:S05]  /*47de0*/  BPT.TRAP 0x1 ;  /* 0x000000040000795c */ /* 0x000fea0000300000 */
[----:B------:R-:W-:-:S04]  /*47df0*/  IMAD.MOV.U32 R3, RZ, RZ, 0x0 ;  /* 0x00000000ff037424 */ /* 0x000fc800078e00ff */
[----:B------:R-:W-:Y:S05]  /*47e00*/  RET.REL.NODEC R2 `(matmul_kernel) ;  /* 0xfffffb80027c7950 */ /* 0x000fea0003c3ffff */
        .weak           $__internal_2_$__cuda_sm10x_tcgen05_guardrail_trap_unallocated_columns_being_dealloced
        .type           $__internal_2_$__cuda_sm10x_tcgen05_guardrail_trap_unallocated_columns_being_dealloced,@function
        .size           $__internal_2_$__cuda_sm10x_tcgen05_guardrail_trap_unallocated_columns_being_dealloced,(.L_x_22 - $__internal_2_$__cuda_sm10x_tcgen05_guardrail_trap_unallocated_columns_being_dealloced)
$__internal_2_$__cuda_sm10x_tcgen05_guardrail_trap_unallocated_columns_being_dealloced:
[----:B------:R-:W-:Y:S05]  /*47e10*/  BPT.TRAP 0x1 ;  /* 0x000000040000795c */ /* 0x000fea0000300000 */
[----:B------:R-:W-:-:S04]  /*47e20*/  HFMA2 R3, -RZ, RZ, 0, 0 ;  /* 0x00000000ff037431 */ /* 0x000fc800000001ff */
[----:B------:R-:W-:Y:S05]  /*47e30*/  RET.REL.NODEC R2 `(matmul_kernel) ;  /* 0xfffffb8002707950 */ /* 0x000fea0003c3ffff */
.L_x_19:
[----:B------:R-:W-:-:S00]  /*47e40*/  BRA `(.L_x_19) ;  /* 0xfffffffc00fc7947 */ /* 0x000fc0000383ffff */
[----:B------:R-:W-:-:S00]  /*47e50*/  NOP ;  /* 0x0000000000007918 */ /* 0x000fc00000000000 */
        /* <DEDUP_REMOVED lines=10> */
.L_x_22:


//--------------------- .nv.shared.matmul_kernel  --------------------------
	.section	.nv.shared.matmul_kernel,"aw",@nobits
	.sectionflags	@""
	.align	16
	.zero		1024


//--------------------- .nv.shared.reserved.0     --------------------------
	.section	.nv.shared.reserved.0,"aw",@nobits
	.align	8
	.weak		__nv_reservedSMEM_offset_0_alias
	.size		__nv_reservedSMEM_offset_0_alias, 0, 64
	.other		__nv_reservedSMEM_offset_0_alias,@"STO_CUDA_RESERVED_SHARED STV_DEFAULT"
__nv_reservedSMEM_offset_0_alias:
	.zero		0
.nv.shared.reserved.0:
	.zero		64
	.weak		__nv_reservedSMEM_allocation_phase
	.type		__nv_reservedSMEM_allocation_phase,@object
	.size		__nv_reservedSMEM_allocation_phase,(.L_0 - __nv_reservedSMEM_allocation_phase)
__nv_reservedSMEM_allocation_phase:
	.zero		1
.L_0:
	.zero		7
	.weak		__nv_reservedSMEM_devtool_atexit_pc
	.type		__nv_reservedSMEM_devtool_atexit_pc,@object
	.size		__nv_reservedSMEM_devtool_atexit_pc,(__nv_reservedSMEM_allocation_mask - __nv_reservedSMEM_devtool_atexit_pc)
__nv_reservedSMEM_devtool_atexit_pc:
	.zero		8
	.weak		__nv_reservedSMEM_allocation_mask
	.type		__nv_reservedSMEM_allocation_mask,@object
	.size		__nv_reservedSMEM_allocation_mask,(.L_2 - __nv_reservedSMEM_allocation_mask)
__nv_reservedSMEM_allocation_mask:
	.zero		4
.L_2:


//--------------------- .nv.constant0.matmul_kernel --------------------------
	.section	.nv.constant0.matmul_kernel,"a",@progbits
	.sectionflags	@""
	.align	4
.nv.constant0.matmul_kernel:
	.zero		976


//--------------------- SYMBOLS --------------------------

	.type		.nv.reservedSmem.offset0,@object
	.size		.nv.reservedSmem.offset0,0x4
	.type		.nv.reservedSmem.cap,@object
	.size		.nv.reservedSmem.cap,0x4
